//
// Generated by NVIDIA NVVM Compiler
//
// Compiler Build ID: CL-36424714
// Cuda compilation tools, release 13.0, V13.0.88
// Based on NVVM 20.0.0
//

.version 9.0
.target sm_100
.address_size 64

	// .globl	mine_kernel
.const .align 4 .b8 K[256] = {152, 47, 138, 66, 145, 68, 55, 113, 207, 251, 192, 181, 165, 219, 181, 233, 91, 194, 86, 57, 241, 17, 241, 89, 164, 130, 63, 146, 213, 94, 28, 171, 152, 170, 7, 216, 1, 91, 131, 18, 190, 133, 49, 36, 195, 125, 12, 85, 116, 93, 190, 114, 254, 177, 222, 128, 167, 6, 220, 155, 116, 241, 155, 193, 193, 105, 155, 228, 134, 71, 190, 239, 198, 157, 193, 15, 204, 161, 12, 36, 111, 44, 233, 45, 170, 132, 116, 74, 220, 169, 176, 92, 218, 136, 249, 118, 82, 81, 62, 152, 109, 198, 49, 168, 200, 39, 3, 176, 199, 127, 89, 191, 243, 11, 224, 198, 71, 145, 167, 213, 81, 99, 202, 6, 103, 41, 41, 20, 133, 10, 183, 39, 56, 33, 27, 46, 252, 109, 44, 77, 19, 13, 56, 83, 84, 115, 10, 101, 187, 10, 106, 118, 46, 201, 194, 129, 133, 44, 114, 146, 161, 232, 191, 162, 75, 102, 26, 168, 112, 139, 75, 194, 163, 81, 108, 199, 25, 232, 146, 209, 36, 6, 153, 214, 133, 53, 14, 244, 112, 160, 106, 16, 22, 193, 164, 25, 8, 108, 55, 30, 76, 119, 72, 39, 181, 188, 176, 52, 179, 12, 28, 57, 74, 170, 216, 78, 79, 202, 156, 91, 243, 111, 46, 104, 238, 130, 143, 116, 111, 99, 165, 120, 20, 120, 200, 132, 8, 2, 199, 140, 250, 255, 190, 144, 235, 108, 80, 164, 247, 163, 249, 190, 242, 120, 113, 198};

.visible .entry mine_kernel(
	.param .align 8 .b8 mine_kernel_param_0[48]
)
{
	.local .align 16 .b8 	__local_depot0[384];
	.reg .b64 	%SP;
	.reg .b64 	%SPL;
	.reg .pred 	%p<67>;
	.reg .b16 	%rs<27>;
	.reg .b32 	%r<13450>;
	.reg .b64 	%rd<117>;

	mov.u64 	%SPL, __local_depot0;
	ld.param.u64 	%rd26, [mine_kernel_param_0+40];
	ld.param.u64 	%rd25, [mine_kernel_param_0+32];
	ld.param.u64 	%rd24, [mine_kernel_param_0+16];
	ld.param.u32 	%r149, [mine_kernel_param_0+8];
	ld.param.v2.u32 	{%r150, %r151}, [mine_kernel_param_0+24];
	ld.param.u64 	%rd23, [mine_kernel_param_0];
	add.u64 	%rd1, %SPL, 0;
	add.u64 	%rd2, %SPL, 32;
	add.u64 	%rd3, %SPL, 288;
	add.u64 	%rd4, %SPL, 320;
	cvta.to.global.u64 	%rd5, %rd23;
	max.u32 	%r1, %r151, 1;
	and.b32  	%r2, %r149, 15;
	and.b32  	%r3, %r149, 7;
	ld.const.u32 	%r4, [K];
	ld.const.u32 	%r5, [K+4];
	ld.const.u32 	%r6, [K+8];
	ld.const.u32 	%r7, [K+12];
	ld.const.u32 	%r8, [K+16];
	ld.const.u32 	%r9, [K+20];
	ld.const.u32 	%r10, [K+24];
	ld.const.u32 	%r11, [K+28];
	ld.const.u32 	%r12, [K+48];
	ld.const.u32 	%r13, [K+52];
	ld.const.u32 	%r14, [K+56];
	ld.const.u32 	%r15, [K+60];
	ld.const.u32 	%r16, [K+64];
	ld.const.u32 	%r17, [K+68];
	ld.const.u32 	%r18, [K+72];
	ld.const.u32 	%r19, [K+76];
	ld.const.u32 	%r20, [K+80];
	ld.const.u32 	%r21, [K+84];
	ld.const.u32 	%r22, [K+88];
	ld.const.u32 	%r23, [K+92];
	ld.const.u32 	%r24, [K+96];
	ld.const.u32 	%r25, [K+100];
	ld.const.u32 	%r26, [K+104];
	ld.const.u32 	%r27, [K+108];
	ld.const.u32 	%r28, [K+112];
	ld.const.u32 	%r29, [K+116];
	ld.const.u32 	%r30, [K+120];
	ld.const.u32 	%r31, [K+124];
	ld.const.u32 	%r32, [K+136];
	ld.const.u32 	%r33, [K+140];
	ld.const.u32 	%r34, [K+176];
	ld.const.u32 	%r35, [K+192];
	ld.const.u32 	%r36, [K+200];
	ld.const.u32 	%r37, [K+204];
	ld.const.u32 	%r38, [K+208];
	ld.const.u32 	%r39, [K+216];
	ld.const.u32 	%r40, [K+232];
	ld.const.u32 	%r41, [K+236];
	ld.const.u32 	%r42, [K+240];
	ld.const.u32 	%r43, [K+248];
	mov.b32 	%r13417, 0;
	ld.const.u32 	%r44, [K+252];
$L__BB0_1:
	cvt.u64.u32 	%rd31, %r13417;
	mov.u32 	%r153, %ctaid.x;
	mov.u32 	%r154, %ntid.x;
	mov.u32 	%r155, %tid.x;
	mad.lo.s32 	%r156, %r153, %r154, %r155;
	mul.wide.u32 	%rd32, %r1, %r156;
	add.s64 	%rd6, %rd32, %rd31;
	cvt.u64.u32 	%rd33, %r150;
	setp.ge.u64 	%p7, %rd6, %rd33;
	@%p7 bra 	$L__BB0_76;
	cvt.u64.u32 	%rd7, %r149;
	setp.eq.s32 	%p8, %r149, 0;
	add.s64 	%rd116, %rd6, %rd24;
	@%p8 bra 	$L__BB0_16;
	cvt.u32.u64 	%r158, %rd7;
	setp.lt.u32 	%p9, %r158, 16;
	mov.b32 	%r13420, 0;
	@%p9 bra 	$L__BB0_6;
	and.b32  	%r160, %r149, -16;
	neg.s32 	%r13418, %r160;
	add.s64 	%rd114, %rd5, 7;
	mov.b32 	%r13420, 0;
	mov.u64 	%rd115, %rd2;
$L__BB0_5:
	.pragma "nounroll";
	ld.global.u8 	%r161, [%rd114+8];
	ld.global.u8 	%r162, [%rd114+7];
	prmt.b32 	%r163, %r162, %r161, 0x3340U;
	ld.global.u8 	%r164, [%rd114+6];
	ld.global.u8 	%r165, [%rd114+5];
	prmt.b32 	%r166, %r165, %r164, 0x3340U;
	prmt.b32 	%r167, %r166, %r163, 0x5410U;
	ld.global.u8 	%r168, [%rd114+4];
	ld.global.u8 	%r169, [%rd114+3];
	prmt.b32 	%r170, %r169, %r168, 0x3340U;
	ld.global.u8 	%r171, [%rd114+2];
	ld.global.u8 	%r172, [%rd114+1];
	prmt.b32 	%r173, %r172, %r171, 0x3340U;
	prmt.b32 	%r174, %r173, %r170, 0x5410U;
	ld.global.u8 	%r175, [%rd114];
	ld.global.u8 	%r176, [%rd114+-1];
	prmt.b32 	%r177, %r176, %r175, 0x3340U;
	ld.global.u8 	%r178, [%rd114+-2];
	ld.global.u8 	%r179, [%rd114+-3];
	prmt.b32 	%r180, %r179, %r178, 0x3340U;
	prmt.b32 	%r181, %r180, %r177, 0x5410U;
	ld.global.u8 	%r182, [%rd114+-4];
	ld.global.u8 	%r183, [%rd114+-5];
	prmt.b32 	%r184, %r183, %r182, 0x3340U;
	ld.global.u8 	%r185, [%rd114+-6];
	ld.global.u8 	%r186, [%rd114+-7];
	prmt.b32 	%r187, %r186, %r185, 0x3340U;
	prmt.b32 	%r188, %r187, %r184, 0x5410U;
	st.local.v4.b32 	[%rd115], {%r188, %r181, %r174, %r167};
	add.s32 	%r13420, %r13420, 16;
	add.s64 	%rd115, %rd115, 16;
	add.s32 	%r13418, %r13418, 16;
	add.s64 	%rd114, %rd114, 16;
	setp.ne.s32 	%p10, %r13418, 0;
	@%p10 bra 	$L__BB0_5;
$L__BB0_6:
	setp.eq.s32 	%p11, %r2, 0;
	@%p11 bra 	$L__BB0_16;
	add.s32 	%r189, %r2, -1;
	setp.lt.u32 	%p12, %r189, 7;
	@%p12 bra 	$L__BB0_9;
	cvt.u64.u32 	%rd34, %r13420;
	add.s64 	%rd35, %rd5, %rd34;
	ld.global.u8 	%rs1, [%rd35];
	add.s64 	%rd36, %rd2, %rd34;
	st.local.u8 	[%rd36], %rs1;
	ld.global.u8 	%rs2, [%rd35+1];
	st.local.u8 	[%rd36+1], %rs2;
	ld.global.u8 	%rs3, [%rd35+2];
	st.local.u8 	[%rd36+2], %rs3;
	ld.global.u8 	%rs4, [%rd35+3];
	st.local.u8 	[%rd36+3], %rs4;
	ld.global.u8 	%rs5, [%rd35+4];
	st.local.u8 	[%rd36+4], %rs5;
	ld.global.u8 	%rs6, [%rd35+5];
	st.local.u8 	[%rd36+5], %rs6;
	ld.global.u8 	%rs7, [%rd35+6];
	st.local.u8 	[%rd36+6], %rs7;
	ld.global.u8 	%rs8, [%rd35+7];
	st.local.u8 	[%rd36+7], %rs8;
	add.s32 	%r13420, %r13420, 8;
$L__BB0_9:
	setp.eq.s32 	%p13, %r3, 0;
	@%p13 bra 	$L__BB0_16;
	add.s32 	%r190, %r3, -1;
	setp.lt.u32 	%p14, %r190, 3;
	@%p14 bra 	$L__BB0_12;
	cvt.u64.u32 	%rd37, %r13420;
	add.s64 	%rd38, %rd5, %rd37;
	ld.global.u8 	%rs9, [%rd38];
	add.s64 	%rd39, %rd2, %rd37;
	st.local.u8 	[%rd39], %rs9;
	ld.global.u8 	%rs10, [%rd38+1];
	st.local.u8 	[%rd39+1], %rs10;
	ld.global.u8 	%rs11, [%rd38+2];
	st.local.u8 	[%rd39+2], %rs11;
	ld.global.u8 	%rs12, [%rd38+3];
	st.local.u8 	[%rd39+3], %rs12;
	add.s32 	%r13420, %r13420, 4;
$L__BB0_12:
	and.b32  	%r56, %r149, 3;
	setp.eq.s32 	%p15, %r56, 0;
	@%p15 bra 	$L__BB0_16;
	setp.eq.s32 	%p16, %r56, 1;
	cvt.u64.u32 	%rd40, %r13420;
	add.s64 	%rd14, %rd5, %rd40;
	ld.global.u8 	%rs13, [%rd14];
	add.s64 	%rd15, %rd2, %rd40;
	st.local.u8 	[%rd15], %rs13;
	@%p16 bra 	$L__BB0_16;
	setp.eq.s32 	%p17, %r56, 2;
	ld.global.u8 	%rs14, [%rd14+1];
	st.local.u8 	[%rd15+1], %rs14;
	@%p17 bra 	$L__BB0_16;
	ld.global.u8 	%rs15, [%rd14+2];
	st.local.u8 	[%rd15+2], %rs15;
$L__BB0_16:
	setp.eq.s64 	%p18, %rd116, 0;
	@%p18 bra 	$L__BB0_77;
	mov.b32 	%r13424, 0;
	mov.b32 	%r13423, 1;
$L__BB0_18:
	mov.u32 	%r60, %r13424;
	mov.u32 	%r59, %r13423;
	mul.hi.u64 	%rd41, %rd116, -3689348814741910323;
	shr.u64 	%rd17, %rd41, 3;
	mad.lo.s64 	%rd42, %rd17, 246, %rd116;
	cvt.u16.u64 	%rs16, %rd42;
	add.s16 	%rs17, %rs16, 48;
	add.s32 	%r13424, %r60, 1;
	cvt.u64.u32 	%rd43, %r60;
	add.s64 	%rd44, %rd1, %rd43;
	st.local.u8 	[%rd44], %rs17;
	setp.lt.u64 	%p19, %rd116, 10;
	add.s32 	%r13423, %r59, 1;
	mov.u64 	%rd116, %rd17;
	@%p19 bra 	$L__BB0_19;
	bra.uni 	$L__BB0_18;
$L__BB0_19:
	setp.eq.s32 	%p20, %r13424, 0;
	mov.b32 	%r13428, 0;
	@%p20 bra 	$L__BB0_27;
	and.b32  	%r57, %r59, 3;
	setp.lt.u32 	%p21, %r60, 3;
	mov.b32 	%r13427, 0;
	@%p21 bra 	$L__BB0_23;
	and.b32  	%r58, %r59, -4;
	mov.b32 	%r13427, 0;
	mov.u32 	%r13426, %r13427;
$L__BB0_22:
	sub.s32 	%r196, %r60, %r13427;
	cvt.u64.u32 	%rd45, %r196;
	add.s64 	%rd46, %rd1, %rd45;
	cvt.u64.u32 	%rd47, %r13427;
	add.s64 	%rd48, %rd3, %rd47;
	not.b32 	%r197, %r13427;
	add.s32 	%r198, %r60, %r197;
	cvt.u64.u32 	%rd49, %r198;
	add.s64 	%rd50, %rd1, %rd49;
	add.s32 	%r199, %r196, -2;
	cvt.u64.u32 	%rd51, %r199;
	add.s64 	%rd52, %rd1, %rd51;
	add.s32 	%r200, %r196, -3;
	cvt.u64.u32 	%rd53, %r200;
	add.s64 	%rd54, %rd1, %rd53;
	ld.local.u8 	%r201, [%rd54];
	ld.local.u8 	%r202, [%rd52];
	prmt.b32 	%r203, %r202, %r201, 0x3340U;
	ld.local.u8 	%r204, [%rd46];
	ld.local.u8 	%r205, [%rd50];
	prmt.b32 	%r206, %r204, %r205, 0x3340U;
	prmt.b32 	%r207, %r206, %r203, 0x5410U;
	st.local.u32 	[%rd48], %r207;
	add.s32 	%r13427, %r13427, 4;
	add.s32 	%r13426, %r13426, 4;
	setp.ne.s32 	%p22, %r13426, %r58;
	@%p22 bra 	$L__BB0_22;
$L__BB0_23:
	setp.eq.s32 	%p23, %r57, 0;
	mov.u32 	%r13428, %r13424;
	@%p23 bra 	$L__BB0_27;
	sub.s32 	%r208, %r60, %r13427;
	cvt.u64.u32 	%rd55, %r208;
	add.s64 	%rd56, %rd1, %rd55;
	ld.local.u8 	%rs18, [%rd56];
	cvt.u64.u32 	%rd57, %r13427;
	add.s64 	%rd18, %rd3, %rd57;
	st.local.u8 	[%rd18], %rs18;
	setp.eq.s32 	%p24, %r57, 1;
	mov.u32 	%r13428, %r13424;
	@%p24 bra 	$L__BB0_27;
	not.b32 	%r209, %r13427;
	add.s32 	%r210, %r60, %r209;
	cvt.u64.u32 	%rd58, %r210;
	add.s64 	%rd59, %rd1, %rd58;
	ld.local.u8 	%rs19, [%rd59];
	st.local.u8 	[%rd18+1], %rs19;
	setp.eq.s32 	%p25, %r57, 2;
	mov.u32 	%r13428, %r13424;
	@%p25 bra 	$L__BB0_27;
	add.s32 	%r212, %r208, -2;
	cvt.u64.u32 	%rd60, %r212;
	add.s64 	%rd61, %rd1, %rd60;
	ld.local.u8 	%rs20, [%rd61];
	st.local.u8 	[%rd18+2], %rs20;
	mov.u32 	%r13428, %r13424;
$L__BB0_27:
	setp.eq.s32 	%p26, %r13428, 0;
	@%p26 bra 	$L__BB0_35;
	and.b32  	%r69, %r13428, 3;
	setp.lt.u32 	%p27, %r13428, 4;
	mov.b32 	%r13431, 0;
	@%p27 bra 	$L__BB0_31;
	and.b32  	%r70, %r13428, -4;
	mov.b32 	%r13431, 0;
	mov.u32 	%r13430, %r13431;
$L__BB0_30:
	.pragma "nounroll";
	cvt.u64.u32 	%rd62, %r13431;
	add.s64 	%rd63, %rd3, %rd62;
	ld.local.u32 	%r216, [%rd63];
	bfe.u32 	%r217, %r216, 0, 8;
	bfe.u32 	%r218, %r216, 8, 8;
	bfe.u32 	%r219, %r216, 16, 8;
	bfe.u32 	%r220, %r216, 24, 8;
	add.s64 	%rd64, %rd62, %rd7;
	add.s64 	%rd65, %rd2, %rd64;
	st.local.u8 	[%rd65], %r217;
	st.local.u8 	[%rd65+1], %r218;
	st.local.u8 	[%rd65+2], %r219;
	st.local.u8 	[%rd65+3], %r220;
	add.s32 	%r13431, %r13431, 4;
	add.s32 	%r13430, %r13430, 4;
	setp.ne.s32 	%p28, %r13430, %r70;
	@%p28 bra 	$L__BB0_30;
$L__BB0_31:
	setp.eq.s32 	%p29, %r69, 0;
	@%p29 bra 	$L__BB0_35;
	cvt.u64.u32 	%rd66, %r13431;
	add.s64 	%rd19, %rd3, %rd66;
	ld.local.u8 	%rs22, [%rd19];
	add.s64 	%rd67, %rd66, %rd7;
	add.s64 	%rd20, %rd2, %rd67;
	st.local.u8 	[%rd20], %rs22;
	setp.eq.s32 	%p30, %r69, 1;
	@%p30 bra 	$L__BB0_35;
	ld.local.u8 	%rs23, [%rd19+1];
	st.local.u8 	[%rd20+1], %rs23;
	setp.eq.s32 	%p31, %r69, 2;
	@%p31 bra 	$L__BB0_35;
	ld.local.u8 	%rs24, [%rd19+2];
	st.local.u8 	[%rd20+2], %rs24;
$L__BB0_35:
	cvt.u32.u64 	%r222, %rd7;
	add.s32 	%r76, %r13428, %r222;
	mov.b32 	%r13436, 0;
	st.local.v4.u32 	[%rd4], {%r13436, %r13436, %r13436, %r13436};
	st.local.v4.u32 	[%rd4+16], {%r13436, %r13436, %r13436, %r13436};
	st.local.v4.u32 	[%rd4+32], {%r13436, %r13436, %r13436, %r13436};
	st.local.v4.u32 	[%rd4+48], {%r13436, %r13436, %r13436, %r13436};
	setp.eq.s32 	%p33, %r76, 0;
	mov.pred 	%p66, -1;
	@%p33 bra 	$L__BB0_44;
	add.s32 	%r225, %r76, -1;
	min.u32 	%r226, %r225, 63;
	add.s32 	%r77, %r226, 1;
	and.b32  	%r78, %r77, 3;
	setp.lt.u32 	%p35, %r225, 3;
	mov.b32 	%r13435, 0;
	@%p35 bra 	$L__BB0_40;
	and.b32  	%r79, %r77, 124;
	mov.b32 	%r13436, 0;
	mov.u32 	%r13433, %r13436;
$L__BB0_38:
	mov.u32 	%r80, %r13436;
	cvt.u64.u32 	%rd68, %r80;
	add.s64 	%rd69, %rd4, %rd68;
	add.s64 	%rd70, %rd2, %rd68;
	ld.local.u32 	%r228, [%rd70];
	bfe.u32 	%r229, %r228, 0, 8;
	bfe.u32 	%r230, %r228, 8, 8;
	cvt.u16.u32 	%rs25, %r230;
	shl.b32 	%r231, %r229, 16;
	and.b16  	%rs26, %rs25, 255;
	mul.wide.u16 	%r232, %rs26, 256;
	or.b32  	%r233, %r231, %r232;
	bfe.u32 	%r234, %r228, 16, 8;
	or.b32  	%r235, %r233, %r234;
	shl.b32 	%r236, %r235, 8;
	bfe.u32 	%r237, %r228, 24, 8;
	or.b32  	%r238, %r236, %r237;
	st.local.u32 	[%rd69], %r238;
	add.s32 	%r13436, %r80, 4;
	add.s32 	%r13433, %r13433, 4;
	setp.ne.s32 	%p36, %r13433, %r79;
	@%p36 bra 	$L__BB0_38;
	setp.lt.u32 	%p66, %r80, 60;
	mov.u32 	%r13435, %r13436;
$L__BB0_40:
	setp.eq.s32 	%p37, %r78, 0;
	@%p37 bra 	$L__BB0_44;
	and.b32  	%r239, %r13435, -4;
	cvt.u64.u32 	%rd71, %r239;
	add.s64 	%rd72, %rd4, %rd71;
	ld.local.u32 	%r240, [%rd72];
	shl.b32 	%r241, %r240, 8;
	cvt.u64.u32 	%rd73, %r13435;
	add.s64 	%rd21, %rd2, %rd73;
	ld.local.u8 	%r242, [%rd21];
	or.b32  	%r243, %r241, %r242;
	st.local.u32 	[%rd72], %r243;
	add.s32 	%r13436, %r13435, 1;
	setp.lt.u32 	%p66, %r13435, 63;
	setp.eq.s32 	%p38, %r78, 1;
	@%p38 bra 	$L__BB0_44;
	and.b32  	%r244, %r13436, -4;
	cvt.u64.u32 	%rd74, %r244;
	add.s64 	%rd75, %rd4, %rd74;
	ld.local.u32 	%r245, [%rd75];
	shl.b32 	%r246, %r245, 8;
	ld.local.u8 	%r247, [%rd21+1];
	or.b32  	%r248, %r246, %r247;
	st.local.u32 	[%rd75], %r248;
	add.s32 	%r13436, %r13435, 2;
	setp.lt.u32 	%p66, %r13435, 62;
	setp.eq.s32 	%p39, %r78, 2;
	@%p39 bra 	$L__BB0_44;
	and.b32  	%r249, %r13436, -4;
	cvt.u64.u32 	%rd76, %r249;
	add.s64 	%rd77, %rd4, %rd76;
	ld.local.u32 	%r250, [%rd77];
	shl.b32 	%r251, %r250, 8;
	ld.local.u8 	%r252, [%rd21+2];
	or.b32  	%r253, %r251, %r252;
	st.local.u32 	[%rd77], %r253;
	add.s32 	%r13436, %r13435, 3;
	setp.lt.u32 	%p66, %r13435, 61;
$L__BB0_44:
	not.pred 	%p40, %p66;
	@%p40 bra 	$L__BB0_63;
	and.b32  	%r4614, %r13436, -4;
	cvt.u64.u32 	%rd78, %r4614;
	add.s64 	%rd79, %rd4, %rd78;
	ld.local.u32 	%r4615, [%rd79];
	shl.b32 	%r4616, %r4615, 8;
	or.b32  	%r4617, %r4616, 128;
	st.local.u32 	[%rd79], %r4617;
	add.s32 	%r13437, %r13436, 1;
	setp.lt.u32 	%p41, %r13436, 56;
	@%p41 bra 	$L__BB0_55;
	setp.lt.u32 	%p42, %r13436, 63;
	@%p42 bra 	$L__BB0_47;
	bra.uni 	$L__BB0_54;
$L__BB0_47:
	and.b32  	%r4618, %r13437, -4;
	cvt.u64.u32 	%rd80, %r4618;
	add.s64 	%rd81, %rd4, %rd80;
	ld.local.u32 	%r4619, [%rd81];
	shl.b32 	%r4620, %r4619, 8;
	st.local.u32 	[%rd81], %r4620;
	add.s32 	%r106, %r13436, 2;
	setp.eq.s32 	%p43, %r106, 64;
	@%p43 bra 	$L__BB0_54;
	and.b32  	%r4621, %r106, -4;
	cvt.u64.u32 	%rd82, %r4621;
	add.s64 	%rd83, %rd4, %rd82;
	ld.local.u32 	%r4622, [%rd83];
	shl.b32 	%r4623, %r4622, 8;
	st.local.u32 	[%rd83], %r4623;
	add.s32 	%r107, %r13436, 3;
	setp.eq.s32 	%p44, %r107, 64;
	@%p44 bra 	$L__BB0_54;
	and.b32  	%r4624, %r107, -4;
	cvt.u64.u32 	%rd84, %r4624;
	add.s64 	%rd85, %rd4, %rd84;
	ld.local.u32 	%r4625, [%rd85];
	shl.b32 	%r4626, %r4625, 8;
	st.local.u32 	[%rd85], %r4626;
	add.s32 	%r108, %r13436, 4;
	setp.eq.s32 	%p45, %r108, 64;
	@%p45 bra 	$L__BB0_54;
	and.b32  	%r4627, %r108, -4;
	cvt.u64.u32 	%rd86, %r4627;
	add.s64 	%rd87, %rd4, %rd86;
	ld.local.u32 	%r4628, [%rd87];
	shl.b32 	%r4629, %r4628, 8;
	st.local.u32 	[%rd87], %r4629;
	add.s32 	%r109, %r13436, 5;
	setp.eq.s32 	%p46, %r109, 64;
	@%p46 bra 	$L__BB0_54;
	and.b32  	%r4630, %r109, -4;
	cvt.u64.u32 	%rd88, %r4630;
	add.s64 	%rd89, %rd4, %rd88;
	ld.local.u32 	%r4631, [%rd89];
	shl.b32 	%r4632, %r4631, 8;
	st.local.u32 	[%rd89], %r4632;
	add.s32 	%r110, %r13436, 6;
	setp.eq.s32 	%p47, %r110, 64;
	@%p47 bra 	$L__BB0_54;
	and.b32  	%r4633, %r110, -4;
	cvt.u64.u32 	%rd90, %r4633;
	add.s64 	%rd91, %rd4, %rd90;
	ld.local.u32 	%r4634, [%rd91];
	shl.b32 	%r4635, %r4634, 8;
	st.local.u32 	[%rd91], %r4635;
	add.s32 	%r111, %r13436, 7;
	setp.eq.s32 	%p48, %r111, 64;
	@%p48 bra 	$L__BB0_54;
	and.b32  	%r4636, %r111, -4;
	cvt.u64.u32 	%rd92, %r4636;
	add.s64 	%rd93, %rd4, %rd92;
	ld.local.u32 	%r4637, [%rd93];
	shl.b32 	%r4638, %r4637, 8;
	st.local.u32 	[%rd93], %r4638;
$L__BB0_54:
	ld.local.v4.u32 	{%r4639, %r4640, %r4641, %r4642}, [%rd4];
	ld.local.v4.u32 	{%r4643, %r4644, %r4645, %r4646}, [%rd4+16];
	ld.local.v4.u32 	{%r4647, %r4648, %r4649, %r4650}, [%rd4+32];
	ld.local.v4.u32 	{%r4651, %r4652, %r4653, %r4654}, [%rd4+48];
	shf.l.wrap.b32 	%r4655, %r4653, %r4653, 15;
	shf.l.wrap.b32 	%r4656, %r4653, %r4653, 13;
	xor.b32  	%r4657, %r4655, %r4656;
	shr.u32 	%r4658, %r4653, 10;
	xor.b32  	%r4659, %r4657, %r4658;
	add.s32 	%r4660, %r4659, %r4648;
	shf.l.wrap.b32 	%r4661, %r4640, %r4640, 25;
	shf.l.wrap.b32 	%r4662, %r4640, %r4640, 14;
	xor.b32  	%r4663, %r4661, %r4662;
	shr.u32 	%r4664, %r4640, 3;
	xor.b32  	%r4665, %r4663, %r4664;
	add.s32 	%r4666, %r4660, %r4639;
	add.s32 	%r4667, %r4666, %r4665;
	shf.l.wrap.b32 	%r4668, %r4654, %r4654, 15;
	shf.l.wrap.b32 	%r4669, %r4654, %r4654, 13;
	xor.b32  	%r4670, %r4668, %r4669;
	shr.u32 	%r4671, %r4654, 10;
	xor.b32  	%r4672, %r4670, %r4671;
	add.s32 	%r4673, %r4672, %r4649;
	shf.l.wrap.b32 	%r4674, %r4641, %r4641, 25;
	shf.l.wrap.b32 	%r4675, %r4641, %r4641, 14;
	xor.b32  	%r4676, %r4674, %r4675;
	shr.u32 	%r4677, %r4641, 3;
	xor.b32  	%r4678, %r4676, %r4677;
	add.s32 	%r4679, %r4673, %r4640;
	add.s32 	%r4680, %r4679, %r4678;
	shf.l.wrap.b32 	%r4681, %r4667, %r4667, 15;
	shf.l.wrap.b32 	%r4682, %r4667, %r4667, 13;
	xor.b32  	%r4683, %r4681, %r4682;
	shr.u32 	%r4684, %r4667, 10;
	xor.b32  	%r4685, %r4683, %r4684;
	add.s32 	%r4686, %r4685, %r4650;
	shf.l.wrap.b32 	%r4687, %r4642, %r4642, 25;
	shf.l.wrap.b32 	%r4688, %r4642, %r4642, 14;
	xor.b32  	%r4689, %r4687, %r4688;
	shr.u32 	%r4690, %r4642, 3;
	xor.b32  	%r4691, %r4689, %r4690;
	add.s32 	%r4692, %r4686, %r4641;
	add.s32 	%r4693, %r4692, %r4691;
	shf.l.wrap.b32 	%r4694, %r4680, %r4680, 15;
	shf.l.wrap.b32 	%r4695, %r4680, %r4680, 13;
	xor.b32  	%r4696, %r4694, %r4695;
	shr.u32 	%r4697, %r4680, 10;
	xor.b32  	%r4698, %r4696, %r4697;
	add.s32 	%r4699, %r4698, %r4651;
	shf.l.wrap.b32 	%r4700, %r4643, %r4643, 25;
	shf.l.wrap.b32 	%r4701, %r4643, %r4643, 14;
	xor.b32  	%r4702, %r4700, %r4701;
	shr.u32 	%r4703, %r4643, 3;
	xor.b32  	%r4704, %r4702, %r4703;
	add.s32 	%r4705, %r4699, %r4642;
	add.s32 	%r4706, %r4705, %r4704;
	shf.l.wrap.b32 	%r4707, %r4693, %r4693, 15;
	shf.l.wrap.b32 	%r4708, %r4693, %r4693, 13;
	xor.b32  	%r4709, %r4707, %r4708;
	shr.u32 	%r4710, %r4693, 10;
	xor.b32  	%r4711, %r4709, %r4710;
	add.s32 	%r4712, %r4711, %r4652;
	shf.l.wrap.b32 	%r4713, %r4644, %r4644, 25;
	shf.l.wrap.b32 	%r4714, %r4644, %r4644, 14;
	xor.b32  	%r4715, %r4713, %r4714;
	shr.u32 	%r4716, %r4644, 3;
	xor.b32  	%r4717, %r4715, %r4716;
	add.s32 	%r4718, %r4712, %r4643;
	add.s32 	%r4719, %r4718, %r4717;
	shf.l.wrap.b32 	%r4720, %r4706, %r4706, 15;
	shf.l.wrap.b32 	%r4721, %r4706, %r4706, 13;
	xor.b32  	%r4722, %r4720, %r4721;
	shr.u32 	%r4723, %r4706, 10;
	xor.b32  	%r4724, %r4722, %r4723;
	add.s32 	%r4725, %r4724, %r4653;
	shf.l.wrap.b32 	%r4726, %r4645, %r4645, 25;
	shf.l.wrap.b32 	%r4727, %r4645, %r4645, 14;
	xor.b32  	%r4728, %r4726, %r4727;
	shr.u32 	%r4729, %r4645, 3;
	xor.b32  	%r4730, %r4728, %r4729;
	add.s32 	%r4731, %r4725, %r4644;
	add.s32 	%r4732, %r4731, %r4730;
	shf.l.wrap.b32 	%r4733, %r4719, %r4719, 15;
	shf.l.wrap.b32 	%r4734, %r4719, %r4719, 13;
	xor.b32  	%r4735, %r4733, %r4734;
	shr.u32 	%r4736, %r4719, 10;
	xor.b32  	%r4737, %r4735, %r4736;
	add.s32 	%r4738, %r4737, %r4654;
	shf.l.wrap.b32 	%r4739, %r4646, %r4646, 25;
	shf.l.wrap.b32 	%r4740, %r4646, %r4646, 14;
	xor.b32  	%r4741, %r4739, %r4740;
	shr.u32 	%r4742, %r4646, 3;
	xor.b32  	%r4743, %r4741, %r4742;
	add.s32 	%r4744, %r4738, %r4645;
	add.s32 	%r4745, %r4744, %r4743;
	shf.l.wrap.b32 	%r4746, %r4732, %r4732, 15;
	shf.l.wrap.b32 	%r4747, %r4732, %r4732, 13;
	xor.b32  	%r4748, %r4746, %r4747;
	shr.u32 	%r4749, %r4732, 10;
	xor.b32  	%r4750, %r4748, %r4749;
	add.s32 	%r4751, %r4750, %r4667;
	shf.l.wrap.b32 	%r4752, %r4647, %r4647, 25;
	shf.l.wrap.b32 	%r4753, %r4647, %r4647, 14;
	xor.b32  	%r4754, %r4752, %r4753;
	shr.u32 	%r4755, %r4647, 3;
	xor.b32  	%r4756, %r4754, %r4755;
	add.s32 	%r4757, %r4751, %r4646;
	add.s32 	%r4758, %r4757, %r4756;
	shf.l.wrap.b32 	%r4759, %r4745, %r4745, 15;
	shf.l.wrap.b32 	%r4760, %r4745, %r4745, 13;
	xor.b32  	%r4761, %r4759, %r4760;
	shr.u32 	%r4762, %r4745, 10;
	xor.b32  	%r4763, %r4761, %r4762;
	add.s32 	%r4764, %r4763, %r4680;
	shf.l.wrap.b32 	%r4765, %r4648, %r4648, 25;
	shf.l.wrap.b32 	%r4766, %r4648, %r4648, 14;
	xor.b32  	%r4767, %r4765, %r4766;
	shr.u32 	%r4768, %r4648, 3;
	xor.b32  	%r4769, %r4767, %r4768;
	add.s32 	%r4770, %r4764, %r4647;
	add.s32 	%r4771, %r4770, %r4769;
	shf.l.wrap.b32 	%r4772, %r4758, %r4758, 15;
	shf.l.wrap.b32 	%r4773, %r4758, %r4758, 13;
	xor.b32  	%r4774, %r4772, %r4773;
	shr.u32 	%r4775, %r4758, 10;
	xor.b32  	%r4776, %r4774, %r4775;
	add.s32 	%r4777, %r4776, %r4693;
	shf.l.wrap.b32 	%r4778, %r4649, %r4649, 25;
	shf.l.wrap.b32 	%r4779, %r4649, %r4649, 14;
	xor.b32  	%r4780, %r4778, %r4779;
	shr.u32 	%r4781, %r4649, 3;
	xor.b32  	%r4782, %r4780, %r4781;
	add.s32 	%r4783, %r4777, %r4648;
	add.s32 	%r4784, %r4783, %r4782;
	shf.l.wrap.b32 	%r4785, %r4771, %r4771, 15;
	shf.l.wrap.b32 	%r4786, %r4771, %r4771, 13;
	xor.b32  	%r4787, %r4785, %r4786;
	shr.u32 	%r4788, %r4771, 10;
	xor.b32  	%r4789, %r4787, %r4788;
	add.s32 	%r4790, %r4789, %r4706;
	shf.l.wrap.b32 	%r4791, %r4650, %r4650, 25;
	shf.l.wrap.b32 	%r4792, %r4650, %r4650, 14;
	xor.b32  	%r4793, %r4791, %r4792;
	shr.u32 	%r4794, %r4650, 3;
	xor.b32  	%r4795, %r4793, %r4794;
	add.s32 	%r4796, %r4790, %r4649;
	add.s32 	%r4797, %r4796, %r4795;
	shf.l.wrap.b32 	%r4798, %r4784, %r4784, 15;
	shf.l.wrap.b32 	%r4799, %r4784, %r4784, 13;
	xor.b32  	%r4800, %r4798, %r4799;
	shr.u32 	%r4801, %r4784, 10;
	xor.b32  	%r4802, %r4800, %r4801;
	add.s32 	%r4803, %r4802, %r4719;
	shf.l.wrap.b32 	%r4804, %r4651, %r4651, 25;
	shf.l.wrap.b32 	%r4805, %r4651, %r4651, 14;
	xor.b32  	%r4806, %r4804, %r4805;
	shr.u32 	%r4807, %r4651, 3;
	xor.b32  	%r4808, %r4806, %r4807;
	add.s32 	%r4809, %r4803, %r4650;
	add.s32 	%r4810, %r4809, %r4808;
	shf.l.wrap.b32 	%r4811, %r4797, %r4797, 15;
	shf.l.wrap.b32 	%r4812, %r4797, %r4797, 13;
	xor.b32  	%r4813, %r4811, %r4812;
	shr.u32 	%r4814, %r4797, 10;
	xor.b32  	%r4815, %r4813, %r4814;
	add.s32 	%r4816, %r4815, %r4732;
	shf.l.wrap.b32 	%r4817, %r4652, %r4652, 25;
	shf.l.wrap.b32 	%r4818, %r4652, %r4652, 14;
	xor.b32  	%r4819, %r4817, %r4818;
	shr.u32 	%r4820, %r4652, 3;
	xor.b32  	%r4821, %r4819, %r4820;
	add.s32 	%r4822, %r4816, %r4651;
	add.s32 	%r4823, %r4822, %r4821;
	shf.l.wrap.b32 	%r4824, %r4810, %r4810, 15;
	shf.l.wrap.b32 	%r4825, %r4810, %r4810, 13;
	xor.b32  	%r4826, %r4824, %r4825;
	shr.u32 	%r4827, %r4810, 10;
	xor.b32  	%r4828, %r4826, %r4827;
	add.s32 	%r4829, %r4828, %r4745;
	shf.l.wrap.b32 	%r4830, %r4653, %r4653, 25;
	shf.l.wrap.b32 	%r4831, %r4653, %r4653, 14;
	xor.b32  	%r4832, %r4830, %r4831;
	shr.u32 	%r4833, %r4653, 3;
	xor.b32  	%r4834, %r4832, %r4833;
	add.s32 	%r4835, %r4829, %r4652;
	add.s32 	%r4836, %r4835, %r4834;
	shf.l.wrap.b32 	%r4837, %r4823, %r4823, 15;
	shf.l.wrap.b32 	%r4838, %r4823, %r4823, 13;
	xor.b32  	%r4839, %r4837, %r4838;
	shr.u32 	%r4840, %r4823, 10;
	xor.b32  	%r4841, %r4839, %r4840;
	add.s32 	%r4842, %r4841, %r4758;
	shf.l.wrap.b32 	%r4843, %r4654, %r4654, 25;
	shf.l.wrap.b32 	%r4844, %r4654, %r4654, 14;
	xor.b32  	%r4845, %r4843, %r4844;
	shr.u32 	%r4846, %r4654, 3;
	xor.b32  	%r4847, %r4845, %r4846;
	add.s32 	%r4848, %r4842, %r4653;
	add.s32 	%r4849, %r4848, %r4847;
	shf.l.wrap.b32 	%r4850, %r4836, %r4836, 15;
	shf.l.wrap.b32 	%r4851, %r4836, %r4836, 13;
	xor.b32  	%r4852, %r4850, %r4851;
	shr.u32 	%r4853, %r4836, 10;
	xor.b32  	%r4854, %r4852, %r4853;
	add.s32 	%r4855, %r4854, %r4771;
	shf.l.wrap.b32 	%r4856, %r4667, %r4667, 25;
	shf.l.wrap.b32 	%r4857, %r4667, %r4667, 14;
	xor.b32  	%r4858, %r4856, %r4857;
	shr.u32 	%r4859, %r4667, 3;
	xor.b32  	%r4860, %r4858, %r4859;
	add.s32 	%r4861, %r4855, %r4654;
	add.s32 	%r4862, %r4861, %r4860;
	shf.l.wrap.b32 	%r4863, %r4849, %r4849, 15;
	shf.l.wrap.b32 	%r4864, %r4849, %r4849, 13;
	xor.b32  	%r4865, %r4863, %r4864;
	shr.u32 	%r4866, %r4849, 10;
	xor.b32  	%r4867, %r4865, %r4866;
	add.s32 	%r4868, %r4867, %r4784;
	shf.l.wrap.b32 	%r4869, %r4680, %r4680, 25;
	shf.l.wrap.b32 	%r4870, %r4680, %r4680, 14;
	xor.b32  	%r4871, %r4869, %r4870;
	shr.u32 	%r4872, %r4680, 3;
	xor.b32  	%r4873, %r4871, %r4872;
	add.s32 	%r4874, %r4868, %r4667;
	add.s32 	%r4875, %r4874, %r4873;
	shf.l.wrap.b32 	%r4876, %r4862, %r4862, 15;
	shf.l.wrap.b32 	%r4877, %r4862, %r4862, 13;
	xor.b32  	%r4878, %r4876, %r4877;
	shr.u32 	%r4879, %r4862, 10;
	xor.b32  	%r4880, %r4878, %r4879;
	add.s32 	%r4881, %r4880, %r4797;
	shf.l.wrap.b32 	%r4882, %r4693, %r4693, 25;
	shf.l.wrap.b32 	%r4883, %r4693, %r4693, 14;
	xor.b32  	%r4884, %r4882, %r4883;
	shr.u32 	%r4885, %r4693, 3;
	xor.b32  	%r4886, %r4884, %r4885;
	add.s32 	%r4887, %r4881, %r4680;
	add.s32 	%r4888, %r4887, %r4886;
	shf.l.wrap.b32 	%r4889, %r4875, %r4875, 15;
	shf.l.wrap.b32 	%r4890, %r4875, %r4875, 13;
	xor.b32  	%r4891, %r4889, %r4890;
	shr.u32 	%r4892, %r4875, 10;
	xor.b32  	%r4893, %r4891, %r4892;
	add.s32 	%r4894, %r4893, %r4810;
	shf.l.wrap.b32 	%r4895, %r4706, %r4706, 25;
	shf.l.wrap.b32 	%r4896, %r4706, %r4706, 14;
	xor.b32  	%r4897, %r4895, %r4896;
	shr.u32 	%r4898, %r4706, 3;
	xor.b32  	%r4899, %r4897, %r4898;
	add.s32 	%r4900, %r4894, %r4693;
	add.s32 	%r4901, %r4900, %r4899;
	shf.l.wrap.b32 	%r4902, %r4888, %r4888, 15;
	shf.l.wrap.b32 	%r4903, %r4888, %r4888, 13;
	xor.b32  	%r4904, %r4902, %r4903;
	shr.u32 	%r4905, %r4888, 10;
	xor.b32  	%r4906, %r4904, %r4905;
	add.s32 	%r4907, %r4906, %r4823;
	shf.l.wrap.b32 	%r4908, %r4719, %r4719, 25;
	shf.l.wrap.b32 	%r4909, %r4719, %r4719, 14;
	xor.b32  	%r4910, %r4908, %r4909;
	shr.u32 	%r4911, %r4719, 3;
	xor.b32  	%r4912, %r4910, %r4911;
	add.s32 	%r4913, %r4907, %r4706;
	add.s32 	%r4914, %r4913, %r4912;
	shf.l.wrap.b32 	%r4915, %r4901, %r4901, 15;
	shf.l.wrap.b32 	%r4916, %r4901, %r4901, 13;
	xor.b32  	%r4917, %r4915, %r4916;
	shr.u32 	%r4918, %r4901, 10;
	xor.b32  	%r4919, %r4917, %r4918;
	add.s32 	%r4920, %r4919, %r4836;
	shf.l.wrap.b32 	%r4921, %r4732, %r4732, 25;
	shf.l.wrap.b32 	%r4922, %r4732, %r4732, 14;
	xor.b32  	%r4923, %r4921, %r4922;
	shr.u32 	%r4924, %r4732, 3;
	xor.b32  	%r4925, %r4923, %r4924;
	add.s32 	%r4926, %r4920, %r4719;
	add.s32 	%r4927, %r4926, %r4925;
	shf.l.wrap.b32 	%r4928, %r4914, %r4914, 15;
	shf.l.wrap.b32 	%r4929, %r4914, %r4914, 13;
	xor.b32  	%r4930, %r4928, %r4929;
	shr.u32 	%r4931, %r4914, 10;
	xor.b32  	%r4932, %r4930, %r4931;
	add.s32 	%r4933, %r4932, %r4849;
	shf.l.wrap.b32 	%r4934, %r4745, %r4745, 25;
	shf.l.wrap.b32 	%r4935, %r4745, %r4745, 14;
	xor.b32  	%r4936, %r4934, %r4935;
	shr.u32 	%r4937, %r4745, 3;
	xor.b32  	%r4938, %r4936, %r4937;
	add.s32 	%r4939, %r4933, %r4732;
	add.s32 	%r4940, %r4939, %r4938;
	shf.l.wrap.b32 	%r4941, %r4927, %r4927, 15;
	shf.l.wrap.b32 	%r4942, %r4927, %r4927, 13;
	xor.b32  	%r4943, %r4941, %r4942;
	shr.u32 	%r4944, %r4927, 10;
	xor.b32  	%r4945, %r4943, %r4944;
	add.s32 	%r4946, %r4945, %r4862;
	shf.l.wrap.b32 	%r4947, %r4758, %r4758, 25;
	shf.l.wrap.b32 	%r4948, %r4758, %r4758, 14;
	xor.b32  	%r4949, %r4947, %r4948;
	shr.u32 	%r4950, %r4758, 3;
	xor.b32  	%r4951, %r4949, %r4950;
	add.s32 	%r4952, %r4946, %r4745;
	add.s32 	%r4953, %r4952, %r4951;
	shf.l.wrap.b32 	%r4954, %r4940, %r4940, 15;
	shf.l.wrap.b32 	%r4955, %r4940, %r4940, 13;
	xor.b32  	%r4956, %r4954, %r4955;
	shr.u32 	%r4957, %r4940, 10;
	xor.b32  	%r4958, %r4956, %r4957;
	add.s32 	%r4959, %r4958, %r4875;
	shf.l.wrap.b32 	%r4960, %r4771, %r4771, 25;
	shf.l.wrap.b32 	%r4961, %r4771, %r4771, 14;
	xor.b32  	%r4962, %r4960, %r4961;
	shr.u32 	%r4963, %r4771, 3;
	xor.b32  	%r4964, %r4962, %r4963;
	add.s32 	%r4965, %r4959, %r4758;
	add.s32 	%r4966, %r4965, %r4964;
	shf.l.wrap.b32 	%r4967, %r4953, %r4953, 15;
	shf.l.wrap.b32 	%r4968, %r4953, %r4953, 13;
	xor.b32  	%r4969, %r4967, %r4968;
	shr.u32 	%r4970, %r4953, 10;
	xor.b32  	%r4971, %r4969, %r4970;
	add.s32 	%r4972, %r4971, %r4888;
	shf.l.wrap.b32 	%r4973, %r4784, %r4784, 25;
	shf.l.wrap.b32 	%r4974, %r4784, %r4784, 14;
	xor.b32  	%r4975, %r4973, %r4974;
	shr.u32 	%r4976, %r4784, 3;
	xor.b32  	%r4977, %r4975, %r4976;
	add.s32 	%r4978, %r4972, %r4771;
	add.s32 	%r4979, %r4978, %r4977;
	shf.l.wrap.b32 	%r4980, %r4966, %r4966, 15;
	shf.l.wrap.b32 	%r4981, %r4966, %r4966, 13;
	xor.b32  	%r4982, %r4980, %r4981;
	shr.u32 	%r4983, %r4966, 10;
	xor.b32  	%r4984, %r4982, %r4983;
	add.s32 	%r4985, %r4984, %r4901;
	shf.l.wrap.b32 	%r4986, %r4797, %r4797, 25;
	shf.l.wrap.b32 	%r4987, %r4797, %r4797, 14;
	xor.b32  	%r4988, %r4986, %r4987;
	shr.u32 	%r4989, %r4797, 3;
	xor.b32  	%r4990, %r4988, %r4989;
	add.s32 	%r4991, %r4985, %r4784;
	add.s32 	%r4992, %r4991, %r4990;
	shf.l.wrap.b32 	%r4993, %r4979, %r4979, 15;
	shf.l.wrap.b32 	%r4994, %r4979, %r4979, 13;
	xor.b32  	%r4995, %r4993, %r4994;
	shr.u32 	%r4996, %r4979, 10;
	xor.b32  	%r4997, %r4995, %r4996;
	add.s32 	%r4998, %r4997, %r4914;
	shf.l.wrap.b32 	%r4999, %r4810, %r4810, 25;
	shf.l.wrap.b32 	%r5000, %r4810, %r4810, 14;
	xor.b32  	%r5001, %r4999, %r5000;
	shr.u32 	%r5002, %r4810, 3;
	xor.b32  	%r5003, %r5001, %r5002;
	add.s32 	%r5004, %r4998, %r4797;
	add.s32 	%r5005, %r5004, %r5003;
	shf.l.wrap.b32 	%r5006, %r4992, %r4992, 15;
	shf.l.wrap.b32 	%r5007, %r4992, %r4992, 13;
	xor.b32  	%r5008, %r5006, %r5007;
	shr.u32 	%r5009, %r4992, 10;
	xor.b32  	%r5010, %r5008, %r5009;
	add.s32 	%r5011, %r5010, %r4927;
	shf.l.wrap.b32 	%r5012, %r4823, %r4823, 25;
	shf.l.wrap.b32 	%r5013, %r4823, %r4823, 14;
	xor.b32  	%r5014, %r5012, %r5013;
	shr.u32 	%r5015, %r4823, 3;
	xor.b32  	%r5016, %r5014, %r5015;
	add.s32 	%r5017, %r5011, %r4810;
	add.s32 	%r5018, %r5017, %r5016;
	shf.l.wrap.b32 	%r5019, %r5005, %r5005, 15;
	shf.l.wrap.b32 	%r5020, %r5005, %r5005, 13;
	xor.b32  	%r5021, %r5019, %r5020;
	shr.u32 	%r5022, %r5005, 10;
	xor.b32  	%r5023, %r5021, %r5022;
	add.s32 	%r5024, %r5023, %r4940;
	shf.l.wrap.b32 	%r5025, %r4836, %r4836, 25;
	shf.l.wrap.b32 	%r5026, %r4836, %r4836, 14;
	xor.b32  	%r5027, %r5025, %r5026;
	shr.u32 	%r5028, %r4836, 3;
	xor.b32  	%r5029, %r5027, %r5028;
	add.s32 	%r5030, %r5024, %r4823;
	add.s32 	%r5031, %r5030, %r5029;
	shf.l.wrap.b32 	%r5032, %r5018, %r5018, 15;
	shf.l.wrap.b32 	%r5033, %r5018, %r5018, 13;
	xor.b32  	%r5034, %r5032, %r5033;
	shr.u32 	%r5035, %r5018, 10;
	xor.b32  	%r5036, %r5034, %r5035;
	add.s32 	%r5037, %r5036, %r4953;
	shf.l.wrap.b32 	%r5038, %r4849, %r4849, 25;
	shf.l.wrap.b32 	%r5039, %r4849, %r4849, 14;
	xor.b32  	%r5040, %r5038, %r5039;
	shr.u32 	%r5041, %r4849, 3;
	xor.b32  	%r5042, %r5040, %r5041;
	add.s32 	%r5043, %r5037, %r4836;
	add.s32 	%r5044, %r5043, %r5042;
	shf.l.wrap.b32 	%r5045, %r5031, %r5031, 15;
	shf.l.wrap.b32 	%r5046, %r5031, %r5031, 13;
	xor.b32  	%r5047, %r5045, %r5046;
	shr.u32 	%r5048, %r5031, 10;
	xor.b32  	%r5049, %r5047, %r5048;
	add.s32 	%r5050, %r5049, %r4966;
	shf.l.wrap.b32 	%r5051, %r4862, %r4862, 25;
	shf.l.wrap.b32 	%r5052, %r4862, %r4862, 14;
	xor.b32  	%r5053, %r5051, %r5052;
	shr.u32 	%r5054, %r4862, 3;
	xor.b32  	%r5055, %r5053, %r5054;
	add.s32 	%r5056, %r5050, %r4849;
	add.s32 	%r5057, %r5056, %r5055;
	shf.l.wrap.b32 	%r5058, %r5044, %r5044, 15;
	shf.l.wrap.b32 	%r5059, %r5044, %r5044, 13;
	xor.b32  	%r5060, %r5058, %r5059;
	shr.u32 	%r5061, %r5044, 10;
	xor.b32  	%r5062, %r5060, %r5061;
	add.s32 	%r5063, %r5062, %r4979;
	shf.l.wrap.b32 	%r5064, %r4875, %r4875, 25;
	shf.l.wrap.b32 	%r5065, %r4875, %r4875, 14;
	xor.b32  	%r5066, %r5064, %r5065;
	shr.u32 	%r5067, %r4875, 3;
	xor.b32  	%r5068, %r5066, %r5067;
	add.s32 	%r5069, %r5063, %r4862;
	add.s32 	%r5070, %r5069, %r5068;
	shf.l.wrap.b32 	%r5071, %r5057, %r5057, 15;
	shf.l.wrap.b32 	%r5072, %r5057, %r5057, 13;
	xor.b32  	%r5073, %r5071, %r5072;
	shr.u32 	%r5074, %r5057, 10;
	xor.b32  	%r5075, %r5073, %r5074;
	add.s32 	%r5076, %r5075, %r4992;
	shf.l.wrap.b32 	%r5077, %r4888, %r4888, 25;
	shf.l.wrap.b32 	%r5078, %r4888, %r4888, 14;
	xor.b32  	%r5079, %r5077, %r5078;
	shr.u32 	%r5080, %r4888, 3;
	xor.b32  	%r5081, %r5079, %r5080;
	add.s32 	%r5082, %r5076, %r4875;
	add.s32 	%r5083, %r5082, %r5081;
	shf.l.wrap.b32 	%r5084, %r5070, %r5070, 15;
	shf.l.wrap.b32 	%r5085, %r5070, %r5070, 13;
	xor.b32  	%r5086, %r5084, %r5085;
	shr.u32 	%r5087, %r5070, 10;
	xor.b32  	%r5088, %r5086, %r5087;
	add.s32 	%r5089, %r5088, %r5005;
	shf.l.wrap.b32 	%r5090, %r4901, %r4901, 25;
	shf.l.wrap.b32 	%r5091, %r4901, %r4901, 14;
	xor.b32  	%r5092, %r5090, %r5091;
	shr.u32 	%r5093, %r4901, 3;
	xor.b32  	%r5094, %r5092, %r5093;
	add.s32 	%r5095, %r5089, %r4888;
	add.s32 	%r5096, %r5095, %r5094;
	shf.l.wrap.b32 	%r5097, %r5083, %r5083, 15;
	shf.l.wrap.b32 	%r5098, %r5083, %r5083, 13;
	xor.b32  	%r5099, %r5097, %r5098;
	shr.u32 	%r5100, %r5083, 10;
	xor.b32  	%r5101, %r5099, %r5100;
	add.s32 	%r5102, %r5101, %r5018;
	shf.l.wrap.b32 	%r5103, %r4914, %r4914, 25;
	shf.l.wrap.b32 	%r5104, %r4914, %r4914, 14;
	xor.b32  	%r5105, %r5103, %r5104;
	shr.u32 	%r5106, %r4914, 3;
	xor.b32  	%r5107, %r5105, %r5106;
	add.s32 	%r5108, %r5102, %r4901;
	add.s32 	%r5109, %r5108, %r5107;
	shf.l.wrap.b32 	%r5110, %r5096, %r5096, 15;
	shf.l.wrap.b32 	%r5111, %r5096, %r5096, 13;
	xor.b32  	%r5112, %r5110, %r5111;
	shr.u32 	%r5113, %r5096, 10;
	xor.b32  	%r5114, %r5112, %r5113;
	add.s32 	%r5115, %r5114, %r5031;
	shf.l.wrap.b32 	%r5116, %r4927, %r4927, 25;
	shf.l.wrap.b32 	%r5117, %r4927, %r4927, 14;
	xor.b32  	%r5118, %r5116, %r5117;
	shr.u32 	%r5119, %r4927, 3;
	xor.b32  	%r5120, %r5118, %r5119;
	add.s32 	%r5121, %r5115, %r4914;
	add.s32 	%r5122, %r5121, %r5120;
	shf.l.wrap.b32 	%r5123, %r5109, %r5109, 15;
	shf.l.wrap.b32 	%r5124, %r5109, %r5109, 13;
	xor.b32  	%r5125, %r5123, %r5124;
	shr.u32 	%r5126, %r5109, 10;
	xor.b32  	%r5127, %r5125, %r5126;
	add.s32 	%r5128, %r5127, %r5044;
	shf.l.wrap.b32 	%r5129, %r4940, %r4940, 25;
	shf.l.wrap.b32 	%r5130, %r4940, %r4940, 14;
	xor.b32  	%r5131, %r5129, %r5130;
	shr.u32 	%r5132, %r4940, 3;
	xor.b32  	%r5133, %r5131, %r5132;
	add.s32 	%r5134, %r5128, %r4927;
	add.s32 	%r5135, %r5134, %r5133;
	shf.l.wrap.b32 	%r5136, %r5122, %r5122, 15;
	shf.l.wrap.b32 	%r5137, %r5122, %r5122, 13;
	xor.b32  	%r5138, %r5136, %r5137;
	shr.u32 	%r5139, %r5122, 10;
	xor.b32  	%r5140, %r5138, %r5139;
	add.s32 	%r5141, %r5140, %r5057;
	shf.l.wrap.b32 	%r5142, %r4953, %r4953, 25;
	shf.l.wrap.b32 	%r5143, %r4953, %r4953, 14;
	xor.b32  	%r5144, %r5142, %r5143;
	shr.u32 	%r5145, %r4953, 3;
	xor.b32  	%r5146, %r5144, %r5145;
	add.s32 	%r5147, %r5141, %r4940;
	add.s32 	%r5148, %r5147, %r5146;
	shf.l.wrap.b32 	%r5149, %r5135, %r5135, 15;
	shf.l.wrap.b32 	%r5150, %r5135, %r5135, 13;
	xor.b32  	%r5151, %r5149, %r5150;
	shr.u32 	%r5152, %r5135, 10;
	xor.b32  	%r5153, %r5151, %r5152;
	add.s32 	%r5154, %r5153, %r5070;
	shf.l.wrap.b32 	%r5155, %r4966, %r4966, 25;
	shf.l.wrap.b32 	%r5156, %r4966, %r4966, 14;
	xor.b32  	%r5157, %r5155, %r5156;
	shr.u32 	%r5158, %r4966, 3;
	xor.b32  	%r5159, %r5157, %r5158;
	add.s32 	%r5160, %r5154, %r4953;
	add.s32 	%r5161, %r5160, %r5159;
	shf.l.wrap.b32 	%r5162, %r5148, %r5148, 15;
	shf.l.wrap.b32 	%r5163, %r5148, %r5148, 13;
	xor.b32  	%r5164, %r5162, %r5163;
	shr.u32 	%r5165, %r5148, 10;
	xor.b32  	%r5166, %r5164, %r5165;
	add.s32 	%r5167, %r5166, %r5083;
	shf.l.wrap.b32 	%r5168, %r4979, %r4979, 25;
	shf.l.wrap.b32 	%r5169, %r4979, %r4979, 14;
	xor.b32  	%r5170, %r5168, %r5169;
	shr.u32 	%r5171, %r4979, 3;
	xor.b32  	%r5172, %r5170, %r5171;
	add.s32 	%r5173, %r5167, %r4966;
	add.s32 	%r5174, %r5173, %r5172;
	shf.l.wrap.b32 	%r5175, %r5161, %r5161, 15;
	shf.l.wrap.b32 	%r5176, %r5161, %r5161, 13;
	xor.b32  	%r5177, %r5175, %r5176;
	shr.u32 	%r5178, %r5161, 10;
	xor.b32  	%r5179, %r5177, %r5178;
	add.s32 	%r5180, %r5179, %r5096;
	shf.l.wrap.b32 	%r5181, %r4992, %r4992, 25;
	shf.l.wrap.b32 	%r5182, %r4992, %r4992, 14;
	xor.b32  	%r5183, %r5181, %r5182;
	shr.u32 	%r5184, %r4992, 3;
	xor.b32  	%r5185, %r5183, %r5184;
	add.s32 	%r5186, %r5180, %r4979;
	add.s32 	%r5187, %r5186, %r5185;
	shf.l.wrap.b32 	%r5188, %r5174, %r5174, 15;
	shf.l.wrap.b32 	%r5189, %r5174, %r5174, 13;
	xor.b32  	%r5190, %r5188, %r5189;
	shr.u32 	%r5191, %r5174, 10;
	xor.b32  	%r5192, %r5190, %r5191;
	add.s32 	%r5193, %r5192, %r5109;
	shf.l.wrap.b32 	%r5194, %r5005, %r5005, 25;
	shf.l.wrap.b32 	%r5195, %r5005, %r5005, 14;
	xor.b32  	%r5196, %r5194, %r5195;
	shr.u32 	%r5197, %r5005, 3;
	xor.b32  	%r5198, %r5196, %r5197;
	add.s32 	%r5199, %r5193, %r4992;
	add.s32 	%r5200, %r5199, %r5198;
	shf.l.wrap.b32 	%r5201, %r5187, %r5187, 15;
	shf.l.wrap.b32 	%r5202, %r5187, %r5187, 13;
	xor.b32  	%r5203, %r5201, %r5202;
	shr.u32 	%r5204, %r5187, 10;
	xor.b32  	%r5205, %r5203, %r5204;
	add.s32 	%r5206, %r5205, %r5122;
	shf.l.wrap.b32 	%r5207, %r5018, %r5018, 25;
	shf.l.wrap.b32 	%r5208, %r5018, %r5018, 14;
	xor.b32  	%r5209, %r5207, %r5208;
	shr.u32 	%r5210, %r5018, 3;
	xor.b32  	%r5211, %r5209, %r5210;
	add.s32 	%r5212, %r5206, %r5005;
	add.s32 	%r5213, %r5212, %r5211;
	shf.l.wrap.b32 	%r5214, %r5200, %r5200, 15;
	shf.l.wrap.b32 	%r5215, %r5200, %r5200, 13;
	xor.b32  	%r5216, %r5214, %r5215;
	shr.u32 	%r5217, %r5200, 10;
	xor.b32  	%r5218, %r5216, %r5217;
	add.s32 	%r5219, %r5218, %r5135;
	shf.l.wrap.b32 	%r5220, %r5031, %r5031, 25;
	shf.l.wrap.b32 	%r5221, %r5031, %r5031, 14;
	xor.b32  	%r5222, %r5220, %r5221;
	shr.u32 	%r5223, %r5031, 3;
	xor.b32  	%r5224, %r5222, %r5223;
	add.s32 	%r5225, %r5219, %r5018;
	add.s32 	%r5226, %r5225, %r5224;
	shf.l.wrap.b32 	%r5227, %r5213, %r5213, 15;
	shf.l.wrap.b32 	%r5228, %r5213, %r5213, 13;
	xor.b32  	%r5229, %r5227, %r5228;
	shr.u32 	%r5230, %r5213, 10;
	xor.b32  	%r5231, %r5229, %r5230;
	add.s32 	%r5232, %r5231, %r5148;
	shf.l.wrap.b32 	%r5233, %r5044, %r5044, 25;
	shf.l.wrap.b32 	%r5234, %r5044, %r5044, 14;
	xor.b32  	%r5235, %r5233, %r5234;
	shr.u32 	%r5236, %r5044, 3;
	xor.b32  	%r5237, %r5235, %r5236;
	add.s32 	%r5238, %r5232, %r5031;
	add.s32 	%r5239, %r5238, %r5237;
	shf.l.wrap.b32 	%r5240, %r5226, %r5226, 15;
	shf.l.wrap.b32 	%r5241, %r5226, %r5226, 13;
	xor.b32  	%r5242, %r5240, %r5241;
	shr.u32 	%r5243, %r5226, 10;
	xor.b32  	%r5244, %r5242, %r5243;
	add.s32 	%r5245, %r5244, %r5161;
	shf.l.wrap.b32 	%r5246, %r5057, %r5057, 25;
	shf.l.wrap.b32 	%r5247, %r5057, %r5057, 14;
	xor.b32  	%r5248, %r5246, %r5247;
	shr.u32 	%r5249, %r5057, 3;
	xor.b32  	%r5250, %r5248, %r5249;
	add.s32 	%r5251, %r5245, %r5044;
	add.s32 	%r5252, %r5251, %r5250;
	shf.l.wrap.b32 	%r5253, %r5239, %r5239, 15;
	shf.l.wrap.b32 	%r5254, %r5239, %r5239, 13;
	xor.b32  	%r5255, %r5253, %r5254;
	shr.u32 	%r5256, %r5239, 10;
	xor.b32  	%r5257, %r5255, %r5256;
	add.s32 	%r5258, %r5257, %r5174;
	shf.l.wrap.b32 	%r5259, %r5070, %r5070, 25;
	shf.l.wrap.b32 	%r5260, %r5070, %r5070, 14;
	xor.b32  	%r5261, %r5259, %r5260;
	shr.u32 	%r5262, %r5070, 3;
	xor.b32  	%r5263, %r5261, %r5262;
	add.s32 	%r5264, %r5258, %r5057;
	add.s32 	%r5265, %r5264, %r5263;
	shf.l.wrap.b32 	%r5266, %r5252, %r5252, 15;
	shf.l.wrap.b32 	%r5267, %r5252, %r5252, 13;
	xor.b32  	%r5268, %r5266, %r5267;
	shr.u32 	%r5269, %r5252, 10;
	xor.b32  	%r5270, %r5268, %r5269;
	add.s32 	%r5271, %r5270, %r5187;
	shf.l.wrap.b32 	%r5272, %r5083, %r5083, 25;
	shf.l.wrap.b32 	%r5273, %r5083, %r5083, 14;
	xor.b32  	%r5274, %r5272, %r5273;
	shr.u32 	%r5275, %r5083, 3;
	xor.b32  	%r5276, %r5274, %r5275;
	add.s32 	%r5277, %r5271, %r5070;
	add.s32 	%r5278, %r5277, %r5276;
	add.s32 	%r5279, %r4, %r4639;
	add.s32 	%r5280, %r5279, 1446884106;
	add.s32 	%r5281, %r5279, -1182902091;
	shf.l.wrap.b32 	%r5282, %r5280, %r5280, 26;
	shf.l.wrap.b32 	%r5283, %r5280, %r5280, 21;
	xor.b32  	%r5284, %r5282, %r5283;
	shf.l.wrap.b32 	%r5285, %r5280, %r5280, 7;
	xor.b32  	%r5286, %r5284, %r5285;
	and.b32  	%r5287, %r5280, 1359893119;
	sub.s32 	%r5288, -1446884107, %r5279;
	and.b32  	%r5289, %r5288, -1694144372;
	or.b32  	%r5290, %r5287, %r5289;
	add.s32 	%r5291, %r5290, %r5286;
	add.s32 	%r5292, %r5291, %r5;
	add.s32 	%r5293, %r5292, %r4640;
	shf.l.wrap.b32 	%r5294, %r5281, %r5281, 30;
	shf.l.wrap.b32 	%r5295, %r5281, %r5281, 19;
	xor.b32  	%r5296, %r5294, %r5295;
	shf.l.wrap.b32 	%r5297, %r5281, %r5281, 10;
	xor.b32  	%r5298, %r5296, %r5297;
	and.b32  	%r5299, %r5281, -781301534;
	add.s32 	%r5300, %r5298, %r5299;
	add.s32 	%r5301, %r5293, %r5300;
	add.s32 	%r5302, %r5293, 1542638877;
	add.s32 	%r5303, %r5301, 1233485744;
	shf.l.wrap.b32 	%r5304, %r5302, %r5302, 26;
	shf.l.wrap.b32 	%r5305, %r5302, %r5302, 21;
	xor.b32  	%r5306, %r5304, %r5305;
	shf.l.wrap.b32 	%r5307, %r5302, %r5302, 7;
	xor.b32  	%r5308, %r5306, %r5307;
	and.b32  	%r5309, %r5302, %r5280;
	sub.s32 	%r5310, 604844770, %r5293;
	and.b32  	%r5311, %r5310, 1359893119;
	or.b32  	%r5312, %r5309, %r5311;
	add.s32 	%r5313, %r5312, %r5308;
	add.s32 	%r5314, %r5313, %r6;
	add.s32 	%r5315, %r5314, %r4641;
	shf.l.wrap.b32 	%r5316, %r5303, %r5303, 30;
	shf.l.wrap.b32 	%r5317, %r5303, %r5303, 19;
	xor.b32  	%r5318, %r5316, %r5317;
	shf.l.wrap.b32 	%r5319, %r5303, %r5303, 10;
	xor.b32  	%r5320, %r5318, %r5319;
	xor.b32  	%r5321, %r5281, 1779033703;
	and.b32  	%r5322, %r5303, %r5321;
	and.b32  	%r5323, %r5281, 1779033703;
	xor.b32  	%r5324, %r5322, %r5323;
	add.s32 	%r5325, %r5320, %r5324;
	add.s32 	%r5326, %r5315, %r5325;
	add.s32 	%r5327, %r5315, 1449989905;
	add.s32 	%r5328, %r5326, -1694144372;
	shf.l.wrap.b32 	%r5329, %r5327, %r5327, 26;
	shf.l.wrap.b32 	%r5330, %r5327, %r5327, 21;
	xor.b32  	%r5331, %r5329, %r5330;
	shf.l.wrap.b32 	%r5332, %r5327, %r5327, 7;
	xor.b32  	%r5333, %r5331, %r5332;
	and.b32  	%r5334, %r5327, %r5302;
	sub.s32 	%r5335, -1449989906, %r5315;
	and.b32  	%r5336, %r5280, %r5335;
	or.b32  	%r5337, %r5334, %r5336;
	add.s32 	%r5338, %r5337, %r5333;
	add.s32 	%r5339, %r5338, %r7;
	add.s32 	%r5340, %r5339, %r4642;
	shf.l.wrap.b32 	%r5341, %r5328, %r5328, 30;
	shf.l.wrap.b32 	%r5342, %r5328, %r5328, 19;
	xor.b32  	%r5343, %r5341, %r5342;
	shf.l.wrap.b32 	%r5344, %r5328, %r5328, 10;
	xor.b32  	%r5345, %r5343, %r5344;
	xor.b32  	%r5346, %r5303, %r5281;
	and.b32  	%r5347, %r5328, %r5346;
	and.b32  	%r5348, %r5303, %r5281;
	xor.b32  	%r5349, %r5347, %r5348;
	add.s32 	%r5350, %r5345, %r5349;
	add.s32 	%r5351, %r5340, %r5350;
	add.s32 	%r5352, %r5340, -1156040474;
	add.s32 	%r5353, %r5351, 1359893119;
	shf.l.wrap.b32 	%r5354, %r5352, %r5352, 26;
	shf.l.wrap.b32 	%r5355, %r5352, %r5352, 21;
	xor.b32  	%r5356, %r5354, %r5355;
	shf.l.wrap.b32 	%r5357, %r5352, %r5352, 7;
	xor.b32  	%r5358, %r5356, %r5357;
	and.b32  	%r5359, %r5352, %r5327;
	sub.s32 	%r5360, 1156040473, %r5340;
	and.b32  	%r5361, %r5302, %r5360;
	or.b32  	%r5362, %r5359, %r5361;
	add.s32 	%r5363, %r5362, %r5280;
	add.s32 	%r5364, %r5363, %r5358;
	add.s32 	%r5365, %r5364, %r8;
	add.s32 	%r5366, %r5365, %r4643;
	shf.l.wrap.b32 	%r5367, %r5353, %r5353, 30;
	shf.l.wrap.b32 	%r5368, %r5353, %r5353, 19;
	xor.b32  	%r5369, %r5367, %r5368;
	shf.l.wrap.b32 	%r5370, %r5353, %r5353, 10;
	xor.b32  	%r5371, %r5369, %r5370;
	xor.b32  	%r5372, %r5328, %r5303;
	and.b32  	%r5373, %r5353, %r5372;
	and.b32  	%r5374, %r5328, %r5303;
	xor.b32  	%r5375, %r5373, %r5374;
	add.s32 	%r5376, %r5371, %r5375;
	add.s32 	%r5377, %r5366, %r5281;
	add.s32 	%r5378, %r5376, %r5366;
	shf.l.wrap.b32 	%r5379, %r5377, %r5377, 26;
	shf.l.wrap.b32 	%r5380, %r5377, %r5377, 21;
	xor.b32  	%r5381, %r5379, %r5380;
	shf.l.wrap.b32 	%r5382, %r5377, %r5377, 7;
	xor.b32  	%r5383, %r5381, %r5382;
	and.b32  	%r5384, %r5377, %r5352;
	not.b32 	%r5385, %r5377;
	and.b32  	%r5386, %r5327, %r5385;
	or.b32  	%r5387, %r5384, %r5386;
	add.s32 	%r5388, %r5387, %r5302;
	add.s32 	%r5389, %r5388, %r5383;
	add.s32 	%r5390, %r5389, %r9;
	add.s32 	%r5391, %r5390, %r4644;
	shf.l.wrap.b32 	%r5392, %r5378, %r5378, 30;
	shf.l.wrap.b32 	%r5393, %r5378, %r5378, 19;
	xor.b32  	%r5394, %r5392, %r5393;
	shf.l.wrap.b32 	%r5395, %r5378, %r5378, 10;
	xor.b32  	%r5396, %r5394, %r5395;
	xor.b32  	%r5397, %r5353, %r5328;
	and.b32  	%r5398, %r5378, %r5397;
	and.b32  	%r5399, %r5353, %r5328;
	xor.b32  	%r5400, %r5398, %r5399;
	add.s32 	%r5401, %r5396, %r5400;
	add.s32 	%r5402, %r5391, %r5303;
	add.s32 	%r5403, %r5401, %r5391;
	shf.l.wrap.b32 	%r5404, %r5402, %r5402, 26;
	shf.l.wrap.b32 	%r5405, %r5402, %r5402, 21;
	xor.b32  	%r5406, %r5404, %r5405;
	shf.l.wrap.b32 	%r5407, %r5402, %r5402, 7;
	xor.b32  	%r5408, %r5406, %r5407;
	and.b32  	%r5409, %r5402, %r5377;
	not.b32 	%r5410, %r5402;
	and.b32  	%r5411, %r5352, %r5410;
	or.b32  	%r5412, %r5409, %r5411;
	add.s32 	%r5413, %r5412, %r5327;
	add.s32 	%r5414, %r5413, %r5408;
	add.s32 	%r5415, %r5414, %r10;
	add.s32 	%r5416, %r5415, %r4645;
	shf.l.wrap.b32 	%r5417, %r5403, %r5403, 30;
	shf.l.wrap.b32 	%r5418, %r5403, %r5403, 19;
	xor.b32  	%r5419, %r5417, %r5418;
	shf.l.wrap.b32 	%r5420, %r5403, %r5403, 10;
	xor.b32  	%r5421, %r5419, %r5420;
	xor.b32  	%r5422, %r5378, %r5353;
	and.b32  	%r5423, %r5403, %r5422;
	and.b32  	%r5424, %r5378, %r5353;
	xor.b32  	%r5425, %r5423, %r5424;
	add.s32 	%r5426, %r5421, %r5425;
	add.s32 	%r5427, %r5416, %r5328;
	add.s32 	%r5428, %r5426, %r5416;
	shf.l.wrap.b32 	%r5429, %r5427, %r5427, 26;
	shf.l.wrap.b32 	%r5430, %r5427, %r5427, 21;
	xor.b32  	%r5431, %r5429, %r5430;
	shf.l.wrap.b32 	%r5432, %r5427, %r5427, 7;
	xor.b32  	%r5433, %r5431, %r5432;
	and.b32  	%r5434, %r5427, %r5402;
	not.b32 	%r5435, %r5427;
	and.b32  	%r5436, %r5377, %r5435;
	or.b32  	%r5437, %r5434, %r5436;
	add.s32 	%r5438, %r5437, %r5352;
	add.s32 	%r5439, %r5438, %r5433;
	add.s32 	%r5440, %r5439, %r11;
	add.s32 	%r5441, %r5440, %r4646;
	shf.l.wrap.b32 	%r5442, %r5428, %r5428, 30;
	shf.l.wrap.b32 	%r5443, %r5428, %r5428, 19;
	xor.b32  	%r5444, %r5442, %r5443;
	shf.l.wrap.b32 	%r5445, %r5428, %r5428, 10;
	xor.b32  	%r5446, %r5444, %r5445;
	xor.b32  	%r5447, %r5403, %r5378;
	and.b32  	%r5448, %r5428, %r5447;
	and.b32  	%r5449, %r5403, %r5378;
	xor.b32  	%r5450, %r5448, %r5449;
	add.s32 	%r5451, %r5446, %r5450;
	add.s32 	%r5452, %r5441, %r5353;
	add.s32 	%r5453, %r5451, %r5441;
	shf.l.wrap.b32 	%r5454, %r5452, %r5452, 26;
	shf.l.wrap.b32 	%r5455, %r5452, %r5452, 21;
	xor.b32  	%r5456, %r5454, %r5455;
	shf.l.wrap.b32 	%r5457, %r5452, %r5452, 7;
	xor.b32  	%r5458, %r5456, %r5457;
	and.b32  	%r5459, %r5452, %r5427;
	not.b32 	%r5460, %r5452;
	and.b32  	%r5461, %r5402, %r5460;
	or.b32  	%r5462, %r5459, %r5461;
	add.s32 	%r5463, %r5462, %r5377;
	add.s32 	%r5464, %r5463, %r5458;
	ld.const.u32 	%r5465, [K+32];
	add.s32 	%r5466, %r5464, %r5465;
	add.s32 	%r5467, %r5466, %r4647;
	shf.l.wrap.b32 	%r5468, %r5453, %r5453, 30;
	shf.l.wrap.b32 	%r5469, %r5453, %r5453, 19;
	xor.b32  	%r5470, %r5468, %r5469;
	shf.l.wrap.b32 	%r5471, %r5453, %r5453, 10;
	xor.b32  	%r5472, %r5470, %r5471;
	xor.b32  	%r5473, %r5428, %r5403;
	and.b32  	%r5474, %r5453, %r5473;
	and.b32  	%r5475, %r5428, %r5403;
	xor.b32  	%r5476, %r5474, %r5475;
	add.s32 	%r5477, %r5472, %r5476;
	add.s32 	%r5478, %r5467, %r5378;
	add.s32 	%r5479, %r5477, %r5467;
	shf.l.wrap.b32 	%r5480, %r5478, %r5478, 26;
	shf.l.wrap.b32 	%r5481, %r5478, %r5478, 21;
	xor.b32  	%r5482, %r5480, %r5481;
	shf.l.wrap.b32 	%r5483, %r5478, %r5478, 7;
	xor.b32  	%r5484, %r5482, %r5483;
	and.b32  	%r5485, %r5478, %r5452;
	not.b32 	%r5486, %r5478;
	and.b32  	%r5487, %r5427, %r5486;
	or.b32  	%r5488, %r5485, %r5487;
	add.s32 	%r5489, %r5488, %r5402;
	add.s32 	%r5490, %r5489, %r5484;
	ld.const.u32 	%r5491, [K+36];
	add.s32 	%r5492, %r5490, %r5491;
	add.s32 	%r5493, %r5492, %r4648;
	shf.l.wrap.b32 	%r5494, %r5479, %r5479, 30;
	shf.l.wrap.b32 	%r5495, %r5479, %r5479, 19;
	xor.b32  	%r5496, %r5494, %r5495;
	shf.l.wrap.b32 	%r5497, %r5479, %r5479, 10;
	xor.b32  	%r5498, %r5496, %r5497;
	xor.b32  	%r5499, %r5453, %r5428;
	and.b32  	%r5500, %r5479, %r5499;
	and.b32  	%r5501, %r5453, %r5428;
	xor.b32  	%r5502, %r5500, %r5501;
	add.s32 	%r5503, %r5498, %r5502;
	add.s32 	%r5504, %r5493, %r5403;
	add.s32 	%r5505, %r5503, %r5493;
	shf.l.wrap.b32 	%r5506, %r5504, %r5504, 26;
	shf.l.wrap.b32 	%r5507, %r5504, %r5504, 21;
	xor.b32  	%r5508, %r5506, %r5507;
	shf.l.wrap.b32 	%r5509, %r5504, %r5504, 7;
	xor.b32  	%r5510, %r5508, %r5509;
	and.b32  	%r5511, %r5504, %r5478;
	not.b32 	%r5512, %r5504;
	and.b32  	%r5513, %r5452, %r5512;
	or.b32  	%r5514, %r5511, %r5513;
	add.s32 	%r5515, %r5514, %r5427;
	add.s32 	%r5516, %r5515, %r5510;
	ld.const.u32 	%r5517, [K+40];
	add.s32 	%r5518, %r5516, %r5517;
	add.s32 	%r5519, %r5518, %r4649;
	shf.l.wrap.b32 	%r5520, %r5505, %r5505, 30;
	shf.l.wrap.b32 	%r5521, %r5505, %r5505, 19;
	xor.b32  	%r5522, %r5520, %r5521;
	shf.l.wrap.b32 	%r5523, %r5505, %r5505, 10;
	xor.b32  	%r5524, %r5522, %r5523;
	xor.b32  	%r5525, %r5479, %r5453;
	and.b32  	%r5526, %r5505, %r5525;
	and.b32  	%r5527, %r5479, %r5453;
	xor.b32  	%r5528, %r5526, %r5527;
	add.s32 	%r5529, %r5524, %r5528;
	add.s32 	%r5530, %r5519, %r5428;
	add.s32 	%r5531, %r5529, %r5519;
	shf.l.wrap.b32 	%r5532, %r5530, %r5530, 26;
	shf.l.wrap.b32 	%r5533, %r5530, %r5530, 21;
	xor.b32  	%r5534, %r5532, %r5533;
	shf.l.wrap.b32 	%r5535, %r5530, %r5530, 7;
	xor.b32  	%r5536, %r5534, %r5535;
	and.b32  	%r5537, %r5530, %r5504;
	not.b32 	%r5538, %r5530;
	and.b32  	%r5539, %r5478, %r5538;
	or.b32  	%r5540, %r5537, %r5539;
	add.s32 	%r5541, %r5540, %r5452;
	add.s32 	%r5542, %r5541, %r5536;
	ld.const.u32 	%r5543, [K+44];
	add.s32 	%r5544, %r5542, %r5543;
	add.s32 	%r5545, %r5544, %r4650;
	shf.l.wrap.b32 	%r5546, %r5531, %r5531, 30;
	shf.l.wrap.b32 	%r5547, %r5531, %r5531, 19;
	xor.b32  	%r5548, %r5546, %r5547;
	shf.l.wrap.b32 	%r5549, %r5531, %r5531, 10;
	xor.b32  	%r5550, %r5548, %r5549;
	xor.b32  	%r5551, %r5505, %r5479;
	and.b32  	%r5552, %r5531, %r5551;
	and.b32  	%r5553, %r5505, %r5479;
	xor.b32  	%r5554, %r5552, %r5553;
	add.s32 	%r5555, %r5550, %r5554;
	add.s32 	%r5556, %r5545, %r5453;
	add.s32 	%r5557, %r5555, %r5545;
	shf.l.wrap.b32 	%r5558, %r5556, %r5556, 26;
	shf.l.wrap.b32 	%r5559, %r5556, %r5556, 21;
	xor.b32  	%r5560, %r5558, %r5559;
	shf.l.wrap.b32 	%r5561, %r5556, %r5556, 7;
	xor.b32  	%r5562, %r5560, %r5561;
	and.b32  	%r5563, %r5556, %r5530;
	not.b32 	%r5564, %r5556;
	and.b32  	%r5565, %r5504, %r5564;
	or.b32  	%r5566, %r5563, %r5565;
	add.s32 	%r5567, %r5566, %r5478;
	add.s32 	%r5568, %r5567, %r5562;
	add.s32 	%r5569, %r5568, %r12;
	add.s32 	%r5570, %r5569, %r4651;
	shf.l.wrap.b32 	%r5571, %r5557, %r5557, 30;
	shf.l.wrap.b32 	%r5572, %r5557, %r5557, 19;
	xor.b32  	%r5573, %r5571, %r5572;
	shf.l.wrap.b32 	%r5574, %r5557, %r5557, 10;
	xor.b32  	%r5575, %r5573, %r5574;
	xor.b32  	%r5576, %r5531, %r5505;
	and.b32  	%r5577, %r5557, %r5576;
	and.b32  	%r5578, %r5531, %r5505;
	xor.b32  	%r5579, %r5577, %r5578;
	add.s32 	%r5580, %r5575, %r5579;
	add.s32 	%r5581, %r5570, %r5479;
	add.s32 	%r5582, %r5580, %r5570;
	shf.l.wrap.b32 	%r5583, %r5581, %r5581, 26;
	shf.l.wrap.b32 	%r5584, %r5581, %r5581, 21;
	xor.b32  	%r5585, %r5583, %r5584;
	shf.l.wrap.b32 	%r5586, %r5581, %r5581, 7;
	xor.b32  	%r5587, %r5585, %r5586;
	and.b32  	%r5588, %r5581, %r5556;
	not.b32 	%r5589, %r5581;
	and.b32  	%r5590, %r5530, %r5589;
	or.b32  	%r5591, %r5588, %r5590;
	add.s32 	%r5592, %r5591, %r5504;
	add.s32 	%r5593, %r5592, %r5587;
	add.s32 	%r5594, %r5593, %r13;
	add.s32 	%r5595, %r5594, %r4652;
	shf.l.wrap.b32 	%r5596, %r5582, %r5582, 30;
	shf.l.wrap.b32 	%r5597, %r5582, %r5582, 19;
	xor.b32  	%r5598, %r5596, %r5597;
	shf.l.wrap.b32 	%r5599, %r5582, %r5582, 10;
	xor.b32  	%r5600, %r5598, %r5599;
	xor.b32  	%r5601, %r5557, %r5531;
	and.b32  	%r5602, %r5582, %r5601;
	and.b32  	%r5603, %r5557, %r5531;
	xor.b32  	%r5604, %r5602, %r5603;
	add.s32 	%r5605, %r5600, %r5604;
	add.s32 	%r5606, %r5595, %r5505;
	add.s32 	%r5607, %r5605, %r5595;
	shf.l.wrap.b32 	%r5608, %r5606, %r5606, 26;
	shf.l.wrap.b32 	%r5609, %r5606, %r5606, 21;
	xor.b32  	%r5610, %r5608, %r5609;
	shf.l.wrap.b32 	%r5611, %r5606, %r5606, 7;
	xor.b32  	%r5612, %r5610, %r5611;
	and.b32  	%r5613, %r5606, %r5581;
	not.b32 	%r5614, %r5606;
	and.b32  	%r5615, %r5556, %r5614;
	or.b32  	%r5616, %r5613, %r5615;
	add.s32 	%r5617, %r5616, %r5530;
	add.s32 	%r5618, %r5617, %r5612;
	add.s32 	%r5619, %r5618, %r14;
	add.s32 	%r5620, %r5619, %r4653;
	shf.l.wrap.b32 	%r5621, %r5607, %r5607, 30;
	shf.l.wrap.b32 	%r5622, %r5607, %r5607, 19;
	xor.b32  	%r5623, %r5621, %r5622;
	shf.l.wrap.b32 	%r5624, %r5607, %r5607, 10;
	xor.b32  	%r5625, %r5623, %r5624;
	xor.b32  	%r5626, %r5582, %r5557;
	and.b32  	%r5627, %r5607, %r5626;
	and.b32  	%r5628, %r5582, %r5557;
	xor.b32  	%r5629, %r5627, %r5628;
	add.s32 	%r5630, %r5625, %r5629;
	add.s32 	%r5631, %r5620, %r5531;
	add.s32 	%r5632, %r5630, %r5620;
	shf.l.wrap.b32 	%r5633, %r5631, %r5631, 26;
	shf.l.wrap.b32 	%r5634, %r5631, %r5631, 21;
	xor.b32  	%r5635, %r5633, %r5634;
	shf.l.wrap.b32 	%r5636, %r5631, %r5631, 7;
	xor.b32  	%r5637, %r5635, %r5636;
	and.b32  	%r5638, %r5631, %r5606;
	not.b32 	%r5639, %r5631;
	and.b32  	%r5640, %r5581, %r5639;
	or.b32  	%r5641, %r5638, %r5640;
	add.s32 	%r5642, %r5641, %r5556;
	add.s32 	%r5643, %r5642, %r5637;
	add.s32 	%r5644, %r5643, %r15;
	add.s32 	%r5645, %r5644, %r4654;
	shf.l.wrap.b32 	%r5646, %r5632, %r5632, 30;
	shf.l.wrap.b32 	%r5647, %r5632, %r5632, 19;
	xor.b32  	%r5648, %r5646, %r5647;
	shf.l.wrap.b32 	%r5649, %r5632, %r5632, 10;
	xor.b32  	%r5650, %r5648, %r5649;
	xor.b32  	%r5651, %r5607, %r5582;
	and.b32  	%r5652, %r5632, %r5651;
	and.b32  	%r5653, %r5607, %r5582;
	xor.b32  	%r5654, %r5652, %r5653;
	add.s32 	%r5655, %r5650, %r5654;
	add.s32 	%r5656, %r5645, %r5557;
	add.s32 	%r5657, %r5655, %r5645;
	shf.l.wrap.b32 	%r5658, %r5656, %r5656, 26;
	shf.l.wrap.b32 	%r5659, %r5656, %r5656, 21;
	xor.b32  	%r5660, %r5658, %r5659;
	shf.l.wrap.b32 	%r5661, %r5656, %r5656, 7;
	xor.b32  	%r5662, %r5660, %r5661;
	and.b32  	%r5663, %r5656, %r5631;
	not.b32 	%r5664, %r5656;
	and.b32  	%r5665, %r5606, %r5664;
	or.b32  	%r5666, %r5663, %r5665;
	add.s32 	%r5667, %r5666, %r5581;
	add.s32 	%r5668, %r5667, %r5662;
	add.s32 	%r5669, %r5668, %r16;
	add.s32 	%r5670, %r5669, %r4667;
	shf.l.wrap.b32 	%r5671, %r5657, %r5657, 30;
	shf.l.wrap.b32 	%r5672, %r5657, %r5657, 19;
	xor.b32  	%r5673, %r5671, %r5672;
	shf.l.wrap.b32 	%r5674, %r5657, %r5657, 10;
	xor.b32  	%r5675, %r5673, %r5674;
	xor.b32  	%r5676, %r5632, %r5607;
	and.b32  	%r5677, %r5657, %r5676;
	and.b32  	%r5678, %r5632, %r5607;
	xor.b32  	%r5679, %r5677, %r5678;
	add.s32 	%r5680, %r5675, %r5679;
	add.s32 	%r5681, %r5670, %r5582;
	add.s32 	%r5682, %r5680, %r5670;
	shf.l.wrap.b32 	%r5683, %r5681, %r5681, 26;
	shf.l.wrap.b32 	%r5684, %r5681, %r5681, 21;
	xor.b32  	%r5685, %r5683, %r5684;
	shf.l.wrap.b32 	%r5686, %r5681, %r5681, 7;
	xor.b32  	%r5687, %r5685, %r5686;
	and.b32  	%r5688, %r5681, %r5656;
	not.b32 	%r5689, %r5681;
	and.b32  	%r5690, %r5631, %r5689;
	or.b32  	%r5691, %r5688, %r5690;
	add.s32 	%r5692, %r5691, %r5606;
	add.s32 	%r5693, %r5692, %r5687;
	add.s32 	%r5694, %r5693, %r17;
	add.s32 	%r5695, %r5694, %r4680;
	shf.l.wrap.b32 	%r5696, %r5682, %r5682, 30;
	shf.l.wrap.b32 	%r5697, %r5682, %r5682, 19;
	xor.b32  	%r5698, %r5696, %r5697;
	shf.l.wrap.b32 	%r5699, %r5682, %r5682, 10;
	xor.b32  	%r5700, %r5698, %r5699;
	xor.b32  	%r5701, %r5657, %r5632;
	and.b32  	%r5702, %r5682, %r5701;
	and.b32  	%r5703, %r5657, %r5632;
	xor.b32  	%r5704, %r5702, %r5703;
	add.s32 	%r5705, %r5700, %r5704;
	add.s32 	%r5706, %r5695, %r5607;
	add.s32 	%r5707, %r5705, %r5695;
	shf.l.wrap.b32 	%r5708, %r5706, %r5706, 26;
	shf.l.wrap.b32 	%r5709, %r5706, %r5706, 21;
	xor.b32  	%r5710, %r5708, %r5709;
	shf.l.wrap.b32 	%r5711, %r5706, %r5706, 7;
	xor.b32  	%r5712, %r5710, %r5711;
	and.b32  	%r5713, %r5706, %r5681;
	not.b32 	%r5714, %r5706;
	and.b32  	%r5715, %r5656, %r5714;
	or.b32  	%r5716, %r5713, %r5715;
	add.s32 	%r5717, %r5716, %r5631;
	add.s32 	%r5718, %r5717, %r5712;
	add.s32 	%r5719, %r5718, %r18;
	add.s32 	%r5720, %r5719, %r4693;
	shf.l.wrap.b32 	%r5721, %r5707, %r5707, 30;
	shf.l.wrap.b32 	%r5722, %r5707, %r5707, 19;
	xor.b32  	%r5723, %r5721, %r5722;
	shf.l.wrap.b32 	%r5724, %r5707, %r5707, 10;
	xor.b32  	%r5725, %r5723, %r5724;
	xor.b32  	%r5726, %r5682, %r5657;
	and.b32  	%r5727, %r5707, %r5726;
	and.b32  	%r5728, %r5682, %r5657;
	xor.b32  	%r5729, %r5727, %r5728;
	add.s32 	%r5730, %r5725, %r5729;
	add.s32 	%r5731, %r5720, %r5632;
	add.s32 	%r5732, %r5730, %r5720;
	shf.l.wrap.b32 	%r5733, %r5731, %r5731, 26;
	shf.l.wrap.b32 	%r5734, %r5731, %r5731, 21;
	xor.b32  	%r5735, %r5733, %r5734;
	shf.l.wrap.b32 	%r5736, %r5731, %r5731, 7;
	xor.b32  	%r5737, %r5735, %r5736;
	and.b32  	%r5738, %r5731, %r5706;
	not.b32 	%r5739, %r5731;
	and.b32  	%r5740, %r5681, %r5739;
	or.b32  	%r5741, %r5738, %r5740;
	add.s32 	%r5742, %r5741, %r5656;
	add.s32 	%r5743, %r5742, %r5737;
	add.s32 	%r5744, %r5743, %r19;
	add.s32 	%r5745, %r5744, %r4706;
	shf.l.wrap.b32 	%r5746, %r5732, %r5732, 30;
	shf.l.wrap.b32 	%r5747, %r5732, %r5732, 19;
	xor.b32  	%r5748, %r5746, %r5747;
	shf.l.wrap.b32 	%r5749, %r5732, %r5732, 10;
	xor.b32  	%r5750, %r5748, %r5749;
	xor.b32  	%r5751, %r5707, %r5682;
	and.b32  	%r5752, %r5732, %r5751;
	and.b32  	%r5753, %r5707, %r5682;
	xor.b32  	%r5754, %r5752, %r5753;
	add.s32 	%r5755, %r5750, %r5754;
	add.s32 	%r5756, %r5745, %r5657;
	add.s32 	%r5757, %r5755, %r5745;
	shf.l.wrap.b32 	%r5758, %r5756, %r5756, 26;
	shf.l.wrap.b32 	%r5759, %r5756, %r5756, 21;
	xor.b32  	%r5760, %r5758, %r5759;
	shf.l.wrap.b32 	%r5761, %r5756, %r5756, 7;
	xor.b32  	%r5762, %r5760, %r5761;
	and.b32  	%r5763, %r5756, %r5731;
	not.b32 	%r5764, %r5756;
	and.b32  	%r5765, %r5706, %r5764;
	or.b32  	%r5766, %r5763, %r5765;
	add.s32 	%r5767, %r5766, %r5681;
	add.s32 	%r5768, %r5767, %r5762;
	add.s32 	%r5769, %r5768, %r20;
	add.s32 	%r5770, %r5769, %r4719;
	shf.l.wrap.b32 	%r5771, %r5757, %r5757, 30;
	shf.l.wrap.b32 	%r5772, %r5757, %r5757, 19;
	xor.b32  	%r5773, %r5771, %r5772;
	shf.l.wrap.b32 	%r5774, %r5757, %r5757, 10;
	xor.b32  	%r5775, %r5773, %r5774;
	xor.b32  	%r5776, %r5732, %r5707;
	and.b32  	%r5777, %r5757, %r5776;
	and.b32  	%r5778, %r5732, %r5707;
	xor.b32  	%r5779, %r5777, %r5778;
	add.s32 	%r5780, %r5775, %r5779;
	add.s32 	%r5781, %r5770, %r5682;
	add.s32 	%r5782, %r5780, %r5770;
	shf.l.wrap.b32 	%r5783, %r5781, %r5781, 26;
	shf.l.wrap.b32 	%r5784, %r5781, %r5781, 21;
	xor.b32  	%r5785, %r5783, %r5784;
	shf.l.wrap.b32 	%r5786, %r5781, %r5781, 7;
	xor.b32  	%r5787, %r5785, %r5786;
	and.b32  	%r5788, %r5781, %r5756;
	not.b32 	%r5789, %r5781;
	and.b32  	%r5790, %r5731, %r5789;
	or.b32  	%r5791, %r5788, %r5790;
	add.s32 	%r5792, %r5791, %r5706;
	add.s32 	%r5793, %r5792, %r5787;
	add.s32 	%r5794, %r5793, %r21;
	add.s32 	%r5795, %r5794, %r4732;
	shf.l.wrap.b32 	%r5796, %r5782, %r5782, 30;
	shf.l.wrap.b32 	%r5797, %r5782, %r5782, 19;
	xor.b32  	%r5798, %r5796, %r5797;
	shf.l.wrap.b32 	%r5799, %r5782, %r5782, 10;
	xor.b32  	%r5800, %r5798, %r5799;
	xor.b32  	%r5801, %r5757, %r5732;
	and.b32  	%r5802, %r5782, %r5801;
	and.b32  	%r5803, %r5757, %r5732;
	xor.b32  	%r5804, %r5802, %r5803;
	add.s32 	%r5805, %r5800, %r5804;
	add.s32 	%r5806, %r5795, %r5707;
	add.s32 	%r5807, %r5805, %r5795;
	shf.l.wrap.b32 	%r5808, %r5806, %r5806, 26;
	shf.l.wrap.b32 	%r5809, %r5806, %r5806, 21;
	xor.b32  	%r5810, %r5808, %r5809;
	shf.l.wrap.b32 	%r5811, %r5806, %r5806, 7;
	xor.b32  	%r5812, %r5810, %r5811;
	and.b32  	%r5813, %r5806, %r5781;
	not.b32 	%r5814, %r5806;
	and.b32  	%r5815, %r5756, %r5814;
	or.b32  	%r5816, %r5813, %r5815;
	add.s32 	%r5817, %r5816, %r5731;
	add.s32 	%r5818, %r5817, %r5812;
	add.s32 	%r5819, %r5818, %r22;
	add.s32 	%r5820, %r5819, %r4745;
	shf.l.wrap.b32 	%r5821, %r5807, %r5807, 30;
	shf.l.wrap.b32 	%r5822, %r5807, %r5807, 19;
	xor.b32  	%r5823, %r5821, %r5822;
	shf.l.wrap.b32 	%r5824, %r5807, %r5807, 10;
	xor.b32  	%r5825, %r5823, %r5824;
	xor.b32  	%r5826, %r5782, %r5757;
	and.b32  	%r5827, %r5807, %r5826;
	and.b32  	%r5828, %r5782, %r5757;
	xor.b32  	%r5829, %r5827, %r5828;
	add.s32 	%r5830, %r5825, %r5829;
	add.s32 	%r5831, %r5820, %r5732;
	add.s32 	%r5832, %r5830, %r5820;
	shf.l.wrap.b32 	%r5833, %r5831, %r5831, 26;
	shf.l.wrap.b32 	%r5834, %r5831, %r5831, 21;
	xor.b32  	%r5835, %r5833, %r5834;
	shf.l.wrap.b32 	%r5836, %r5831, %r5831, 7;
	xor.b32  	%r5837, %r5835, %r5836;
	and.b32  	%r5838, %r5831, %r5806;
	not.b32 	%r5839, %r5831;
	and.b32  	%r5840, %r5781, %r5839;
	or.b32  	%r5841, %r5838, %r5840;
	add.s32 	%r5842, %r5841, %r5756;
	add.s32 	%r5843, %r5842, %r5837;
	add.s32 	%r5844, %r5843, %r23;
	add.s32 	%r5845, %r5844, %r4758;
	shf.l.wrap.b32 	%r5846, %r5832, %r5832, 30;
	shf.l.wrap.b32 	%r5847, %r5832, %r5832, 19;
	xor.b32  	%r5848, %r5846, %r5847;
	shf.l.wrap.b32 	%r5849, %r5832, %r5832, 10;
	xor.b32  	%r5850, %r5848, %r5849;
	xor.b32  	%r5851, %r5807, %r5782;
	and.b32  	%r5852, %r5832, %r5851;
	and.b32  	%r5853, %r5807, %r5782;
	xor.b32  	%r5854, %r5852, %r5853;
	add.s32 	%r5855, %r5850, %r5854;
	add.s32 	%r5856, %r5845, %r5757;
	add.s32 	%r5857, %r5855, %r5845;
	shf.l.wrap.b32 	%r5858, %r5856, %r5856, 26;
	shf.l.wrap.b32 	%r5859, %r5856, %r5856, 21;
	xor.b32  	%r5860, %r5858, %r5859;
	shf.l.wrap.b32 	%r5861, %r5856, %r5856, 7;
	xor.b32  	%r5862, %r5860, %r5861;
	and.b32  	%r5863, %r5856, %r5831;
	not.b32 	%r5864, %r5856;
	and.b32  	%r5865, %r5806, %r5864;
	or.b32  	%r5866, %r5863, %r5865;
	add.s32 	%r5867, %r5866, %r5781;
	add.s32 	%r5868, %r5867, %r5862;
	add.s32 	%r5869, %r5868, %r24;
	add.s32 	%r5870, %r5869, %r4771;
	shf.l.wrap.b32 	%r5871, %r5857, %r5857, 30;
	shf.l.wrap.b32 	%r5872, %r5857, %r5857, 19;
	xor.b32  	%r5873, %r5871, %r5872;
	shf.l.wrap.b32 	%r5874, %r5857, %r5857, 10;
	xor.b32  	%r5875, %r5873, %r5874;
	xor.b32  	%r5876, %r5832, %r5807;
	and.b32  	%r5877, %r5857, %r5876;
	and.b32  	%r5878, %r5832, %r5807;
	xor.b32  	%r5879, %r5877, %r5878;
	add.s32 	%r5880, %r5875, %r5879;
	add.s32 	%r5881, %r5870, %r5782;
	add.s32 	%r5882, %r5880, %r5870;
	shf.l.wrap.b32 	%r5883, %r5881, %r5881, 26;
	shf.l.wrap.b32 	%r5884, %r5881, %r5881, 21;
	xor.b32  	%r5885, %r5883, %r5884;
	shf.l.wrap.b32 	%r5886, %r5881, %r5881, 7;
	xor.b32  	%r5887, %r5885, %r5886;
	and.b32  	%r5888, %r5881, %r5856;
	not.b32 	%r5889, %r5881;
	and.b32  	%r5890, %r5831, %r5889;
	or.b32  	%r5891, %r5888, %r5890;
	add.s32 	%r5892, %r5891, %r5806;
	add.s32 	%r5893, %r5892, %r5887;
	add.s32 	%r5894, %r5893, %r25;
	add.s32 	%r5895, %r5894, %r4784;
	shf.l.wrap.b32 	%r5896, %r5882, %r5882, 30;
	shf.l.wrap.b32 	%r5897, %r5882, %r5882, 19;
	xor.b32  	%r5898, %r5896, %r5897;
	shf.l.wrap.b32 	%r5899, %r5882, %r5882, 10;
	xor.b32  	%r5900, %r5898, %r5899;
	xor.b32  	%r5901, %r5857, %r5832;
	and.b32  	%r5902, %r5882, %r5901;
	and.b32  	%r5903, %r5857, %r5832;
	xor.b32  	%r5904, %r5902, %r5903;
	add.s32 	%r5905, %r5900, %r5904;
	add.s32 	%r5906, %r5895, %r5807;
	add.s32 	%r5907, %r5905, %r5895;
	shf.l.wrap.b32 	%r5908, %r5906, %r5906, 26;
	shf.l.wrap.b32 	%r5909, %r5906, %r5906, 21;
	xor.b32  	%r5910, %r5908, %r5909;
	shf.l.wrap.b32 	%r5911, %r5906, %r5906, 7;
	xor.b32  	%r5912, %r5910, %r5911;
	and.b32  	%r5913, %r5906, %r5881;
	not.b32 	%r5914, %r5906;
	and.b32  	%r5915, %r5856, %r5914;
	or.b32  	%r5916, %r5913, %r5915;
	add.s32 	%r5917, %r5916, %r5831;
	add.s32 	%r5918, %r5917, %r5912;
	add.s32 	%r5919, %r5918, %r26;
	add.s32 	%r5920, %r5919, %r4797;
	shf.l.wrap.b32 	%r5921, %r5907, %r5907, 30;
	shf.l.wrap.b32 	%r5922, %r5907, %r5907, 19;
	xor.b32  	%r5923, %r5921, %r5922;
	shf.l.wrap.b32 	%r5924, %r5907, %r5907, 10;
	xor.b32  	%r5925, %r5923, %r5924;
	xor.b32  	%r5926, %r5882, %r5857;
	and.b32  	%r5927, %r5907, %r5926;
	and.b32  	%r5928, %r5882, %r5857;
	xor.b32  	%r5929, %r5927, %r5928;
	add.s32 	%r5930, %r5925, %r5929;
	add.s32 	%r5931, %r5920, %r5832;
	add.s32 	%r5932, %r5930, %r5920;
	shf.l.wrap.b32 	%r5933, %r5931, %r5931, 26;
	shf.l.wrap.b32 	%r5934, %r5931, %r5931, 21;
	xor.b32  	%r5935, %r5933, %r5934;
	shf.l.wrap.b32 	%r5936, %r5931, %r5931, 7;
	xor.b32  	%r5937, %r5935, %r5936;
	and.b32  	%r5938, %r5931, %r5906;
	not.b32 	%r5939, %r5931;
	and.b32  	%r5940, %r5881, %r5939;
	or.b32  	%r5941, %r5938, %r5940;
	add.s32 	%r5942, %r5941, %r5856;
	add.s32 	%r5943, %r5942, %r5937;
	add.s32 	%r5944, %r5943, %r27;
	add.s32 	%r5945, %r5944, %r4810;
	shf.l.wrap.b32 	%r5946, %r5932, %r5932, 30;
	shf.l.wrap.b32 	%r5947, %r5932, %r5932, 19;
	xor.b32  	%r5948, %r5946, %r5947;
	shf.l.wrap.b32 	%r5949, %r5932, %r5932, 10;
	xor.b32  	%r5950, %r5948, %r5949;
	xor.b32  	%r5951, %r5907, %r5882;
	and.b32  	%r5952, %r5932, %r5951;
	and.b32  	%r5953, %r5907, %r5882;
	xor.b32  	%r5954, %r5952, %r5953;
	add.s32 	%r5955, %r5950, %r5954;
	add.s32 	%r5956, %r5945, %r5857;
	add.s32 	%r5957, %r5955, %r5945;
	shf.l.wrap.b32 	%r5958, %r5956, %r5956, 26;
	shf.l.wrap.b32 	%r5959, %r5956, %r5956, 21;
	xor.b32  	%r5960, %r5958, %r5959;
	shf.l.wrap.b32 	%r5961, %r5956, %r5956, 7;
	xor.b32  	%r5962, %r5960, %r5961;
	and.b32  	%r5963, %r5956, %r5931;
	not.b32 	%r5964, %r5956;
	and.b32  	%r5965, %r5906, %r5964;
	or.b32  	%r5966, %r5963, %r5965;
	add.s32 	%r5967, %r5966, %r5881;
	add.s32 	%r5968, %r5967, %r5962;
	add.s32 	%r5969, %r5968, %r28;
	add.s32 	%r5970, %r5969, %r4823;
	shf.l.wrap.b32 	%r5971, %r5957, %r5957, 30;
	shf.l.wrap.b32 	%r5972, %r5957, %r5957, 19;
	xor.b32  	%r5973, %r5971, %r5972;
	shf.l.wrap.b32 	%r5974, %r5957, %r5957, 10;
	xor.b32  	%r5975, %r5973, %r5974;
	xor.b32  	%r5976, %r5932, %r5907;
	and.b32  	%r5977, %r5957, %r5976;
	and.b32  	%r5978, %r5932, %r5907;
	xor.b32  	%r5979, %r5977, %r5978;
	add.s32 	%r5980, %r5975, %r5979;
	add.s32 	%r5981, %r5970, %r5882;
	add.s32 	%r5982, %r5980, %r5970;
	shf.l.wrap.b32 	%r5983, %r5981, %r5981, 26;
	shf.l.wrap.b32 	%r5984, %r5981, %r5981, 21;
	xor.b32  	%r5985, %r5983, %r5984;
	shf.l.wrap.b32 	%r5986, %r5981, %r5981, 7;
	xor.b32  	%r5987, %r5985, %r5986;
	and.b32  	%r5988, %r5981, %r5956;
	not.b32 	%r5989, %r5981;
	and.b32  	%r5990, %r5931, %r5989;
	or.b32  	%r5991, %r5988, %r5990;
	add.s32 	%r5992, %r5991, %r5906;
	add.s32 	%r5993, %r5992, %r5987;
	add.s32 	%r5994, %r5993, %r29;
	add.s32 	%r5995, %r5994, %r4836;
	shf.l.wrap.b32 	%r5996, %r5982, %r5982, 30;
	shf.l.wrap.b32 	%r5997, %r5982, %r5982, 19;
	xor.b32  	%r5998, %r5996, %r5997;
	shf.l.wrap.b32 	%r5999, %r5982, %r5982, 10;
	xor.b32  	%r6000, %r5998, %r5999;
	xor.b32  	%r6001, %r5957, %r5932;
	and.b32  	%r6002, %r5982, %r6001;
	and.b32  	%r6003, %r5957, %r5932;
	xor.b32  	%r6004, %r6002, %r6003;
	add.s32 	%r6005, %r6000, %r6004;
	add.s32 	%r6006, %r5995, %r5907;
	add.s32 	%r6007, %r6005, %r5995;
	shf.l.wrap.b32 	%r6008, %r6006, %r6006, 26;
	shf.l.wrap.b32 	%r6009, %r6006, %r6006, 21;
	xor.b32  	%r6010, %r6008, %r6009;
	shf.l.wrap.b32 	%r6011, %r6006, %r6006, 7;
	xor.b32  	%r6012, %r6010, %r6011;
	and.b32  	%r6013, %r6006, %r5981;
	not.b32 	%r6014, %r6006;
	and.b32  	%r6015, %r5956, %r6014;
	or.b32  	%r6016, %r6013, %r6015;
	add.s32 	%r6017, %r6016, %r5931;
	add.s32 	%r6018, %r6017, %r6012;
	add.s32 	%r6019, %r6018, %r30;
	add.s32 	%r6020, %r6019, %r4849;
	shf.l.wrap.b32 	%r6021, %r6007, %r6007, 30;
	shf.l.wrap.b32 	%r6022, %r6007, %r6007, 19;
	xor.b32  	%r6023, %r6021, %r6022;
	shf.l.wrap.b32 	%r6024, %r6007, %r6007, 10;
	xor.b32  	%r6025, %r6023, %r6024;
	xor.b32  	%r6026, %r5982, %r5957;
	and.b32  	%r6027, %r6007, %r6026;
	and.b32  	%r6028, %r5982, %r5957;
	xor.b32  	%r6029, %r6027, %r6028;
	add.s32 	%r6030, %r6025, %r6029;
	add.s32 	%r6031, %r6020, %r5932;
	add.s32 	%r6032, %r6030, %r6020;
	shf.l.wrap.b32 	%r6033, %r6031, %r6031, 26;
	shf.l.wrap.b32 	%r6034, %r6031, %r6031, 21;
	xor.b32  	%r6035, %r6033, %r6034;
	shf.l.wrap.b32 	%r6036, %r6031, %r6031, 7;
	xor.b32  	%r6037, %r6035, %r6036;
	and.b32  	%r6038, %r6031, %r6006;
	not.b32 	%r6039, %r6031;
	and.b32  	%r6040, %r5981, %r6039;
	or.b32  	%r6041, %r6038, %r6040;
	add.s32 	%r6042, %r6041, %r5956;
	add.s32 	%r6043, %r6042, %r6037;
	add.s32 	%r6044, %r6043, %r31;
	add.s32 	%r6045, %r6044, %r4862;
	shf.l.wrap.b32 	%r6046, %r6032, %r6032, 30;
	shf.l.wrap.b32 	%r6047, %r6032, %r6032, 19;
	xor.b32  	%r6048, %r6046, %r6047;
	shf.l.wrap.b32 	%r6049, %r6032, %r6032, 10;
	xor.b32  	%r6050, %r6048, %r6049;
	xor.b32  	%r6051, %r6007, %r5982;
	and.b32  	%r6052, %r6032, %r6051;
	and.b32  	%r6053, %r6007, %r5982;
	xor.b32  	%r6054, %r6052, %r6053;
	add.s32 	%r6055, %r6050, %r6054;
	add.s32 	%r6056, %r6045, %r5957;
	add.s32 	%r6057, %r6055, %r6045;
	shf.l.wrap.b32 	%r6058, %r6056, %r6056, 26;
	shf.l.wrap.b32 	%r6059, %r6056, %r6056, 21;
	xor.b32  	%r6060, %r6058, %r6059;
	shf.l.wrap.b32 	%r6061, %r6056, %r6056, 7;
	xor.b32  	%r6062, %r6060, %r6061;
	and.b32  	%r6063, %r6056, %r6031;
	not.b32 	%r6064, %r6056;
	and.b32  	%r6065, %r6006, %r6064;
	or.b32  	%r6066, %r6063, %r6065;
	add.s32 	%r6067, %r6066, %r5981;
	add.s32 	%r6068, %r6067, %r6062;
	ld.const.u32 	%r6069, [K+128];
	add.s32 	%r6070, %r6068, %r6069;
	add.s32 	%r6071, %r6070, %r4875;
	shf.l.wrap.b32 	%r6072, %r6057, %r6057, 30;
	shf.l.wrap.b32 	%r6073, %r6057, %r6057, 19;
	xor.b32  	%r6074, %r6072, %r6073;
	shf.l.wrap.b32 	%r6075, %r6057, %r6057, 10;
	xor.b32  	%r6076, %r6074, %r6075;
	xor.b32  	%r6077, %r6032, %r6007;
	and.b32  	%r6078, %r6057, %r6077;
	and.b32  	%r6079, %r6032, %r6007;
	xor.b32  	%r6080, %r6078, %r6079;
	add.s32 	%r6081, %r6076, %r6080;
	add.s32 	%r6082, %r6071, %r5982;
	add.s32 	%r6083, %r6081, %r6071;
	shf.l.wrap.b32 	%r6084, %r6082, %r6082, 26;
	shf.l.wrap.b32 	%r6085, %r6082, %r6082, 21;
	xor.b32  	%r6086, %r6084, %r6085;
	shf.l.wrap.b32 	%r6087, %r6082, %r6082, 7;
	xor.b32  	%r6088, %r6086, %r6087;
	and.b32  	%r6089, %r6082, %r6056;
	not.b32 	%r6090, %r6082;
	and.b32  	%r6091, %r6031, %r6090;
	or.b32  	%r6092, %r6089, %r6091;
	add.s32 	%r6093, %r6092, %r6006;
	add.s32 	%r6094, %r6093, %r6088;
	ld.const.u32 	%r6095, [K+132];
	add.s32 	%r6096, %r6094, %r6095;
	add.s32 	%r6097, %r6096, %r4888;
	shf.l.wrap.b32 	%r6098, %r6083, %r6083, 30;
	shf.l.wrap.b32 	%r6099, %r6083, %r6083, 19;
	xor.b32  	%r6100, %r6098, %r6099;
	shf.l.wrap.b32 	%r6101, %r6083, %r6083, 10;
	xor.b32  	%r6102, %r6100, %r6101;
	xor.b32  	%r6103, %r6057, %r6032;
	and.b32  	%r6104, %r6083, %r6103;
	and.b32  	%r6105, %r6057, %r6032;
	xor.b32  	%r6106, %r6104, %r6105;
	add.s32 	%r6107, %r6102, %r6106;
	add.s32 	%r6108, %r6097, %r6007;
	add.s32 	%r6109, %r6107, %r6097;
	shf.l.wrap.b32 	%r6110, %r6108, %r6108, 26;
	shf.l.wrap.b32 	%r6111, %r6108, %r6108, 21;
	xor.b32  	%r6112, %r6110, %r6111;
	shf.l.wrap.b32 	%r6113, %r6108, %r6108, 7;
	xor.b32  	%r6114, %r6112, %r6113;
	and.b32  	%r6115, %r6108, %r6082;
	not.b32 	%r6116, %r6108;
	and.b32  	%r6117, %r6056, %r6116;
	or.b32  	%r6118, %r6115, %r6117;
	add.s32 	%r6119, %r6118, %r6031;
	add.s32 	%r6120, %r6119, %r6114;
	add.s32 	%r6121, %r6120, %r32;
	add.s32 	%r6122, %r6121, %r4901;
	shf.l.wrap.b32 	%r6123, %r6109, %r6109, 30;
	shf.l.wrap.b32 	%r6124, %r6109, %r6109, 19;
	xor.b32  	%r6125, %r6123, %r6124;
	shf.l.wrap.b32 	%r6126, %r6109, %r6109, 10;
	xor.b32  	%r6127, %r6125, %r6126;
	xor.b32  	%r6128, %r6083, %r6057;
	and.b32  	%r6129, %r6109, %r6128;
	and.b32  	%r6130, %r6083, %r6057;
	xor.b32  	%r6131, %r6129, %r6130;
	add.s32 	%r6132, %r6127, %r6131;
	add.s32 	%r6133, %r6122, %r6032;
	add.s32 	%r6134, %r6132, %r6122;
	shf.l.wrap.b32 	%r6135, %r6133, %r6133, 26;
	shf.l.wrap.b32 	%r6136, %r6133, %r6133, 21;
	xor.b32  	%r6137, %r6135, %r6136;
	shf.l.wrap.b32 	%r6138, %r6133, %r6133, 7;
	xor.b32  	%r6139, %r6137, %r6138;
	and.b32  	%r6140, %r6133, %r6108;
	not.b32 	%r6141, %r6133;
	and.b32  	%r6142, %r6082, %r6141;
	or.b32  	%r6143, %r6140, %r6142;
	add.s32 	%r6144, %r6143, %r6056;
	add.s32 	%r6145, %r6144, %r6139;
	add.s32 	%r6146, %r6145, %r33;
	add.s32 	%r6147, %r6146, %r4914;
	shf.l.wrap.b32 	%r6148, %r6134, %r6134, 30;
	shf.l.wrap.b32 	%r6149, %r6134, %r6134, 19;
	xor.b32  	%r6150, %r6148, %r6149;
	shf.l.wrap.b32 	%r6151, %r6134, %r6134, 10;
	xor.b32  	%r6152, %r6150, %r6151;
	xor.b32  	%r6153, %r6109, %r6083;
	and.b32  	%r6154, %r6134, %r6153;
	and.b32  	%r6155, %r6109, %r6083;
	xor.b32  	%r6156, %r6154, %r6155;
	add.s32 	%r6157, %r6152, %r6156;
	add.s32 	%r6158, %r6147, %r6057;
	add.s32 	%r6159, %r6157, %r6147;
	shf.l.wrap.b32 	%r6160, %r6158, %r6158, 26;
	shf.l.wrap.b32 	%r6161, %r6158, %r6158, 21;
	xor.b32  	%r6162, %r6160, %r6161;
	shf.l.wrap.b32 	%r6163, %r6158, %r6158, 7;
	xor.b32  	%r6164, %r6162, %r6163;
	and.b32  	%r6165, %r6158, %r6133;
	not.b32 	%r6166, %r6158;
	and.b32  	%r6167, %r6108, %r6166;
	or.b32  	%r6168, %r6165, %r6167;
	add.s32 	%r6169, %r6168, %r6082;
	add.s32 	%r6170, %r6169, %r6164;
	ld.const.u32 	%r6171, [K+144];
	add.s32 	%r6172, %r6170, %r6171;
	add.s32 	%r6173, %r6172, %r4927;
	shf.l.wrap.b32 	%r6174, %r6159, %r6159, 30;
	shf.l.wrap.b32 	%r6175, %r6159, %r6159, 19;
	xor.b32  	%r6176, %r6174, %r6175;
	shf.l.wrap.b32 	%r6177, %r6159, %r6159, 10;
	xor.b32  	%r6178, %r6176, %r6177;
	xor.b32  	%r6179, %r6134, %r6109;
	and.b32  	%r6180, %r6159, %r6179;
	and.b32  	%r6181, %r6134, %r6109;
	xor.b32  	%r6182, %r6180, %r6181;
	add.s32 	%r6183, %r6178, %r6182;
	add.s32 	%r6184, %r6173, %r6083;
	add.s32 	%r6185, %r6183, %r6173;
	shf.l.wrap.b32 	%r6186, %r6184, %r6184, 26;
	shf.l.wrap.b32 	%r6187, %r6184, %r6184, 21;
	xor.b32  	%r6188, %r6186, %r6187;
	shf.l.wrap.b32 	%r6189, %r6184, %r6184, 7;
	xor.b32  	%r6190, %r6188, %r6189;
	and.b32  	%r6191, %r6184, %r6158;
	not.b32 	%r6192, %r6184;
	and.b32  	%r6193, %r6133, %r6192;
	or.b32  	%r6194, %r6191, %r6193;
	add.s32 	%r6195, %r6194, %r6108;
	add.s32 	%r6196, %r6195, %r6190;
	ld.const.u32 	%r6197, [K+148];
	add.s32 	%r6198, %r6196, %r6197;
	add.s32 	%r6199, %r6198, %r4940;
	shf.l.wrap.b32 	%r6200, %r6185, %r6185, 30;
	shf.l.wrap.b32 	%r6201, %r6185, %r6185, 19;
	xor.b32  	%r6202, %r6200, %r6201;
	shf.l.wrap.b32 	%r6203, %r6185, %r6185, 10;
	xor.b32  	%r6204, %r6202, %r6203;
	xor.b32  	%r6205, %r6159, %r6134;
	and.b32  	%r6206, %r6185, %r6205;
	and.b32  	%r6207, %r6159, %r6134;
	xor.b32  	%r6208, %r6206, %r6207;
	add.s32 	%r6209, %r6204, %r6208;
	add.s32 	%r6210, %r6199, %r6109;
	add.s32 	%r6211, %r6209, %r6199;
	shf.l.wrap.b32 	%r6212, %r6210, %r6210, 26;
	shf.l.wrap.b32 	%r6213, %r6210, %r6210, 21;
	xor.b32  	%r6214, %r6212, %r6213;
	shf.l.wrap.b32 	%r6215, %r6210, %r6210, 7;
	xor.b32  	%r6216, %r6214, %r6215;
	and.b32  	%r6217, %r6210, %r6184;
	not.b32 	%r6218, %r6210;
	and.b32  	%r6219, %r6158, %r6218;
	or.b32  	%r6220, %r6217, %r6219;
	add.s32 	%r6221, %r6220, %r6133;
	add.s32 	%r6222, %r6221, %r6216;
	ld.const.u32 	%r6223, [K+152];
	add.s32 	%r6224, %r6222, %r6223;
	add.s32 	%r6225, %r6224, %r4953;
	shf.l.wrap.b32 	%r6226, %r6211, %r6211, 30;
	shf.l.wrap.b32 	%r6227, %r6211, %r6211, 19;
	xor.b32  	%r6228, %r6226, %r6227;
	shf.l.wrap.b32 	%r6229, %r6211, %r6211, 10;
	xor.b32  	%r6230, %r6228, %r6229;
	xor.b32  	%r6231, %r6185, %r6159;
	and.b32  	%r6232, %r6211, %r6231;
	and.b32  	%r6233, %r6185, %r6159;
	xor.b32  	%r6234, %r6232, %r6233;
	add.s32 	%r6235, %r6230, %r6234;
	add.s32 	%r6236, %r6225, %r6134;
	add.s32 	%r6237, %r6235, %r6225;
	shf.l.wrap.b32 	%r6238, %r6236, %r6236, 26;
	shf.l.wrap.b32 	%r6239, %r6236, %r6236, 21;
	xor.b32  	%r6240, %r6238, %r6239;
	shf.l.wrap.b32 	%r6241, %r6236, %r6236, 7;
	xor.b32  	%r6242, %r6240, %r6241;
	and.b32  	%r6243, %r6236, %r6210;
	not.b32 	%r6244, %r6236;
	and.b32  	%r6245, %r6184, %r6244;
	or.b32  	%r6246, %r6243, %r6245;
	add.s32 	%r6247, %r6246, %r6158;
	add.s32 	%r6248, %r6247, %r6242;
	ld.const.u32 	%r6249, [K+156];
	add.s32 	%r6250, %r6248, %r6249;
	add.s32 	%r6251, %r6250, %r4966;
	shf.l.wrap.b32 	%r6252, %r6237, %r6237, 30;
	shf.l.wrap.b32 	%r6253, %r6237, %r6237, 19;
	xor.b32  	%r6254, %r6252, %r6253;
	shf.l.wrap.b32 	%r6255, %r6237, %r6237, 10;
	xor.b32  	%r6256, %r6254, %r6255;
	xor.b32  	%r6257, %r6211, %r6185;
	and.b32  	%r6258, %r6237, %r6257;
	and.b32  	%r6259, %r6211, %r6185;
	xor.b32  	%r6260, %r6258, %r6259;
	add.s32 	%r6261, %r6256, %r6260;
	add.s32 	%r6262, %r6251, %r6159;
	add.s32 	%r6263, %r6261, %r6251;
	shf.l.wrap.b32 	%r6264, %r6262, %r6262, 26;
	shf.l.wrap.b32 	%r6265, %r6262, %r6262, 21;
	xor.b32  	%r6266, %r6264, %r6265;
	shf.l.wrap.b32 	%r6267, %r6262, %r6262, 7;
	xor.b32  	%r6268, %r6266, %r6267;
	and.b32  	%r6269, %r6262, %r6236;
	not.b32 	%r6270, %r6262;
	and.b32  	%r6271, %r6210, %r6270;
	or.b32  	%r6272, %r6269, %r6271;
	add.s32 	%r6273, %r6272, %r6184;
	add.s32 	%r6274, %r6273, %r6268;
	ld.const.u32 	%r6275, [K+160];
	add.s32 	%r6276, %r6274, %r6275;
	add.s32 	%r6277, %r6276, %r4979;
	shf.l.wrap.b32 	%r6278, %r6263, %r6263, 30;
	shf.l.wrap.b32 	%r6279, %r6263, %r6263, 19;
	xor.b32  	%r6280, %r6278, %r6279;
	shf.l.wrap.b32 	%r6281, %r6263, %r6263, 10;
	xor.b32  	%r6282, %r6280, %r6281;
	xor.b32  	%r6283, %r6237, %r6211;
	and.b32  	%r6284, %r6263, %r6283;
	and.b32  	%r6285, %r6237, %r6211;
	xor.b32  	%r6286, %r6284, %r6285;
	add.s32 	%r6287, %r6282, %r6286;
	add.s32 	%r6288, %r6277, %r6185;
	add.s32 	%r6289, %r6287, %r6277;
	shf.l.wrap.b32 	%r6290, %r6288, %r6288, 26;
	shf.l.wrap.b32 	%r6291, %r6288, %r6288, 21;
	xor.b32  	%r6292, %r6290, %r6291;
	shf.l.wrap.b32 	%r6293, %r6288, %r6288, 7;
	xor.b32  	%r6294, %r6292, %r6293;
	and.b32  	%r6295, %r6288, %r6262;
	not.b32 	%r6296, %r6288;
	and.b32  	%r6297, %r6236, %r6296;
	or.b32  	%r6298, %r6295, %r6297;
	add.s32 	%r6299, %r6298, %r6210;
	add.s32 	%r6300, %r6299, %r6294;
	ld.const.u32 	%r6301, [K+164];
	add.s32 	%r6302, %r6300, %r6301;
	add.s32 	%r6303, %r6302, %r4992;
	shf.l.wrap.b32 	%r6304, %r6289, %r6289, 30;
	shf.l.wrap.b32 	%r6305, %r6289, %r6289, 19;
	xor.b32  	%r6306, %r6304, %r6305;
	shf.l.wrap.b32 	%r6307, %r6289, %r6289, 10;
	xor.b32  	%r6308, %r6306, %r6307;
	xor.b32  	%r6309, %r6263, %r6237;
	and.b32  	%r6310, %r6289, %r6309;
	and.b32  	%r6311, %r6263, %r6237;
	xor.b32  	%r6312, %r6310, %r6311;
	add.s32 	%r6313, %r6308, %r6312;
	add.s32 	%r6314, %r6303, %r6211;
	add.s32 	%r6315, %r6313, %r6303;
	shf.l.wrap.b32 	%r6316, %r6314, %r6314, 26;
	shf.l.wrap.b32 	%r6317, %r6314, %r6314, 21;
	xor.b32  	%r6318, %r6316, %r6317;
	shf.l.wrap.b32 	%r6319, %r6314, %r6314, 7;
	xor.b32  	%r6320, %r6318, %r6319;
	and.b32  	%r6321, %r6314, %r6288;
	not.b32 	%r6322, %r6314;
	and.b32  	%r6323, %r6262, %r6322;
	or.b32  	%r6324, %r6321, %r6323;
	add.s32 	%r6325, %r6324, %r6236;
	add.s32 	%r6326, %r6325, %r6320;
	ld.const.u32 	%r6327, [K+168];
	add.s32 	%r6328, %r6326, %r6327;
	add.s32 	%r6329, %r6328, %r5005;
	shf.l.wrap.b32 	%r6330, %r6315, %r6315, 30;
	shf.l.wrap.b32 	%r6331, %r6315, %r6315, 19;
	xor.b32  	%r6332, %r6330, %r6331;
	shf.l.wrap.b32 	%r6333, %r6315, %r6315, 10;
	xor.b32  	%r6334, %r6332, %r6333;
	xor.b32  	%r6335, %r6289, %r6263;
	and.b32  	%r6336, %r6315, %r6335;
	and.b32  	%r6337, %r6289, %r6263;
	xor.b32  	%r6338, %r6336, %r6337;
	add.s32 	%r6339, %r6334, %r6338;
	add.s32 	%r6340, %r6329, %r6237;
	add.s32 	%r6341, %r6339, %r6329;
	shf.l.wrap.b32 	%r6342, %r6340, %r6340, 26;
	shf.l.wrap.b32 	%r6343, %r6340, %r6340, 21;
	xor.b32  	%r6344, %r6342, %r6343;
	shf.l.wrap.b32 	%r6345, %r6340, %r6340, 7;
	xor.b32  	%r6346, %r6344, %r6345;
	and.b32  	%r6347, %r6340, %r6314;
	not.b32 	%r6348, %r6340;
	and.b32  	%r6349, %r6288, %r6348;
	or.b32  	%r6350, %r6347, %r6349;
	add.s32 	%r6351, %r6350, %r6262;
	add.s32 	%r6352, %r6351, %r6346;
	ld.const.u32 	%r6353, [K+172];
	add.s32 	%r6354, %r6352, %r6353;
	add.s32 	%r6355, %r6354, %r5018;
	shf.l.wrap.b32 	%r6356, %r6341, %r6341, 30;
	shf.l.wrap.b32 	%r6357, %r6341, %r6341, 19;
	xor.b32  	%r6358, %r6356, %r6357;
	shf.l.wrap.b32 	%r6359, %r6341, %r6341, 10;
	xor.b32  	%r6360, %r6358, %r6359;
	xor.b32  	%r6361, %r6315, %r6289;
	and.b32  	%r6362, %r6341, %r6361;
	and.b32  	%r6363, %r6315, %r6289;
	xor.b32  	%r6364, %r6362, %r6363;
	add.s32 	%r6365, %r6360, %r6364;
	add.s32 	%r6366, %r6355, %r6263;
	add.s32 	%r6367, %r6365, %r6355;
	shf.l.wrap.b32 	%r6368, %r6366, %r6366, 26;
	shf.l.wrap.b32 	%r6369, %r6366, %r6366, 21;
	xor.b32  	%r6370, %r6368, %r6369;
	shf.l.wrap.b32 	%r6371, %r6366, %r6366, 7;
	xor.b32  	%r6372, %r6370, %r6371;
	and.b32  	%r6373, %r6366, %r6340;
	not.b32 	%r6374, %r6366;
	and.b32  	%r6375, %r6314, %r6374;
	or.b32  	%r6376, %r6373, %r6375;
	add.s32 	%r6377, %r6376, %r6288;
	add.s32 	%r6378, %r6377, %r6372;
	add.s32 	%r6379, %r6378, %r34;
	add.s32 	%r6380, %r6379, %r5031;
	shf.l.wrap.b32 	%r6381, %r6367, %r6367, 30;
	shf.l.wrap.b32 	%r6382, %r6367, %r6367, 19;
	xor.b32  	%r6383, %r6381, %r6382;
	shf.l.wrap.b32 	%r6384, %r6367, %r6367, 10;
	xor.b32  	%r6385, %r6383, %r6384;
	xor.b32  	%r6386, %r6341, %r6315;
	and.b32  	%r6387, %r6367, %r6386;
	and.b32  	%r6388, %r6341, %r6315;
	xor.b32  	%r6389, %r6387, %r6388;
	add.s32 	%r6390, %r6385, %r6389;
	add.s32 	%r6391, %r6380, %r6289;
	add.s32 	%r6392, %r6390, %r6380;
	shf.l.wrap.b32 	%r6393, %r6391, %r6391, 26;
	shf.l.wrap.b32 	%r6394, %r6391, %r6391, 21;
	xor.b32  	%r6395, %r6393, %r6394;
	shf.l.wrap.b32 	%r6396, %r6391, %r6391, 7;
	xor.b32  	%r6397, %r6395, %r6396;
	and.b32  	%r6398, %r6391, %r6366;
	not.b32 	%r6399, %r6391;
	and.b32  	%r6400, %r6340, %r6399;
	or.b32  	%r6401, %r6398, %r6400;
	add.s32 	%r6402, %r6401, %r6314;
	add.s32 	%r6403, %r6402, %r6397;
	ld.const.u32 	%r6404, [K+180];
	add.s32 	%r6405, %r6403, %r6404;
	add.s32 	%r6406, %r6405, %r5044;
	shf.l.wrap.b32 	%r6407, %r6392, %r6392, 30;
	shf.l.wrap.b32 	%r6408, %r6392, %r6392, 19;
	xor.b32  	%r6409, %r6407, %r6408;
	shf.l.wrap.b32 	%r6410, %r6392, %r6392, 10;
	xor.b32  	%r6411, %r6409, %r6410;
	xor.b32  	%r6412, %r6367, %r6341;
	and.b32  	%r6413, %r6392, %r6412;
	and.b32  	%r6414, %r6367, %r6341;
	xor.b32  	%r6415, %r6413, %r6414;
	add.s32 	%r6416, %r6411, %r6415;
	add.s32 	%r6417, %r6406, %r6315;
	add.s32 	%r6418, %r6416, %r6406;
	shf.l.wrap.b32 	%r6419, %r6417, %r6417, 26;
	shf.l.wrap.b32 	%r6420, %r6417, %r6417, 21;
	xor.b32  	%r6421, %r6419, %r6420;
	shf.l.wrap.b32 	%r6422, %r6417, %r6417, 7;
	xor.b32  	%r6423, %r6421, %r6422;
	and.b32  	%r6424, %r6417, %r6391;
	not.b32 	%r6425, %r6417;
	and.b32  	%r6426, %r6366, %r6425;
	or.b32  	%r6427, %r6424, %r6426;
	add.s32 	%r6428, %r6427, %r6340;
	add.s32 	%r6429, %r6428, %r6423;
	ld.const.u32 	%r6430, [K+184];
	add.s32 	%r6431, %r6429, %r6430;
	add.s32 	%r6432, %r6431, %r5057;
	shf.l.wrap.b32 	%r6433, %r6418, %r6418, 30;
	shf.l.wrap.b32 	%r6434, %r6418, %r6418, 19;
	xor.b32  	%r6435, %r6433, %r6434;
	shf.l.wrap.b32 	%r6436, %r6418, %r6418, 10;
	xor.b32  	%r6437, %r6435, %r6436;
	xor.b32  	%r6438, %r6392, %r6367;
	and.b32  	%r6439, %r6418, %r6438;
	and.b32  	%r6440, %r6392, %r6367;
	xor.b32  	%r6441, %r6439, %r6440;
	add.s32 	%r6442, %r6437, %r6441;
	add.s32 	%r6443, %r6432, %r6341;
	add.s32 	%r6444, %r6442, %r6432;
	shf.l.wrap.b32 	%r6445, %r6443, %r6443, 26;
	shf.l.wrap.b32 	%r6446, %r6443, %r6443, 21;
	xor.b32  	%r6447, %r6445, %r6446;
	shf.l.wrap.b32 	%r6448, %r6443, %r6443, 7;
	xor.b32  	%r6449, %r6447, %r6448;
	and.b32  	%r6450, %r6443, %r6417;
	not.b32 	%r6451, %r6443;
	and.b32  	%r6452, %r6391, %r6451;
	or.b32  	%r6453, %r6450, %r6452;
	add.s32 	%r6454, %r6453, %r6366;
	add.s32 	%r6455, %r6454, %r6449;
	ld.const.u32 	%r6456, [K+188];
	add.s32 	%r6457, %r6455, %r6456;
	add.s32 	%r6458, %r6457, %r5070;
	shf.l.wrap.b32 	%r6459, %r6444, %r6444, 30;
	shf.l.wrap.b32 	%r6460, %r6444, %r6444, 19;
	xor.b32  	%r6461, %r6459, %r6460;
	shf.l.wrap.b32 	%r6462, %r6444, %r6444, 10;
	xor.b32  	%r6463, %r6461, %r6462;
	xor.b32  	%r6464, %r6418, %r6392;
	and.b32  	%r6465, %r6444, %r6464;
	and.b32  	%r6466, %r6418, %r6392;
	xor.b32  	%r6467, %r6465, %r6466;
	add.s32 	%r6468, %r6463, %r6467;
	add.s32 	%r6469, %r6458, %r6367;
	add.s32 	%r6470, %r6468, %r6458;
	shf.l.wrap.b32 	%r6471, %r6469, %r6469, 26;
	shf.l.wrap.b32 	%r6472, %r6469, %r6469, 21;
	xor.b32  	%r6473, %r6471, %r6472;
	shf.l.wrap.b32 	%r6474, %r6469, %r6469, 7;
	xor.b32  	%r6475, %r6473, %r6474;
	and.b32  	%r6476, %r6469, %r6443;
	not.b32 	%r6477, %r6469;
	and.b32  	%r6478, %r6417, %r6477;
	or.b32  	%r6479, %r6476, %r6478;
	add.s32 	%r6480, %r6479, %r6391;
	add.s32 	%r6481, %r6480, %r6475;
	add.s32 	%r6482, %r6481, %r35;
	add.s32 	%r6483, %r6482, %r5083;
	shf.l.wrap.b32 	%r6484, %r6470, %r6470, 30;
	shf.l.wrap.b32 	%r6485, %r6470, %r6470, 19;
	xor.b32  	%r6486, %r6484, %r6485;
	shf.l.wrap.b32 	%r6487, %r6470, %r6470, 10;
	xor.b32  	%r6488, %r6486, %r6487;
	xor.b32  	%r6489, %r6444, %r6418;
	and.b32  	%r6490, %r6470, %r6489;
	and.b32  	%r6491, %r6444, %r6418;
	xor.b32  	%r6492, %r6490, %r6491;
	add.s32 	%r6493, %r6488, %r6492;
	add.s32 	%r6494, %r6483, %r6392;
	add.s32 	%r6495, %r6493, %r6483;
	shf.l.wrap.b32 	%r6496, %r6494, %r6494, 26;
	shf.l.wrap.b32 	%r6497, %r6494, %r6494, 21;
	xor.b32  	%r6498, %r6496, %r6497;
	shf.l.wrap.b32 	%r6499, %r6494, %r6494, 7;
	xor.b32  	%r6500, %r6498, %r6499;
	and.b32  	%r6501, %r6494, %r6469;
	not.b32 	%r6502, %r6494;
	and.b32  	%r6503, %r6443, %r6502;
	or.b32  	%r6504, %r6501, %r6503;
	add.s32 	%r6505, %r6504, %r6417;
	add.s32 	%r6506, %r6505, %r6500;
	ld.const.u32 	%r6507, [K+196];
	add.s32 	%r6508, %r6506, %r6507;
	add.s32 	%r6509, %r6508, %r5096;
	shf.l.wrap.b32 	%r6510, %r6495, %r6495, 30;
	shf.l.wrap.b32 	%r6511, %r6495, %r6495, 19;
	xor.b32  	%r6512, %r6510, %r6511;
	shf.l.wrap.b32 	%r6513, %r6495, %r6495, 10;
	xor.b32  	%r6514, %r6512, %r6513;
	xor.b32  	%r6515, %r6470, %r6444;
	and.b32  	%r6516, %r6495, %r6515;
	and.b32  	%r6517, %r6470, %r6444;
	xor.b32  	%r6518, %r6516, %r6517;
	add.s32 	%r6519, %r6514, %r6518;
	add.s32 	%r6520, %r6509, %r6418;
	add.s32 	%r6521, %r6519, %r6509;
	shf.l.wrap.b32 	%r6522, %r6520, %r6520, 26;
	shf.l.wrap.b32 	%r6523, %r6520, %r6520, 21;
	xor.b32  	%r6524, %r6522, %r6523;
	shf.l.wrap.b32 	%r6525, %r6520, %r6520, 7;
	xor.b32  	%r6526, %r6524, %r6525;
	and.b32  	%r6527, %r6520, %r6494;
	not.b32 	%r6528, %r6520;
	and.b32  	%r6529, %r6469, %r6528;
	or.b32  	%r6530, %r6527, %r6529;
	add.s32 	%r6531, %r6530, %r6443;
	add.s32 	%r6532, %r6531, %r6526;
	add.s32 	%r6533, %r6532, %r36;
	add.s32 	%r6534, %r6533, %r5109;
	shf.l.wrap.b32 	%r6535, %r6521, %r6521, 30;
	shf.l.wrap.b32 	%r6536, %r6521, %r6521, 19;
	xor.b32  	%r6537, %r6535, %r6536;
	shf.l.wrap.b32 	%r6538, %r6521, %r6521, 10;
	xor.b32  	%r6539, %r6537, %r6538;
	xor.b32  	%r6540, %r6495, %r6470;
	and.b32  	%r6541, %r6521, %r6540;
	and.b32  	%r6542, %r6495, %r6470;
	xor.b32  	%r6543, %r6541, %r6542;
	add.s32 	%r6544, %r6539, %r6543;
	add.s32 	%r6545, %r6534, %r6444;
	add.s32 	%r6546, %r6544, %r6534;
	shf.l.wrap.b32 	%r6547, %r6545, %r6545, 26;
	shf.l.wrap.b32 	%r6548, %r6545, %r6545, 21;
	xor.b32  	%r6549, %r6547, %r6548;
	shf.l.wrap.b32 	%r6550, %r6545, %r6545, 7;
	xor.b32  	%r6551, %r6549, %r6550;
	and.b32  	%r6552, %r6545, %r6520;
	not.b32 	%r6553, %r6545;
	and.b32  	%r6554, %r6494, %r6553;
	or.b32  	%r6555, %r6552, %r6554;
	add.s32 	%r6556, %r6555, %r6469;
	add.s32 	%r6557, %r6556, %r6551;
	add.s32 	%r6558, %r6557, %r37;
	add.s32 	%r6559, %r6558, %r5122;
	shf.l.wrap.b32 	%r6560, %r6546, %r6546, 30;
	shf.l.wrap.b32 	%r6561, %r6546, %r6546, 19;
	xor.b32  	%r6562, %r6560, %r6561;
	shf.l.wrap.b32 	%r6563, %r6546, %r6546, 10;
	xor.b32  	%r6564, %r6562, %r6563;
	xor.b32  	%r6565, %r6521, %r6495;
	and.b32  	%r6566, %r6546, %r6565;
	and.b32  	%r6567, %r6521, %r6495;
	xor.b32  	%r6568, %r6566, %r6567;
	add.s32 	%r6569, %r6564, %r6568;
	add.s32 	%r6570, %r6559, %r6470;
	add.s32 	%r6571, %r6569, %r6559;
	shf.l.wrap.b32 	%r6572, %r6570, %r6570, 26;
	shf.l.wrap.b32 	%r6573, %r6570, %r6570, 21;
	xor.b32  	%r6574, %r6572, %r6573;
	shf.l.wrap.b32 	%r6575, %r6570, %r6570, 7;
	xor.b32  	%r6576, %r6574, %r6575;
	and.b32  	%r6577, %r6570, %r6545;
	not.b32 	%r6578, %r6570;
	and.b32  	%r6579, %r6520, %r6578;
	or.b32  	%r6580, %r6577, %r6579;
	add.s32 	%r6581, %r6580, %r6494;
	add.s32 	%r6582, %r6581, %r6576;
	add.s32 	%r6583, %r6582, %r38;
	add.s32 	%r6584, %r6583, %r5135;
	shf.l.wrap.b32 	%r6585, %r6571, %r6571, 30;
	shf.l.wrap.b32 	%r6586, %r6571, %r6571, 19;
	xor.b32  	%r6587, %r6585, %r6586;
	shf.l.wrap.b32 	%r6588, %r6571, %r6571, 10;
	xor.b32  	%r6589, %r6587, %r6588;
	xor.b32  	%r6590, %r6546, %r6521;
	and.b32  	%r6591, %r6571, %r6590;
	and.b32  	%r6592, %r6546, %r6521;
	xor.b32  	%r6593, %r6591, %r6592;
	add.s32 	%r6594, %r6589, %r6593;
	add.s32 	%r6595, %r6584, %r6495;
	add.s32 	%r6596, %r6594, %r6584;
	shf.l.wrap.b32 	%r6597, %r6595, %r6595, 26;
	shf.l.wrap.b32 	%r6598, %r6595, %r6595, 21;
	xor.b32  	%r6599, %r6597, %r6598;
	shf.l.wrap.b32 	%r6600, %r6595, %r6595, 7;
	xor.b32  	%r6601, %r6599, %r6600;
	and.b32  	%r6602, %r6595, %r6570;
	not.b32 	%r6603, %r6595;
	and.b32  	%r6604, %r6545, %r6603;
	or.b32  	%r6605, %r6602, %r6604;
	add.s32 	%r6606, %r6605, %r6520;
	add.s32 	%r6607, %r6606, %r6601;
	ld.const.u32 	%r6608, [K+212];
	add.s32 	%r6609, %r6607, %r6608;
	add.s32 	%r6610, %r6609, %r5148;
	shf.l.wrap.b32 	%r6611, %r6596, %r6596, 30;
	shf.l.wrap.b32 	%r6612, %r6596, %r6596, 19;
	xor.b32  	%r6613, %r6611, %r6612;
	shf.l.wrap.b32 	%r6614, %r6596, %r6596, 10;
	xor.b32  	%r6615, %r6613, %r6614;
	xor.b32  	%r6616, %r6571, %r6546;
	and.b32  	%r6617, %r6596, %r6616;
	and.b32  	%r6618, %r6571, %r6546;
	xor.b32  	%r6619, %r6617, %r6618;
	add.s32 	%r6620, %r6615, %r6619;
	add.s32 	%r6621, %r6610, %r6521;
	add.s32 	%r6622, %r6620, %r6610;
	shf.l.wrap.b32 	%r6623, %r6621, %r6621, 26;
	shf.l.wrap.b32 	%r6624, %r6621, %r6621, 21;
	xor.b32  	%r6625, %r6623, %r6624;
	shf.l.wrap.b32 	%r6626, %r6621, %r6621, 7;
	xor.b32  	%r6627, %r6625, %r6626;
	and.b32  	%r6628, %r6621, %r6595;
	not.b32 	%r6629, %r6621;
	and.b32  	%r6630, %r6570, %r6629;
	or.b32  	%r6631, %r6628, %r6630;
	add.s32 	%r6632, %r6631, %r6545;
	add.s32 	%r6633, %r6632, %r6627;
	add.s32 	%r6634, %r6633, %r39;
	add.s32 	%r6635, %r6634, %r5161;
	shf.l.wrap.b32 	%r6636, %r6622, %r6622, 30;
	shf.l.wrap.b32 	%r6637, %r6622, %r6622, 19;
	xor.b32  	%r6638, %r6636, %r6637;
	shf.l.wrap.b32 	%r6639, %r6622, %r6622, 10;
	xor.b32  	%r6640, %r6638, %r6639;
	xor.b32  	%r6641, %r6596, %r6571;
	and.b32  	%r6642, %r6622, %r6641;
	and.b32  	%r6643, %r6596, %r6571;
	xor.b32  	%r6644, %r6642, %r6643;
	add.s32 	%r6645, %r6640, %r6644;
	add.s32 	%r6646, %r6635, %r6546;
	add.s32 	%r6647, %r6645, %r6635;
	shf.l.wrap.b32 	%r6648, %r6646, %r6646, 26;
	shf.l.wrap.b32 	%r6649, %r6646, %r6646, 21;
	xor.b32  	%r6650, %r6648, %r6649;
	shf.l.wrap.b32 	%r6651, %r6646, %r6646, 7;
	xor.b32  	%r6652, %r6650, %r6651;
	and.b32  	%r6653, %r6646, %r6621;
	not.b32 	%r6654, %r6646;
	and.b32  	%r6655, %r6595, %r6654;
	or.b32  	%r6656, %r6653, %r6655;
	add.s32 	%r6657, %r6656, %r6570;
	add.s32 	%r6658, %r6657, %r6652;
	ld.const.u32 	%r6659, [K+220];
	add.s32 	%r6660, %r6658, %r6659;
	add.s32 	%r6661, %r6660, %r5174;
	shf.l.wrap.b32 	%r6662, %r6647, %r6647, 30;
	shf.l.wrap.b32 	%r6663, %r6647, %r6647, 19;
	xor.b32  	%r6664, %r6662, %r6663;
	shf.l.wrap.b32 	%r6665, %r6647, %r6647, 10;
	xor.b32  	%r6666, %r6664, %r6665;
	xor.b32  	%r6667, %r6622, %r6596;
	and.b32  	%r6668, %r6647, %r6667;
	and.b32  	%r6669, %r6622, %r6596;
	xor.b32  	%r6670, %r6668, %r6669;
	add.s32 	%r6671, %r6666, %r6670;
	add.s32 	%r6672, %r6661, %r6571;
	add.s32 	%r6673, %r6671, %r6661;
	shf.l.wrap.b32 	%r6674, %r6672, %r6672, 26;
	shf.l.wrap.b32 	%r6675, %r6672, %r6672, 21;
	xor.b32  	%r6676, %r6674, %r6675;
	shf.l.wrap.b32 	%r6677, %r6672, %r6672, 7;
	xor.b32  	%r6678, %r6676, %r6677;
	and.b32  	%r6679, %r6672, %r6646;
	not.b32 	%r6680, %r6672;
	and.b32  	%r6681, %r6621, %r6680;
	or.b32  	%r6682, %r6679, %r6681;
	add.s32 	%r6683, %r6682, %r6595;
	add.s32 	%r6684, %r6683, %r6678;
	ld.const.u32 	%r6685, [K+224];
	add.s32 	%r6686, %r6684, %r6685;
	add.s32 	%r6687, %r6686, %r5187;
	shf.l.wrap.b32 	%r6688, %r6673, %r6673, 30;
	shf.l.wrap.b32 	%r6689, %r6673, %r6673, 19;
	xor.b32  	%r6690, %r6688, %r6689;
	shf.l.wrap.b32 	%r6691, %r6673, %r6673, 10;
	xor.b32  	%r6692, %r6690, %r6691;
	xor.b32  	%r6693, %r6647, %r6622;
	and.b32  	%r6694, %r6673, %r6693;
	and.b32  	%r6695, %r6647, %r6622;
	xor.b32  	%r6696, %r6694, %r6695;
	add.s32 	%r6697, %r6692, %r6696;
	add.s32 	%r6698, %r6687, %r6596;
	add.s32 	%r6699, %r6697, %r6687;
	shf.l.wrap.b32 	%r6700, %r6698, %r6698, 26;
	shf.l.wrap.b32 	%r6701, %r6698, %r6698, 21;
	xor.b32  	%r6702, %r6700, %r6701;
	shf.l.wrap.b32 	%r6703, %r6698, %r6698, 7;
	xor.b32  	%r6704, %r6702, %r6703;
	and.b32  	%r6705, %r6698, %r6672;
	not.b32 	%r6706, %r6698;
	and.b32  	%r6707, %r6646, %r6706;
	or.b32  	%r6708, %r6705, %r6707;
	add.s32 	%r6709, %r6708, %r6621;
	add.s32 	%r6710, %r6709, %r6704;
	ld.const.u32 	%r6711, [K+228];
	add.s32 	%r6712, %r6710, %r6711;
	add.s32 	%r6713, %r6712, %r5200;
	shf.l.wrap.b32 	%r6714, %r6699, %r6699, 30;
	shf.l.wrap.b32 	%r6715, %r6699, %r6699, 19;
	xor.b32  	%r6716, %r6714, %r6715;
	shf.l.wrap.b32 	%r6717, %r6699, %r6699, 10;
	xor.b32  	%r6718, %r6716, %r6717;
	xor.b32  	%r6719, %r6673, %r6647;
	and.b32  	%r6720, %r6699, %r6719;
	and.b32  	%r6721, %r6673, %r6647;
	xor.b32  	%r6722, %r6720, %r6721;
	add.s32 	%r6723, %r6718, %r6722;
	add.s32 	%r6724, %r6713, %r6622;
	add.s32 	%r6725, %r6723, %r6713;
	shf.l.wrap.b32 	%r6726, %r6724, %r6724, 26;
	shf.l.wrap.b32 	%r6727, %r6724, %r6724, 21;
	xor.b32  	%r6728, %r6726, %r6727;
	shf.l.wrap.b32 	%r6729, %r6724, %r6724, 7;
	xor.b32  	%r6730, %r6728, %r6729;
	and.b32  	%r6731, %r6724, %r6698;
	not.b32 	%r6732, %r6724;
	and.b32  	%r6733, %r6672, %r6732;
	or.b32  	%r6734, %r6731, %r6733;
	add.s32 	%r6735, %r6734, %r6646;
	add.s32 	%r6736, %r6735, %r6730;
	add.s32 	%r6737, %r6736, %r40;
	add.s32 	%r6738, %r6737, %r5213;
	shf.l.wrap.b32 	%r6739, %r6725, %r6725, 30;
	shf.l.wrap.b32 	%r6740, %r6725, %r6725, 19;
	xor.b32  	%r6741, %r6739, %r6740;
	shf.l.wrap.b32 	%r6742, %r6725, %r6725, 10;
	xor.b32  	%r6743, %r6741, %r6742;
	xor.b32  	%r6744, %r6699, %r6673;
	and.b32  	%r6745, %r6725, %r6744;
	and.b32  	%r6746, %r6699, %r6673;
	xor.b32  	%r6747, %r6745, %r6746;
	add.s32 	%r6748, %r6743, %r6747;
	add.s32 	%r6749, %r6738, %r6647;
	add.s32 	%r6750, %r6748, %r6738;
	shf.l.wrap.b32 	%r6751, %r6749, %r6749, 26;
	shf.l.wrap.b32 	%r6752, %r6749, %r6749, 21;
	xor.b32  	%r6753, %r6751, %r6752;
	shf.l.wrap.b32 	%r6754, %r6749, %r6749, 7;
	xor.b32  	%r6755, %r6753, %r6754;
	and.b32  	%r6756, %r6749, %r6724;
	not.b32 	%r6757, %r6749;
	and.b32  	%r6758, %r6698, %r6757;
	or.b32  	%r6759, %r6756, %r6758;
	add.s32 	%r6760, %r6759, %r6672;
	add.s32 	%r6761, %r6760, %r6755;
	add.s32 	%r6762, %r6761, %r41;
	add.s32 	%r6763, %r6762, %r5226;
	shf.l.wrap.b32 	%r6764, %r6750, %r6750, 30;
	shf.l.wrap.b32 	%r6765, %r6750, %r6750, 19;
	xor.b32  	%r6766, %r6764, %r6765;
	shf.l.wrap.b32 	%r6767, %r6750, %r6750, 10;
	xor.b32  	%r6768, %r6766, %r6767;
	xor.b32  	%r6769, %r6725, %r6699;
	and.b32  	%r6770, %r6750, %r6769;
	and.b32  	%r6771, %r6725, %r6699;
	xor.b32  	%r6772, %r6770, %r6771;
	add.s32 	%r6773, %r6768, %r6772;
	add.s32 	%r6774, %r6763, %r6673;
	add.s32 	%r6775, %r6773, %r6763;
	shf.l.wrap.b32 	%r6776, %r6774, %r6774, 26;
	shf.l.wrap.b32 	%r6777, %r6774, %r6774, 21;
	xor.b32  	%r6778, %r6776, %r6777;
	shf.l.wrap.b32 	%r6779, %r6774, %r6774, 7;
	xor.b32  	%r6780, %r6778, %r6779;
	and.b32  	%r6781, %r6774, %r6749;
	not.b32 	%r6782, %r6774;
	and.b32  	%r6783, %r6724, %r6782;
	or.b32  	%r6784, %r6781, %r6783;
	add.s32 	%r6785, %r6784, %r6698;
	add.s32 	%r6786, %r6785, %r6780;
	add.s32 	%r6787, %r6786, %r42;
	add.s32 	%r6788, %r6787, %r5239;
	shf.l.wrap.b32 	%r6789, %r6775, %r6775, 30;
	shf.l.wrap.b32 	%r6790, %r6775, %r6775, 19;
	xor.b32  	%r6791, %r6789, %r6790;
	shf.l.wrap.b32 	%r6792, %r6775, %r6775, 10;
	xor.b32  	%r6793, %r6791, %r6792;
	xor.b32  	%r6794, %r6750, %r6725;
	and.b32  	%r6795, %r6775, %r6794;
	and.b32  	%r6796, %r6750, %r6725;
	xor.b32  	%r6797, %r6795, %r6796;
	add.s32 	%r6798, %r6793, %r6797;
	add.s32 	%r6799, %r6788, %r6699;
	add.s32 	%r6800, %r6798, %r6788;
	shf.l.wrap.b32 	%r6801, %r6799, %r6799, 26;
	shf.l.wrap.b32 	%r6802, %r6799, %r6799, 21;
	xor.b32  	%r6803, %r6801, %r6802;
	shf.l.wrap.b32 	%r6804, %r6799, %r6799, 7;
	xor.b32  	%r6805, %r6803, %r6804;
	and.b32  	%r6806, %r6799, %r6774;
	not.b32 	%r6807, %r6799;
	and.b32  	%r6808, %r6749, %r6807;
	or.b32  	%r6809, %r6806, %r6808;
	add.s32 	%r6810, %r6809, %r6724;
	add.s32 	%r6811, %r6810, %r6805;
	ld.const.u32 	%r6812, [K+244];
	add.s32 	%r6813, %r6811, %r6812;
	add.s32 	%r6814, %r6813, %r5252;
	shf.l.wrap.b32 	%r6815, %r6800, %r6800, 30;
	shf.l.wrap.b32 	%r6816, %r6800, %r6800, 19;
	xor.b32  	%r6817, %r6815, %r6816;
	shf.l.wrap.b32 	%r6818, %r6800, %r6800, 10;
	xor.b32  	%r6819, %r6817, %r6818;
	xor.b32  	%r6820, %r6775, %r6750;
	and.b32  	%r6821, %r6800, %r6820;
	and.b32  	%r6822, %r6775, %r6750;
	xor.b32  	%r6823, %r6821, %r6822;
	add.s32 	%r6824, %r6819, %r6823;
	add.s32 	%r6825, %r6814, %r6725;
	add.s32 	%r6826, %r6824, %r6814;
	shf.l.wrap.b32 	%r6827, %r6825, %r6825, 26;
	shf.l.wrap.b32 	%r6828, %r6825, %r6825, 21;
	xor.b32  	%r6829, %r6827, %r6828;
	shf.l.wrap.b32 	%r6830, %r6825, %r6825, 7;
	xor.b32  	%r6831, %r6829, %r6830;
	and.b32  	%r6832, %r6825, %r6799;
	not.b32 	%r6833, %r6825;
	and.b32  	%r6834, %r6774, %r6833;
	or.b32  	%r6835, %r6832, %r6834;
	add.s32 	%r6836, %r6835, %r6749;
	add.s32 	%r6837, %r6836, %r6831;
	add.s32 	%r6838, %r6837, %r43;
	add.s32 	%r6839, %r6838, %r5265;
	shf.l.wrap.b32 	%r6840, %r6826, %r6826, 30;
	shf.l.wrap.b32 	%r6841, %r6826, %r6826, 19;
	xor.b32  	%r6842, %r6840, %r6841;
	shf.l.wrap.b32 	%r6843, %r6826, %r6826, 10;
	xor.b32  	%r6844, %r6842, %r6843;
	xor.b32  	%r6845, %r6800, %r6775;
	and.b32  	%r6846, %r6826, %r6845;
	and.b32  	%r6847, %r6800, %r6775;
	xor.b32  	%r6848, %r6846, %r6847;
	add.s32 	%r6849, %r6844, %r6848;
	add.s32 	%r6850, %r6839, %r6750;
	add.s32 	%r6851, %r6849, %r6839;
	shf.l.wrap.b32 	%r6852, %r6850, %r6850, 26;
	shf.l.wrap.b32 	%r6853, %r6850, %r6850, 21;
	xor.b32  	%r6854, %r6852, %r6853;
	shf.l.wrap.b32 	%r6855, %r6850, %r6850, 7;
	xor.b32  	%r6856, %r6854, %r6855;
	and.b32  	%r6857, %r6850, %r6825;
	not.b32 	%r6858, %r6850;
	and.b32  	%r6859, %r6799, %r6858;
	or.b32  	%r6860, %r6857, %r6859;
	add.s32 	%r6861, %r6860, %r6774;
	add.s32 	%r6862, %r6861, %r6856;
	add.s32 	%r6863, %r6862, %r44;
	add.s32 	%r6864, %r6863, %r5278;
	shf.l.wrap.b32 	%r6865, %r6851, %r6851, 30;
	shf.l.wrap.b32 	%r6866, %r6851, %r6851, 19;
	xor.b32  	%r6867, %r6865, %r6866;
	shf.l.wrap.b32 	%r6868, %r6851, %r6851, 10;
	xor.b32  	%r6869, %r6867, %r6868;
	xor.b32  	%r6870, %r6826, %r6800;
	and.b32  	%r6871, %r6851, %r6870;
	and.b32  	%r6872, %r6826, %r6800;
	xor.b32  	%r6873, %r6871, %r6872;
	add.s32 	%r6874, %r6869, %r6873;
	add.s32 	%r6875, %r6864, %r6775;
	add.s32 	%r6876, %r6874, %r6864;
	add.s32 	%r6877, %r6876, 1779033703;
	add.s32 	%r6878, %r6851, -1150833019;
	add.s32 	%r6879, %r6826, 1013904242;
	add.s32 	%r6880, %r6800, -1521486534;
	add.s32 	%r6881, %r6875, 1359893119;
	add.s32 	%r6882, %r6850, -1694144372;
	add.s32 	%r6883, %r6825, 528734635;
	add.s32 	%r6884, %r6799, 1541459225;
	shr.u32 	%r6885, %r76, 29;
	shl.b32 	%r6886, %r76, 3;
	shl.b32 	%r6887, %r6885, 15;
	shl.b32 	%r6888, %r6885, 13;
	xor.b32  	%r6889, %r6887, %r6888;
	shf.l.wrap.b32 	%r6890, %r6886, %r6886, 15;
	shf.l.wrap.b32 	%r6891, %r6886, %r6886, 13;
	xor.b32  	%r6892, %r6890, %r6891;
	shr.u32 	%r6893, %r6886, 10;
	xor.b32  	%r6894, %r6892, %r6893;
	shf.l.wrap.b32 	%r6895, %r6887, %r6889, 15;
	shl.b32 	%r6896, %r6889, 13;
	xor.b32  	%r6897, %r6895, %r6896;
	shr.u32 	%r6898, %r6889, 10;
	or.b32  	%r6899, %r6897, %r6898;
	shf.l.wrap.b32 	%r6900, %r6894, %r6894, 15;
	shf.l.wrap.b32 	%r6901, %r6894, %r6894, 13;
	xor.b32  	%r6902, %r6900, %r6901;
	shr.u32 	%r6903, %r6894, 10;
	xor.b32  	%r6904, %r6902, %r6903;
	shf.l.wrap.b32 	%r6905, %r6897, %r6899, 15;
	shf.l.wrap.b32 	%r6906, %r6897, %r6899, 13;
	xor.b32  	%r6907, %r6905, %r6906;
	shr.u32 	%r6908, %r6897, 10;
	xor.b32  	%r6909, %r6907, %r6908;
	shf.l.wrap.b32 	%r6910, %r6904, %r6904, 15;
	shf.l.wrap.b32 	%r6911, %r6904, %r6904, 13;
	xor.b32  	%r6912, %r6910, %r6911;
	shr.u32 	%r6913, %r6904, 10;
	xor.b32  	%r6914, %r6912, %r6913;
	add.s32 	%r6915, %r6914, %r6885;
	shf.l.wrap.b32 	%r6916, %r6909, %r6909, 15;
	shf.l.wrap.b32 	%r6917, %r6909, %r6909, 13;
	xor.b32  	%r6918, %r6916, %r6917;
	shr.u32 	%r6919, %r6909, 10;
	xor.b32  	%r6920, %r6918, %r6919;
	add.s32 	%r6921, %r6920, %r6886;
	shf.l.wrap.b32 	%r6922, %r6915, %r6915, 15;
	shf.l.wrap.b32 	%r6923, %r6915, %r6915, 13;
	xor.b32  	%r6924, %r6922, %r6923;
	shr.u32 	%r6925, %r6915, 10;
	xor.b32  	%r6926, %r6924, %r6925;
	add.s32 	%r6927, %r6926, %r6889;
	shf.l.wrap.b32 	%r6928, %r6921, %r6921, 15;
	shf.l.wrap.b32 	%r6929, %r6921, %r6921, 13;
	xor.b32  	%r6930, %r6928, %r6929;
	shr.u32 	%r6931, %r6921, 10;
	xor.b32  	%r6932, %r6930, %r6931;
	add.s32 	%r6933, %r6932, %r6894;
	shf.l.wrap.b32 	%r6934, %r6927, %r6927, 15;
	shf.l.wrap.b32 	%r6935, %r6927, %r6927, 13;
	xor.b32  	%r6936, %r6934, %r6935;
	shr.u32 	%r6937, %r6927, 10;
	xor.b32  	%r6938, %r6936, %r6937;
	add.s32 	%r6939, %r6938, %r6899;
	shf.l.wrap.b32 	%r6940, %r6933, %r6933, 15;
	shf.l.wrap.b32 	%r6941, %r6933, %r6933, 13;
	xor.b32  	%r6942, %r6940, %r6941;
	shr.u32 	%r6943, %r6933, 10;
	xor.b32  	%r6944, %r6942, %r6943;
	add.s32 	%r6945, %r6944, %r6904;
	shf.l.wrap.b32 	%r6946, %r6939, %r6939, 15;
	shf.l.wrap.b32 	%r6947, %r6939, %r6939, 13;
	xor.b32  	%r6948, %r6946, %r6947;
	shr.u32 	%r6949, %r6939, 10;
	xor.b32  	%r6950, %r6948, %r6949;
	add.s32 	%r6951, %r6950, %r6909;
	shf.l.wrap.b32 	%r6952, %r6945, %r6945, 15;
	shf.l.wrap.b32 	%r6953, %r6945, %r6945, 13;
	xor.b32  	%r6954, %r6952, %r6953;
	shr.u32 	%r6955, %r6945, 10;
	xor.b32  	%r6956, %r6954, %r6955;
	add.s32 	%r6957, %r6956, %r6915;
	shf.l.wrap.b32 	%r6958, %r6951, %r6951, 15;
	shf.l.wrap.b32 	%r6959, %r6951, %r6951, 13;
	xor.b32  	%r6960, %r6958, %r6959;
	shr.u32 	%r6961, %r6951, 10;
	xor.b32  	%r6962, %r6960, %r6961;
	add.s32 	%r6963, %r6962, %r6921;
	shl.b32 	%r6964, %r6885, 25;
	shl.b32 	%r6965, %r6885, 14;
	or.b32  	%r6966, %r6964, %r6965;
	add.s32 	%r6967, %r6963, %r6966;
	shf.l.wrap.b32 	%r6968, %r6957, %r6957, 15;
	shf.l.wrap.b32 	%r6969, %r6957, %r6957, 13;
	xor.b32  	%r6970, %r6968, %r6969;
	shr.u32 	%r6971, %r6957, 10;
	xor.b32  	%r6972, %r6970, %r6971;
	add.s32 	%r6973, %r6972, %r6927;
	shf.l.wrap.b32 	%r6974, %r6886, %r6886, 25;
	shf.l.wrap.b32 	%r6975, %r6886, %r6886, 14;
	xor.b32  	%r6976, %r6974, %r6975;
	and.b32  	%r6977, %r76, 536870911;
	xor.b32  	%r6978, %r6976, %r6977;
	add.s32 	%r6979, %r6973, %r6885;
	add.s32 	%r6980, %r6979, %r6978;
	shf.l.wrap.b32 	%r6981, %r6967, %r6967, 15;
	shf.l.wrap.b32 	%r6982, %r6967, %r6967, 13;
	xor.b32  	%r6983, %r6981, %r6982;
	shr.u32 	%r6984, %r6967, 10;
	xor.b32  	%r6985, %r6983, %r6984;
	add.s32 	%r6986, %r6985, %r6933;
	shr.u32 	%r6987, %r6889, 7;
	shl.b32 	%r6988, %r6889, 14;
	or.b32  	%r6989, %r6987, %r6988;
	shr.u32 	%r6990, %r6889, 3;
	xor.b32  	%r6991, %r6989, %r6990;
	add.s32 	%r6992, %r6986, %r6886;
	add.s32 	%r6993, %r6992, %r6991;
	shf.l.wrap.b32 	%r6994, %r6980, %r6980, 15;
	shf.l.wrap.b32 	%r6995, %r6980, %r6980, 13;
	xor.b32  	%r6996, %r6994, %r6995;
	shr.u32 	%r6997, %r6980, 10;
	xor.b32  	%r6998, %r6996, %r6997;
	add.s32 	%r6999, %r6998, %r6939;
	shf.l.wrap.b32 	%r7000, %r6894, %r6894, 25;
	shf.l.wrap.b32 	%r7001, %r6894, %r6894, 14;
	xor.b32  	%r7002, %r7000, %r7001;
	shr.u32 	%r7003, %r6894, 3;
	xor.b32  	%r7004, %r7002, %r7003;
	add.s32 	%r7005, %r6999, %r6889;
	add.s32 	%r7006, %r7005, %r7004;
	shf.l.wrap.b32 	%r7007, %r6993, %r6993, 15;
	shf.l.wrap.b32 	%r7008, %r6993, %r6993, 13;
	xor.b32  	%r7009, %r7007, %r7008;
	shr.u32 	%r7010, %r6993, 10;
	xor.b32  	%r7011, %r7009, %r7010;
	add.s32 	%r7012, %r7011, %r6945;
	shf.l.wrap.b32 	%r7013, %r6899, %r6899, 25;
	shf.l.wrap.b32 	%r7014, %r6897, %r6899, 14;
	xor.b32  	%r7015, %r7013, %r7014;
	shr.u32 	%r7016, %r6899, 3;
	xor.b32  	%r7017, %r7015, %r7016;
	add.s32 	%r7018, %r7012, %r6894;
	add.s32 	%r7019, %r7018, %r7017;
	shf.l.wrap.b32 	%r7020, %r7006, %r7006, 15;
	shf.l.wrap.b32 	%r7021, %r7006, %r7006, 13;
	xor.b32  	%r7022, %r7020, %r7021;
	shr.u32 	%r7023, %r7006, 10;
	xor.b32  	%r7024, %r7022, %r7023;
	add.s32 	%r7025, %r7024, %r6951;
	shf.l.wrap.b32 	%r7026, %r6904, %r6904, 25;
	shf.l.wrap.b32 	%r7027, %r6904, %r6904, 14;
	xor.b32  	%r7028, %r7026, %r7027;
	shr.u32 	%r7029, %r6904, 3;
	xor.b32  	%r7030, %r7028, %r7029;
	add.s32 	%r7031, %r7025, %r6899;
	add.s32 	%r7032, %r7031, %r7030;
	shf.l.wrap.b32 	%r7033, %r7019, %r7019, 15;
	shf.l.wrap.b32 	%r7034, %r7019, %r7019, 13;
	xor.b32  	%r7035, %r7033, %r7034;
	shr.u32 	%r7036, %r7019, 10;
	xor.b32  	%r7037, %r7035, %r7036;
	add.s32 	%r7038, %r7037, %r6957;
	shf.l.wrap.b32 	%r7039, %r6909, %r6909, 25;
	shf.l.wrap.b32 	%r7040, %r6909, %r6909, 14;
	xor.b32  	%r7041, %r7039, %r7040;
	shr.u32 	%r7042, %r6909, 3;
	xor.b32  	%r7043, %r7041, %r7042;
	add.s32 	%r7044, %r7038, %r6904;
	add.s32 	%r7045, %r7044, %r7043;
	shf.l.wrap.b32 	%r7046, %r7032, %r7032, 15;
	shf.l.wrap.b32 	%r7047, %r7032, %r7032, 13;
	xor.b32  	%r7048, %r7046, %r7047;
	shr.u32 	%r7049, %r7032, 10;
	xor.b32  	%r7050, %r7048, %r7049;
	add.s32 	%r7051, %r7050, %r6967;
	shf.l.wrap.b32 	%r7052, %r6915, %r6915, 25;
	shf.l.wrap.b32 	%r7053, %r6915, %r6915, 14;
	xor.b32  	%r7054, %r7052, %r7053;
	shr.u32 	%r7055, %r6915, 3;
	xor.b32  	%r7056, %r7054, %r7055;
	add.s32 	%r7057, %r7051, %r6909;
	add.s32 	%r7058, %r7057, %r7056;
	shf.l.wrap.b32 	%r7059, %r7045, %r7045, 15;
	shf.l.wrap.b32 	%r7060, %r7045, %r7045, 13;
	xor.b32  	%r7061, %r7059, %r7060;
	shr.u32 	%r7062, %r7045, 10;
	xor.b32  	%r7063, %r7061, %r7062;
	add.s32 	%r7064, %r7063, %r6980;
	shf.l.wrap.b32 	%r7065, %r6921, %r6921, 25;
	shf.l.wrap.b32 	%r7066, %r6921, %r6921, 14;
	xor.b32  	%r7067, %r7065, %r7066;
	shr.u32 	%r7068, %r6921, 3;
	xor.b32  	%r7069, %r7067, %r7068;
	add.s32 	%r7070, %r7064, %r6915;
	add.s32 	%r7071, %r7070, %r7069;
	shf.l.wrap.b32 	%r7072, %r7058, %r7058, 15;
	shf.l.wrap.b32 	%r7073, %r7058, %r7058, 13;
	xor.b32  	%r7074, %r7072, %r7073;
	shr.u32 	%r7075, %r7058, 10;
	xor.b32  	%r7076, %r7074, %r7075;
	add.s32 	%r7077, %r7076, %r6993;
	shf.l.wrap.b32 	%r7078, %r6927, %r6927, 25;
	shf.l.wrap.b32 	%r7079, %r6927, %r6927, 14;
	xor.b32  	%r7080, %r7078, %r7079;
	shr.u32 	%r7081, %r6927, 3;
	xor.b32  	%r7082, %r7080, %r7081;
	add.s32 	%r7083, %r7077, %r6921;
	add.s32 	%r7084, %r7083, %r7082;
	shf.l.wrap.b32 	%r7085, %r7071, %r7071, 15;
	shf.l.wrap.b32 	%r7086, %r7071, %r7071, 13;
	xor.b32  	%r7087, %r7085, %r7086;
	shr.u32 	%r7088, %r7071, 10;
	xor.b32  	%r7089, %r7087, %r7088;
	add.s32 	%r7090, %r7089, %r7006;
	shf.l.wrap.b32 	%r7091, %r6933, %r6933, 25;
	shf.l.wrap.b32 	%r7092, %r6933, %r6933, 14;
	xor.b32  	%r7093, %r7091, %r7092;
	shr.u32 	%r7094, %r6933, 3;
	xor.b32  	%r7095, %r7093, %r7094;
	add.s32 	%r7096, %r7090, %r6927;
	add.s32 	%r7097, %r7096, %r7095;
	shf.l.wrap.b32 	%r7098, %r7084, %r7084, 15;
	shf.l.wrap.b32 	%r7099, %r7084, %r7084, 13;
	xor.b32  	%r7100, %r7098, %r7099;
	shr.u32 	%r7101, %r7084, 10;
	xor.b32  	%r7102, %r7100, %r7101;
	add.s32 	%r7103, %r7102, %r7019;
	shf.l.wrap.b32 	%r7104, %r6939, %r6939, 25;
	shf.l.wrap.b32 	%r7105, %r6939, %r6939, 14;
	xor.b32  	%r7106, %r7104, %r7105;
	shr.u32 	%r7107, %r6939, 3;
	xor.b32  	%r7108, %r7106, %r7107;
	add.s32 	%r7109, %r7103, %r6933;
	add.s32 	%r7110, %r7109, %r7108;
	shf.l.wrap.b32 	%r7111, %r7097, %r7097, 15;
	shf.l.wrap.b32 	%r7112, %r7097, %r7097, 13;
	xor.b32  	%r7113, %r7111, %r7112;
	shr.u32 	%r7114, %r7097, 10;
	xor.b32  	%r7115, %r7113, %r7114;
	add.s32 	%r7116, %r7115, %r7032;
	shf.l.wrap.b32 	%r7117, %r6945, %r6945, 25;
	shf.l.wrap.b32 	%r7118, %r6945, %r6945, 14;
	xor.b32  	%r7119, %r7117, %r7118;
	shr.u32 	%r7120, %r6945, 3;
	xor.b32  	%r7121, %r7119, %r7120;
	add.s32 	%r7122, %r7116, %r6939;
	add.s32 	%r7123, %r7122, %r7121;
	shf.l.wrap.b32 	%r7124, %r7110, %r7110, 15;
	shf.l.wrap.b32 	%r7125, %r7110, %r7110, 13;
	xor.b32  	%r7126, %r7124, %r7125;
	shr.u32 	%r7127, %r7110, 10;
	xor.b32  	%r7128, %r7126, %r7127;
	add.s32 	%r7129, %r7128, %r7045;
	shf.l.wrap.b32 	%r7130, %r6951, %r6951, 25;
	shf.l.wrap.b32 	%r7131, %r6951, %r6951, 14;
	xor.b32  	%r7132, %r7130, %r7131;
	shr.u32 	%r7133, %r6951, 3;
	xor.b32  	%r7134, %r7132, %r7133;
	add.s32 	%r7135, %r7129, %r6945;
	add.s32 	%r7136, %r7135, %r7134;
	shf.l.wrap.b32 	%r7137, %r7123, %r7123, 15;
	shf.l.wrap.b32 	%r7138, %r7123, %r7123, 13;
	xor.b32  	%r7139, %r7137, %r7138;
	shr.u32 	%r7140, %r7123, 10;
	xor.b32  	%r7141, %r7139, %r7140;
	add.s32 	%r7142, %r7141, %r7058;
	shf.l.wrap.b32 	%r7143, %r6957, %r6957, 25;
	shf.l.wrap.b32 	%r7144, %r6957, %r6957, 14;
	xor.b32  	%r7145, %r7143, %r7144;
	shr.u32 	%r7146, %r6957, 3;
	xor.b32  	%r7147, %r7145, %r7146;
	add.s32 	%r7148, %r7142, %r6951;
	add.s32 	%r7149, %r7148, %r7147;
	shf.l.wrap.b32 	%r7150, %r7136, %r7136, 15;
	shf.l.wrap.b32 	%r7151, %r7136, %r7136, 13;
	xor.b32  	%r7152, %r7150, %r7151;
	shr.u32 	%r7153, %r7136, 10;
	xor.b32  	%r7154, %r7152, %r7153;
	add.s32 	%r7155, %r7154, %r7071;
	shf.l.wrap.b32 	%r7156, %r6967, %r6967, 25;
	shf.l.wrap.b32 	%r7157, %r6967, %r6967, 14;
	xor.b32  	%r7158, %r7156, %r7157;
	shr.u32 	%r7159, %r6967, 3;
	xor.b32  	%r7160, %r7158, %r7159;
	add.s32 	%r7161, %r7155, %r6957;
	add.s32 	%r7162, %r7161, %r7160;
	shf.l.wrap.b32 	%r7163, %r7149, %r7149, 15;
	shf.l.wrap.b32 	%r7164, %r7149, %r7149, 13;
	xor.b32  	%r7165, %r7163, %r7164;
	shr.u32 	%r7166, %r7149, 10;
	xor.b32  	%r7167, %r7165, %r7166;
	add.s32 	%r7168, %r7167, %r7084;
	shf.l.wrap.b32 	%r7169, %r6980, %r6980, 25;
	shf.l.wrap.b32 	%r7170, %r6980, %r6980, 14;
	xor.b32  	%r7171, %r7169, %r7170;
	shr.u32 	%r7172, %r6980, 3;
	xor.b32  	%r7173, %r7171, %r7172;
	add.s32 	%r7174, %r7168, %r6967;
	add.s32 	%r7175, %r7174, %r7173;
	shf.l.wrap.b32 	%r7176, %r7162, %r7162, 15;
	shf.l.wrap.b32 	%r7177, %r7162, %r7162, 13;
	xor.b32  	%r7178, %r7176, %r7177;
	shr.u32 	%r7179, %r7162, 10;
	xor.b32  	%r7180, %r7178, %r7179;
	add.s32 	%r7181, %r7180, %r7097;
	shf.l.wrap.b32 	%r7182, %r6993, %r6993, 25;
	shf.l.wrap.b32 	%r7183, %r6993, %r6993, 14;
	xor.b32  	%r7184, %r7182, %r7183;
	shr.u32 	%r7185, %r6993, 3;
	xor.b32  	%r7186, %r7184, %r7185;
	add.s32 	%r7187, %r7181, %r6980;
	add.s32 	%r7188, %r7187, %r7186;
	shf.l.wrap.b32 	%r7189, %r7175, %r7175, 15;
	shf.l.wrap.b32 	%r7190, %r7175, %r7175, 13;
	xor.b32  	%r7191, %r7189, %r7190;
	shr.u32 	%r7192, %r7175, 10;
	xor.b32  	%r7193, %r7191, %r7192;
	add.s32 	%r7194, %r7193, %r7110;
	shf.l.wrap.b32 	%r7195, %r7006, %r7006, 25;
	shf.l.wrap.b32 	%r7196, %r7006, %r7006, 14;
	xor.b32  	%r7197, %r7195, %r7196;
	shr.u32 	%r7198, %r7006, 3;
	xor.b32  	%r7199, %r7197, %r7198;
	add.s32 	%r7200, %r7194, %r6993;
	add.s32 	%r7201, %r7200, %r7199;
	shf.l.wrap.b32 	%r7202, %r7188, %r7188, 15;
	shf.l.wrap.b32 	%r7203, %r7188, %r7188, 13;
	xor.b32  	%r7204, %r7202, %r7203;
	shr.u32 	%r7205, %r7188, 10;
	xor.b32  	%r7206, %r7204, %r7205;
	add.s32 	%r7207, %r7206, %r7123;
	shf.l.wrap.b32 	%r7208, %r7019, %r7019, 25;
	shf.l.wrap.b32 	%r7209, %r7019, %r7019, 14;
	xor.b32  	%r7210, %r7208, %r7209;
	shr.u32 	%r7211, %r7019, 3;
	xor.b32  	%r7212, %r7210, %r7211;
	add.s32 	%r7213, %r7207, %r7006;
	add.s32 	%r7214, %r7213, %r7212;
	shf.l.wrap.b32 	%r7215, %r7201, %r7201, 15;
	shf.l.wrap.b32 	%r7216, %r7201, %r7201, 13;
	xor.b32  	%r7217, %r7215, %r7216;
	shr.u32 	%r7218, %r7201, 10;
	xor.b32  	%r7219, %r7217, %r7218;
	add.s32 	%r7220, %r7219, %r7136;
	shf.l.wrap.b32 	%r7221, %r7032, %r7032, 25;
	shf.l.wrap.b32 	%r7222, %r7032, %r7032, 14;
	xor.b32  	%r7223, %r7221, %r7222;
	shr.u32 	%r7224, %r7032, 3;
	xor.b32  	%r7225, %r7223, %r7224;
	add.s32 	%r7226, %r7220, %r7019;
	add.s32 	%r7227, %r7226, %r7225;
	shf.l.wrap.b32 	%r7228, %r7214, %r7214, 15;
	shf.l.wrap.b32 	%r7229, %r7214, %r7214, 13;
	xor.b32  	%r7230, %r7228, %r7229;
	shr.u32 	%r7231, %r7214, 10;
	xor.b32  	%r7232, %r7230, %r7231;
	add.s32 	%r7233, %r7232, %r7149;
	shf.l.wrap.b32 	%r7234, %r7045, %r7045, 25;
	shf.l.wrap.b32 	%r7235, %r7045, %r7045, 14;
	xor.b32  	%r7236, %r7234, %r7235;
	shr.u32 	%r7237, %r7045, 3;
	xor.b32  	%r7238, %r7236, %r7237;
	add.s32 	%r7239, %r7233, %r7032;
	add.s32 	%r7240, %r7239, %r7238;
	shf.l.wrap.b32 	%r7241, %r7227, %r7227, 15;
	shf.l.wrap.b32 	%r7242, %r7227, %r7227, 13;
	xor.b32  	%r7243, %r7241, %r7242;
	shr.u32 	%r7244, %r7227, 10;
	xor.b32  	%r7245, %r7243, %r7244;
	add.s32 	%r7246, %r7245, %r7162;
	shf.l.wrap.b32 	%r7247, %r7058, %r7058, 25;
	shf.l.wrap.b32 	%r7248, %r7058, %r7058, 14;
	xor.b32  	%r7249, %r7247, %r7248;
	shr.u32 	%r7250, %r7058, 3;
	xor.b32  	%r7251, %r7249, %r7250;
	add.s32 	%r7252, %r7246, %r7045;
	add.s32 	%r7253, %r7252, %r7251;
	shf.l.wrap.b32 	%r7254, %r7240, %r7240, 15;
	shf.l.wrap.b32 	%r7255, %r7240, %r7240, 13;
	xor.b32  	%r7256, %r7254, %r7255;
	shr.u32 	%r7257, %r7240, 10;
	xor.b32  	%r7258, %r7256, %r7257;
	add.s32 	%r7259, %r7258, %r7175;
	shf.l.wrap.b32 	%r7260, %r7071, %r7071, 25;
	shf.l.wrap.b32 	%r7261, %r7071, %r7071, 14;
	xor.b32  	%r7262, %r7260, %r7261;
	shr.u32 	%r7263, %r7071, 3;
	xor.b32  	%r7264, %r7262, %r7263;
	add.s32 	%r7265, %r7259, %r7058;
	add.s32 	%r7266, %r7265, %r7264;
	shf.l.wrap.b32 	%r7267, %r7253, %r7253, 15;
	shf.l.wrap.b32 	%r7268, %r7253, %r7253, 13;
	xor.b32  	%r7269, %r7267, %r7268;
	shr.u32 	%r7270, %r7253, 10;
	xor.b32  	%r7271, %r7269, %r7270;
	add.s32 	%r7272, %r7271, %r7188;
	shf.l.wrap.b32 	%r7273, %r7084, %r7084, 25;
	shf.l.wrap.b32 	%r7274, %r7084, %r7084, 14;
	xor.b32  	%r7275, %r7273, %r7274;
	shr.u32 	%r7276, %r7084, 3;
	xor.b32  	%r7277, %r7275, %r7276;
	add.s32 	%r7278, %r7272, %r7071;
	add.s32 	%r7279, %r7278, %r7277;
	shf.l.wrap.b32 	%r7280, %r7266, %r7266, 15;
	shf.l.wrap.b32 	%r7281, %r7266, %r7266, 13;
	xor.b32  	%r7282, %r7280, %r7281;
	shr.u32 	%r7283, %r7266, 10;
	xor.b32  	%r7284, %r7282, %r7283;
	add.s32 	%r7285, %r7284, %r7201;
	shf.l.wrap.b32 	%r7286, %r7097, %r7097, 25;
	shf.l.wrap.b32 	%r7287, %r7097, %r7097, 14;
	xor.b32  	%r7288, %r7286, %r7287;
	shr.u32 	%r7289, %r7097, 3;
	xor.b32  	%r7290, %r7288, %r7289;
	add.s32 	%r7291, %r7285, %r7084;
	add.s32 	%r7292, %r7291, %r7290;
	shf.l.wrap.b32 	%r7293, %r7279, %r7279, 15;
	shf.l.wrap.b32 	%r7294, %r7279, %r7279, 13;
	xor.b32  	%r7295, %r7293, %r7294;
	shr.u32 	%r7296, %r7279, 10;
	xor.b32  	%r7297, %r7295, %r7296;
	add.s32 	%r7298, %r7297, %r7214;
	shf.l.wrap.b32 	%r7299, %r7110, %r7110, 25;
	shf.l.wrap.b32 	%r7300, %r7110, %r7110, 14;
	xor.b32  	%r7301, %r7299, %r7300;
	shr.u32 	%r7302, %r7110, 3;
	xor.b32  	%r7303, %r7301, %r7302;
	add.s32 	%r7304, %r7298, %r7097;
	add.s32 	%r7305, %r7304, %r7303;
	shf.l.wrap.b32 	%r7306, %r7292, %r7292, 15;
	shf.l.wrap.b32 	%r7307, %r7292, %r7292, 13;
	xor.b32  	%r7308, %r7306, %r7307;
	shr.u32 	%r7309, %r7292, 10;
	xor.b32  	%r7310, %r7308, %r7309;
	add.s32 	%r7311, %r7310, %r7227;
	shf.l.wrap.b32 	%r7312, %r7123, %r7123, 25;
	shf.l.wrap.b32 	%r7313, %r7123, %r7123, 14;
	xor.b32  	%r7314, %r7312, %r7313;
	shr.u32 	%r7315, %r7123, 3;
	xor.b32  	%r7316, %r7314, %r7315;
	add.s32 	%r7317, %r7311, %r7110;
	add.s32 	%r7318, %r7317, %r7316;
	shf.l.wrap.b32 	%r7319, %r7305, %r7305, 15;
	shf.l.wrap.b32 	%r7320, %r7305, %r7305, 13;
	xor.b32  	%r7321, %r7319, %r7320;
	shr.u32 	%r7322, %r7305, 10;
	xor.b32  	%r7323, %r7321, %r7322;
	add.s32 	%r7324, %r7323, %r7240;
	shf.l.wrap.b32 	%r7325, %r7136, %r7136, 25;
	shf.l.wrap.b32 	%r7326, %r7136, %r7136, 14;
	xor.b32  	%r7327, %r7325, %r7326;
	shr.u32 	%r7328, %r7136, 3;
	xor.b32  	%r7329, %r7327, %r7328;
	add.s32 	%r7330, %r7324, %r7123;
	add.s32 	%r7331, %r7330, %r7329;
	shf.l.wrap.b32 	%r7332, %r7318, %r7318, 15;
	shf.l.wrap.b32 	%r7333, %r7318, %r7318, 13;
	xor.b32  	%r7334, %r7332, %r7333;
	shr.u32 	%r7335, %r7318, 10;
	xor.b32  	%r7336, %r7334, %r7335;
	add.s32 	%r7337, %r7336, %r7253;
	shf.l.wrap.b32 	%r7338, %r7149, %r7149, 25;
	shf.l.wrap.b32 	%r7339, %r7149, %r7149, 14;
	xor.b32  	%r7340, %r7338, %r7339;
	shr.u32 	%r7341, %r7149, 3;
	xor.b32  	%r7342, %r7340, %r7341;
	add.s32 	%r7343, %r7337, %r7136;
	add.s32 	%r7344, %r7343, %r7342;
	shf.l.wrap.b32 	%r7345, %r7331, %r7331, 15;
	shf.l.wrap.b32 	%r7346, %r7331, %r7331, 13;
	xor.b32  	%r7347, %r7345, %r7346;
	shr.u32 	%r7348, %r7331, 10;
	xor.b32  	%r7349, %r7347, %r7348;
	add.s32 	%r7350, %r7349, %r7266;
	shf.l.wrap.b32 	%r7351, %r7162, %r7162, 25;
	shf.l.wrap.b32 	%r7352, %r7162, %r7162, 14;
	xor.b32  	%r7353, %r7351, %r7352;
	shr.u32 	%r7354, %r7162, 3;
	xor.b32  	%r7355, %r7353, %r7354;
	add.s32 	%r7356, %r7350, %r7149;
	add.s32 	%r7357, %r7356, %r7355;
	shf.l.wrap.b32 	%r7358, %r7344, %r7344, 15;
	shf.l.wrap.b32 	%r7359, %r7344, %r7344, 13;
	xor.b32  	%r7360, %r7358, %r7359;
	shr.u32 	%r7361, %r7344, 10;
	xor.b32  	%r7362, %r7360, %r7361;
	add.s32 	%r7363, %r7362, %r7279;
	shf.l.wrap.b32 	%r7364, %r7175, %r7175, 25;
	shf.l.wrap.b32 	%r7365, %r7175, %r7175, 14;
	xor.b32  	%r7366, %r7364, %r7365;
	shr.u32 	%r7367, %r7175, 3;
	xor.b32  	%r7368, %r7366, %r7367;
	add.s32 	%r7369, %r7363, %r7162;
	add.s32 	%r7370, %r7369, %r7368;
	shf.l.wrap.b32 	%r7371, %r7357, %r7357, 15;
	shf.l.wrap.b32 	%r7372, %r7357, %r7357, 13;
	xor.b32  	%r7373, %r7371, %r7372;
	shr.u32 	%r7374, %r7357, 10;
	xor.b32  	%r7375, %r7373, %r7374;
	add.s32 	%r7376, %r7375, %r7292;
	shf.l.wrap.b32 	%r7377, %r7188, %r7188, 25;
	shf.l.wrap.b32 	%r7378, %r7188, %r7188, 14;
	xor.b32  	%r7379, %r7377, %r7378;
	shr.u32 	%r7380, %r7188, 3;
	xor.b32  	%r7381, %r7379, %r7380;
	add.s32 	%r7382, %r7376, %r7175;
	add.s32 	%r7383, %r7382, %r7381;
	shf.l.wrap.b32 	%r7384, %r7370, %r7370, 15;
	shf.l.wrap.b32 	%r7385, %r7370, %r7370, 13;
	xor.b32  	%r7386, %r7384, %r7385;
	shr.u32 	%r7387, %r7370, 10;
	xor.b32  	%r7388, %r7386, %r7387;
	add.s32 	%r7389, %r7388, %r7305;
	shf.l.wrap.b32 	%r7390, %r7201, %r7201, 25;
	shf.l.wrap.b32 	%r7391, %r7201, %r7201, 14;
	xor.b32  	%r7392, %r7390, %r7391;
	shr.u32 	%r7393, %r7201, 3;
	xor.b32  	%r7394, %r7392, %r7393;
	add.s32 	%r7395, %r7389, %r7188;
	add.s32 	%r7396, %r7395, %r7394;
	shf.l.wrap.b32 	%r7397, %r7383, %r7383, 15;
	shf.l.wrap.b32 	%r7398, %r7383, %r7383, 13;
	xor.b32  	%r7399, %r7397, %r7398;
	shr.u32 	%r7400, %r7383, 10;
	xor.b32  	%r7401, %r7399, %r7400;
	add.s32 	%r7402, %r7401, %r7318;
	shf.l.wrap.b32 	%r7403, %r7214, %r7214, 25;
	shf.l.wrap.b32 	%r7404, %r7214, %r7214, 14;
	xor.b32  	%r7405, %r7403, %r7404;
	shr.u32 	%r7406, %r7214, 3;
	xor.b32  	%r7407, %r7405, %r7406;
	add.s32 	%r7408, %r7402, %r7201;
	add.s32 	%r7409, %r7408, %r7407;
	shf.l.wrap.b32 	%r7410, %r6881, %r6881, 26;
	shf.l.wrap.b32 	%r7411, %r6881, %r6881, 21;
	xor.b32  	%r7412, %r7410, %r7411;
	shf.l.wrap.b32 	%r7413, %r6881, %r6881, 7;
	xor.b32  	%r7414, %r7412, %r7413;
	and.b32  	%r7415, %r6881, %r6882;
	sub.s32 	%r7416, -1359893120, %r6875;
	and.b32  	%r7417, %r6883, %r7416;
	or.b32  	%r7418, %r7415, %r7417;
	add.s32 	%r7419, %r7418, %r6884;
	add.s32 	%r7420, %r7419, %r7414;
	add.s32 	%r7421, %r7420, %r4;
	shf.l.wrap.b32 	%r7422, %r6877, %r6877, 30;
	shf.l.wrap.b32 	%r7423, %r6877, %r6877, 19;
	xor.b32  	%r7424, %r7422, %r7423;
	shf.l.wrap.b32 	%r7425, %r6877, %r6877, 10;
	xor.b32  	%r7426, %r7424, %r7425;
	xor.b32  	%r7427, %r6878, %r6879;
	and.b32  	%r7428, %r6877, %r7427;
	and.b32  	%r7429, %r6878, %r6879;
	xor.b32  	%r7430, %r7428, %r7429;
	add.s32 	%r7431, %r7426, %r7430;
	add.s32 	%r7432, %r7421, %r6880;
	add.s32 	%r7433, %r7431, %r7421;
	shf.l.wrap.b32 	%r7434, %r7432, %r7432, 26;
	shf.l.wrap.b32 	%r7435, %r7432, %r7432, 21;
	xor.b32  	%r7436, %r7434, %r7435;
	shf.l.wrap.b32 	%r7437, %r7432, %r7432, 7;
	xor.b32  	%r7438, %r7436, %r7437;
	and.b32  	%r7439, %r7432, %r6881;
	not.b32 	%r7440, %r7432;
	and.b32  	%r7441, %r6882, %r7440;
	or.b32  	%r7442, %r7439, %r7441;
	add.s32 	%r7443, %r7442, %r6883;
	add.s32 	%r7444, %r7443, %r7438;
	add.s32 	%r7445, %r7444, %r5;
	shf.l.wrap.b32 	%r7446, %r7433, %r7433, 30;
	shf.l.wrap.b32 	%r7447, %r7433, %r7433, 19;
	xor.b32  	%r7448, %r7446, %r7447;
	shf.l.wrap.b32 	%r7449, %r7433, %r7433, 10;
	xor.b32  	%r7450, %r7448, %r7449;
	xor.b32  	%r7451, %r6877, %r6878;
	and.b32  	%r7452, %r7433, %r7451;
	and.b32  	%r7453, %r6877, %r6878;
	xor.b32  	%r7454, %r7452, %r7453;
	add.s32 	%r7455, %r7450, %r7454;
	add.s32 	%r7456, %r7445, %r6879;
	add.s32 	%r7457, %r7455, %r7445;
	shf.l.wrap.b32 	%r7458, %r7456, %r7456, 26;
	shf.l.wrap.b32 	%r7459, %r7456, %r7456, 21;
	xor.b32  	%r7460, %r7458, %r7459;
	shf.l.wrap.b32 	%r7461, %r7456, %r7456, 7;
	xor.b32  	%r7462, %r7460, %r7461;
	and.b32  	%r7463, %r7456, %r7432;
	not.b32 	%r7464, %r7456;
	and.b32  	%r7465, %r6881, %r7464;
	or.b32  	%r7466, %r7463, %r7465;
	add.s32 	%r7467, %r7466, %r6882;
	add.s32 	%r7468, %r7467, %r7462;
	add.s32 	%r7469, %r7468, %r6;
	shf.l.wrap.b32 	%r7470, %r7457, %r7457, 30;
	shf.l.wrap.b32 	%r7471, %r7457, %r7457, 19;
	xor.b32  	%r7472, %r7470, %r7471;
	shf.l.wrap.b32 	%r7473, %r7457, %r7457, 10;
	xor.b32  	%r7474, %r7472, %r7473;
	xor.b32  	%r7475, %r7433, %r6877;
	and.b32  	%r7476, %r7457, %r7475;
	and.b32  	%r7477, %r7433, %r6877;
	xor.b32  	%r7478, %r7476, %r7477;
	add.s32 	%r7479, %r7474, %r7478;
	add.s32 	%r7480, %r7469, %r6878;
	add.s32 	%r7481, %r7479, %r7469;
	shf.l.wrap.b32 	%r7482, %r7480, %r7480, 26;
	shf.l.wrap.b32 	%r7483, %r7480, %r7480, 21;
	xor.b32  	%r7484, %r7482, %r7483;
	shf.l.wrap.b32 	%r7485, %r7480, %r7480, 7;
	xor.b32  	%r7486, %r7484, %r7485;
	and.b32  	%r7487, %r7480, %r7456;
	not.b32 	%r7488, %r7480;
	and.b32  	%r7489, %r7432, %r7488;
	or.b32  	%r7490, %r7487, %r7489;
	add.s32 	%r7491, %r7490, %r6881;
	add.s32 	%r7492, %r7491, %r7486;
	add.s32 	%r7493, %r7492, %r7;
	shf.l.wrap.b32 	%r7494, %r7481, %r7481, 30;
	shf.l.wrap.b32 	%r7495, %r7481, %r7481, 19;
	xor.b32  	%r7496, %r7494, %r7495;
	shf.l.wrap.b32 	%r7497, %r7481, %r7481, 10;
	xor.b32  	%r7498, %r7496, %r7497;
	xor.b32  	%r7499, %r7457, %r7433;
	and.b32  	%r7500, %r7481, %r7499;
	and.b32  	%r7501, %r7457, %r7433;
	xor.b32  	%r7502, %r7500, %r7501;
	add.s32 	%r7503, %r7498, %r7502;
	add.s32 	%r7504, %r7493, %r6877;
	add.s32 	%r7505, %r7503, %r7493;
	shf.l.wrap.b32 	%r7506, %r7504, %r7504, 26;
	shf.l.wrap.b32 	%r7507, %r7504, %r7504, 21;
	xor.b32  	%r7508, %r7506, %r7507;
	shf.l.wrap.b32 	%r7509, %r7504, %r7504, 7;
	xor.b32  	%r7510, %r7508, %r7509;
	and.b32  	%r7511, %r7504, %r7480;
	not.b32 	%r7512, %r7504;
	and.b32  	%r7513, %r7456, %r7512;
	or.b32  	%r7514, %r7511, %r7513;
	add.s32 	%r7515, %r7514, %r7432;
	add.s32 	%r7516, %r7515, %r7510;
	add.s32 	%r7517, %r7516, %r8;
	shf.l.wrap.b32 	%r7518, %r7505, %r7505, 30;
	shf.l.wrap.b32 	%r7519, %r7505, %r7505, 19;
	xor.b32  	%r7520, %r7518, %r7519;
	shf.l.wrap.b32 	%r7521, %r7505, %r7505, 10;
	xor.b32  	%r7522, %r7520, %r7521;
	xor.b32  	%r7523, %r7481, %r7457;
	and.b32  	%r7524, %r7505, %r7523;
	and.b32  	%r7525, %r7481, %r7457;
	xor.b32  	%r7526, %r7524, %r7525;
	add.s32 	%r7527, %r7522, %r7526;
	add.s32 	%r7528, %r7517, %r7433;
	add.s32 	%r7529, %r7527, %r7517;
	shf.l.wrap.b32 	%r7530, %r7528, %r7528, 26;
	shf.l.wrap.b32 	%r7531, %r7528, %r7528, 21;
	xor.b32  	%r7532, %r7530, %r7531;
	shf.l.wrap.b32 	%r7533, %r7528, %r7528, 7;
	xor.b32  	%r7534, %r7532, %r7533;
	and.b32  	%r7535, %r7528, %r7504;
	not.b32 	%r7536, %r7528;
	and.b32  	%r7537, %r7480, %r7536;
	or.b32  	%r7538, %r7535, %r7537;
	add.s32 	%r7539, %r7538, %r7456;
	add.s32 	%r7540, %r7539, %r7534;
	add.s32 	%r7541, %r7540, %r9;
	shf.l.wrap.b32 	%r7542, %r7529, %r7529, 30;
	shf.l.wrap.b32 	%r7543, %r7529, %r7529, 19;
	xor.b32  	%r7544, %r7542, %r7543;
	shf.l.wrap.b32 	%r7545, %r7529, %r7529, 10;
	xor.b32  	%r7546, %r7544, %r7545;
	xor.b32  	%r7547, %r7505, %r7481;
	and.b32  	%r7548, %r7529, %r7547;
	and.b32  	%r7549, %r7505, %r7481;
	xor.b32  	%r7550, %r7548, %r7549;
	add.s32 	%r7551, %r7546, %r7550;
	add.s32 	%r7552, %r7541, %r7457;
	add.s32 	%r7553, %r7551, %r7541;
	shf.l.wrap.b32 	%r7554, %r7552, %r7552, 26;
	shf.l.wrap.b32 	%r7555, %r7552, %r7552, 21;
	xor.b32  	%r7556, %r7554, %r7555;
	shf.l.wrap.b32 	%r7557, %r7552, %r7552, 7;
	xor.b32  	%r7558, %r7556, %r7557;
	and.b32  	%r7559, %r7552, %r7528;
	not.b32 	%r7560, %r7552;
	and.b32  	%r7561, %r7504, %r7560;
	or.b32  	%r7562, %r7559, %r7561;
	add.s32 	%r7563, %r7562, %r7480;
	add.s32 	%r7564, %r7563, %r7558;
	add.s32 	%r7565, %r7564, %r10;
	shf.l.wrap.b32 	%r7566, %r7553, %r7553, 30;
	shf.l.wrap.b32 	%r7567, %r7553, %r7553, 19;
	xor.b32  	%r7568, %r7566, %r7567;
	shf.l.wrap.b32 	%r7569, %r7553, %r7553, 10;
	xor.b32  	%r7570, %r7568, %r7569;
	xor.b32  	%r7571, %r7529, %r7505;
	and.b32  	%r7572, %r7553, %r7571;
	and.b32  	%r7573, %r7529, %r7505;
	xor.b32  	%r7574, %r7572, %r7573;
	add.s32 	%r7575, %r7570, %r7574;
	add.s32 	%r7576, %r7565, %r7481;
	add.s32 	%r7577, %r7575, %r7565;
	shf.l.wrap.b32 	%r7578, %r7576, %r7576, 26;
	shf.l.wrap.b32 	%r7579, %r7576, %r7576, 21;
	xor.b32  	%r7580, %r7578, %r7579;
	shf.l.wrap.b32 	%r7581, %r7576, %r7576, 7;
	xor.b32  	%r7582, %r7580, %r7581;
	and.b32  	%r7583, %r7576, %r7552;
	not.b32 	%r7584, %r7576;
	and.b32  	%r7585, %r7528, %r7584;
	or.b32  	%r7586, %r7583, %r7585;
	add.s32 	%r7587, %r7586, %r7504;
	add.s32 	%r7588, %r7587, %r7582;
	add.s32 	%r7589, %r7588, %r11;
	shf.l.wrap.b32 	%r7590, %r7577, %r7577, 30;
	shf.l.wrap.b32 	%r7591, %r7577, %r7577, 19;
	xor.b32  	%r7592, %r7590, %r7591;
	shf.l.wrap.b32 	%r7593, %r7577, %r7577, 10;
	xor.b32  	%r7594, %r7592, %r7593;
	xor.b32  	%r7595, %r7553, %r7529;
	and.b32  	%r7596, %r7577, %r7595;
	and.b32  	%r7597, %r7553, %r7529;
	xor.b32  	%r7598, %r7596, %r7597;
	add.s32 	%r7599, %r7594, %r7598;
	add.s32 	%r7600, %r7589, %r7505;
	add.s32 	%r7601, %r7599, %r7589;
	shf.l.wrap.b32 	%r7602, %r7600, %r7600, 26;
	shf.l.wrap.b32 	%r7603, %r7600, %r7600, 21;
	xor.b32  	%r7604, %r7602, %r7603;
	shf.l.wrap.b32 	%r7605, %r7600, %r7600, 7;
	xor.b32  	%r7606, %r7604, %r7605;
	and.b32  	%r7607, %r7600, %r7576;
	not.b32 	%r7608, %r7600;
	and.b32  	%r7609, %r7552, %r7608;
	or.b32  	%r7610, %r7607, %r7609;
	add.s32 	%r7611, %r7610, %r7528;
	add.s32 	%r7612, %r7611, %r7606;
	add.s32 	%r7613, %r7612, %r5465;
	shf.l.wrap.b32 	%r7614, %r7601, %r7601, 30;
	shf.l.wrap.b32 	%r7615, %r7601, %r7601, 19;
	xor.b32  	%r7616, %r7614, %r7615;
	shf.l.wrap.b32 	%r7617, %r7601, %r7601, 10;
	xor.b32  	%r7618, %r7616, %r7617;
	xor.b32  	%r7619, %r7577, %r7553;
	and.b32  	%r7620, %r7601, %r7619;
	and.b32  	%r7621, %r7577, %r7553;
	xor.b32  	%r7622, %r7620, %r7621;
	add.s32 	%r7623, %r7618, %r7622;
	add.s32 	%r7624, %r7613, %r7529;
	add.s32 	%r7625, %r7623, %r7613;
	shf.l.wrap.b32 	%r7626, %r7624, %r7624, 26;
	shf.l.wrap.b32 	%r7627, %r7624, %r7624, 21;
	xor.b32  	%r7628, %r7626, %r7627;
	shf.l.wrap.b32 	%r7629, %r7624, %r7624, 7;
	xor.b32  	%r7630, %r7628, %r7629;
	and.b32  	%r7631, %r7624, %r7600;
	not.b32 	%r7632, %r7624;
	and.b32  	%r7633, %r7576, %r7632;
	or.b32  	%r7634, %r7631, %r7633;
	add.s32 	%r7635, %r7634, %r7552;
	add.s32 	%r7636, %r7635, %r7630;
	add.s32 	%r7637, %r7636, %r5491;
	shf.l.wrap.b32 	%r7638, %r7625, %r7625, 30;
	shf.l.wrap.b32 	%r7639, %r7625, %r7625, 19;
	xor.b32  	%r7640, %r7638, %r7639;
	shf.l.wrap.b32 	%r7641, %r7625, %r7625, 10;
	xor.b32  	%r7642, %r7640, %r7641;
	xor.b32  	%r7643, %r7601, %r7577;
	and.b32  	%r7644, %r7625, %r7643;
	and.b32  	%r7645, %r7601, %r7577;
	xor.b32  	%r7646, %r7644, %r7645;
	add.s32 	%r7647, %r7642, %r7646;
	add.s32 	%r7648, %r7637, %r7553;
	add.s32 	%r7649, %r7647, %r7637;
	shf.l.wrap.b32 	%r7650, %r7648, %r7648, 26;
	shf.l.wrap.b32 	%r7651, %r7648, %r7648, 21;
	xor.b32  	%r7652, %r7650, %r7651;
	shf.l.wrap.b32 	%r7653, %r7648, %r7648, 7;
	xor.b32  	%r7654, %r7652, %r7653;
	and.b32  	%r7655, %r7648, %r7624;
	not.b32 	%r7656, %r7648;
	and.b32  	%r7657, %r7600, %r7656;
	or.b32  	%r7658, %r7655, %r7657;
	add.s32 	%r7659, %r7658, %r7576;
	add.s32 	%r7660, %r7659, %r7654;
	add.s32 	%r7661, %r7660, %r5517;
	shf.l.wrap.b32 	%r7662, %r7649, %r7649, 30;
	shf.l.wrap.b32 	%r7663, %r7649, %r7649, 19;
	xor.b32  	%r7664, %r7662, %r7663;
	shf.l.wrap.b32 	%r7665, %r7649, %r7649, 10;
	xor.b32  	%r7666, %r7664, %r7665;
	xor.b32  	%r7667, %r7625, %r7601;
	and.b32  	%r7668, %r7649, %r7667;
	and.b32  	%r7669, %r7625, %r7601;
	xor.b32  	%r7670, %r7668, %r7669;
	add.s32 	%r7671, %r7666, %r7670;
	add.s32 	%r7672, %r7661, %r7577;
	add.s32 	%r7673, %r7671, %r7661;
	shf.l.wrap.b32 	%r7674, %r7672, %r7672, 26;
	shf.l.wrap.b32 	%r7675, %r7672, %r7672, 21;
	xor.b32  	%r7676, %r7674, %r7675;
	shf.l.wrap.b32 	%r7677, %r7672, %r7672, 7;
	xor.b32  	%r7678, %r7676, %r7677;
	and.b32  	%r7679, %r7672, %r7648;
	not.b32 	%r7680, %r7672;
	and.b32  	%r7681, %r7624, %r7680;
	or.b32  	%r7682, %r7679, %r7681;
	add.s32 	%r7683, %r7682, %r7600;
	add.s32 	%r7684, %r7683, %r7678;
	add.s32 	%r7685, %r7684, %r5543;
	shf.l.wrap.b32 	%r7686, %r7673, %r7673, 30;
	shf.l.wrap.b32 	%r7687, %r7673, %r7673, 19;
	xor.b32  	%r7688, %r7686, %r7687;
	shf.l.wrap.b32 	%r7689, %r7673, %r7673, 10;
	xor.b32  	%r7690, %r7688, %r7689;
	xor.b32  	%r7691, %r7649, %r7625;
	and.b32  	%r7692, %r7673, %r7691;
	and.b32  	%r7693, %r7649, %r7625;
	xor.b32  	%r7694, %r7692, %r7693;
	add.s32 	%r7695, %r7690, %r7694;
	add.s32 	%r7696, %r7685, %r7601;
	add.s32 	%r7697, %r7695, %r7685;
	shf.l.wrap.b32 	%r7698, %r7696, %r7696, 26;
	shf.l.wrap.b32 	%r7699, %r7696, %r7696, 21;
	xor.b32  	%r7700, %r7698, %r7699;
	shf.l.wrap.b32 	%r7701, %r7696, %r7696, 7;
	xor.b32  	%r7702, %r7700, %r7701;
	and.b32  	%r7703, %r7696, %r7672;
	not.b32 	%r7704, %r7696;
	and.b32  	%r7705, %r7648, %r7704;
	or.b32  	%r7706, %r7703, %r7705;
	add.s32 	%r7707, %r7706, %r7624;
	add.s32 	%r7708, %r7707, %r7702;
	add.s32 	%r7709, %r7708, %r12;
	shf.l.wrap.b32 	%r7710, %r7697, %r7697, 30;
	shf.l.wrap.b32 	%r7711, %r7697, %r7697, 19;
	xor.b32  	%r7712, %r7710, %r7711;
	shf.l.wrap.b32 	%r7713, %r7697, %r7697, 10;
	xor.b32  	%r7714, %r7712, %r7713;
	xor.b32  	%r7715, %r7673, %r7649;
	and.b32  	%r7716, %r7697, %r7715;
	and.b32  	%r7717, %r7673, %r7649;
	xor.b32  	%r7718, %r7716, %r7717;
	add.s32 	%r7719, %r7714, %r7718;
	add.s32 	%r7720, %r7709, %r7625;
	add.s32 	%r7721, %r7719, %r7709;
	shf.l.wrap.b32 	%r7722, %r7720, %r7720, 26;
	shf.l.wrap.b32 	%r7723, %r7720, %r7720, 21;
	xor.b32  	%r7724, %r7722, %r7723;
	shf.l.wrap.b32 	%r7725, %r7720, %r7720, 7;
	xor.b32  	%r7726, %r7724, %r7725;
	and.b32  	%r7727, %r7720, %r7696;
	not.b32 	%r7728, %r7720;
	and.b32  	%r7729, %r7672, %r7728;
	or.b32  	%r7730, %r7727, %r7729;
	add.s32 	%r7731, %r7730, %r7648;
	add.s32 	%r7732, %r7731, %r7726;
	add.s32 	%r7733, %r7732, %r13;
	shf.l.wrap.b32 	%r7734, %r7721, %r7721, 30;
	shf.l.wrap.b32 	%r7735, %r7721, %r7721, 19;
	xor.b32  	%r7736, %r7734, %r7735;
	shf.l.wrap.b32 	%r7737, %r7721, %r7721, 10;
	xor.b32  	%r7738, %r7736, %r7737;
	xor.b32  	%r7739, %r7697, %r7673;
	and.b32  	%r7740, %r7721, %r7739;
	and.b32  	%r7741, %r7697, %r7673;
	xor.b32  	%r7742, %r7740, %r7741;
	add.s32 	%r7743, %r7738, %r7742;
	add.s32 	%r7744, %r7733, %r7649;
	add.s32 	%r7745, %r7743, %r7733;
	shf.l.wrap.b32 	%r7746, %r7744, %r7744, 26;
	shf.l.wrap.b32 	%r7747, %r7744, %r7744, 21;
	xor.b32  	%r7748, %r7746, %r7747;
	shf.l.wrap.b32 	%r7749, %r7744, %r7744, 7;
	xor.b32  	%r7750, %r7748, %r7749;
	and.b32  	%r7751, %r7744, %r7720;
	not.b32 	%r7752, %r7744;
	and.b32  	%r7753, %r7696, %r7752;
	or.b32  	%r7754, %r7751, %r7753;
	add.s32 	%r7755, %r7754, %r7672;
	add.s32 	%r7756, %r7755, %r7750;
	add.s32 	%r7757, %r7756, %r14;
	add.s32 	%r7758, %r7757, %r6885;
	shf.l.wrap.b32 	%r7759, %r7745, %r7745, 30;
	shf.l.wrap.b32 	%r7760, %r7745, %r7745, 19;
	xor.b32  	%r7761, %r7759, %r7760;
	shf.l.wrap.b32 	%r7762, %r7745, %r7745, 10;
	xor.b32  	%r7763, %r7761, %r7762;
	xor.b32  	%r7764, %r7721, %r7697;
	and.b32  	%r7765, %r7745, %r7764;
	and.b32  	%r7766, %r7721, %r7697;
	xor.b32  	%r7767, %r7765, %r7766;
	add.s32 	%r7768, %r7763, %r7767;
	add.s32 	%r7769, %r7758, %r7673;
	add.s32 	%r7770, %r7768, %r7758;
	shf.l.wrap.b32 	%r7771, %r7769, %r7769, 26;
	shf.l.wrap.b32 	%r7772, %r7769, %r7769, 21;
	xor.b32  	%r7773, %r7771, %r7772;
	shf.l.wrap.b32 	%r7774, %r7769, %r7769, 7;
	xor.b32  	%r7775, %r7773, %r7774;
	and.b32  	%r7776, %r7769, %r7744;
	not.b32 	%r7777, %r7769;
	and.b32  	%r7778, %r7720, %r7777;
	or.b32  	%r7779, %r7776, %r7778;
	add.s32 	%r7780, %r7779, %r7696;
	add.s32 	%r7781, %r7780, %r7775;
	add.s32 	%r7782, %r7781, %r15;
	add.s32 	%r7783, %r7782, %r6886;
	shf.l.wrap.b32 	%r7784, %r7770, %r7770, 30;
	shf.l.wrap.b32 	%r7785, %r7770, %r7770, 19;
	xor.b32  	%r7786, %r7784, %r7785;
	shf.l.wrap.b32 	%r7787, %r7770, %r7770, 10;
	xor.b32  	%r7788, %r7786, %r7787;
	xor.b32  	%r7789, %r7745, %r7721;
	and.b32  	%r7790, %r7770, %r7789;
	and.b32  	%r7791, %r7745, %r7721;
	xor.b32  	%r7792, %r7790, %r7791;
	add.s32 	%r7793, %r7788, %r7792;
	add.s32 	%r7794, %r7783, %r7697;
	add.s32 	%r7795, %r7793, %r7783;
	shf.l.wrap.b32 	%r7796, %r7794, %r7794, 26;
	shf.l.wrap.b32 	%r7797, %r7794, %r7794, 21;
	xor.b32  	%r7798, %r7796, %r7797;
	shf.l.wrap.b32 	%r7799, %r7794, %r7794, 7;
	xor.b32  	%r7800, %r7798, %r7799;
	and.b32  	%r7801, %r7794, %r7769;
	not.b32 	%r7802, %r7794;
	and.b32  	%r7803, %r7744, %r7802;
	or.b32  	%r7804, %r7801, %r7803;
	add.s32 	%r7805, %r7804, %r7720;
	add.s32 	%r7806, %r7805, %r7800;
	add.s32 	%r7807, %r7806, %r16;
	add.s32 	%r7808, %r7807, %r6889;
	shf.l.wrap.b32 	%r7809, %r7795, %r7795, 30;
	shf.l.wrap.b32 	%r7810, %r7795, %r7795, 19;
	xor.b32  	%r7811, %r7809, %r7810;
	shf.l.wrap.b32 	%r7812, %r7795, %r7795, 10;
	xor.b32  	%r7813, %r7811, %r7812;
	xor.b32  	%r7814, %r7770, %r7745;
	and.b32  	%r7815, %r7795, %r7814;
	and.b32  	%r7816, %r7770, %r7745;
	xor.b32  	%r7817, %r7815, %r7816;
	add.s32 	%r7818, %r7813, %r7817;
	add.s32 	%r7819, %r7808, %r7721;
	add.s32 	%r7820, %r7818, %r7808;
	shf.l.wrap.b32 	%r7821, %r7819, %r7819, 26;
	shf.l.wrap.b32 	%r7822, %r7819, %r7819, 21;
	xor.b32  	%r7823, %r7821, %r7822;
	shf.l.wrap.b32 	%r7824, %r7819, %r7819, 7;
	xor.b32  	%r7825, %r7823, %r7824;
	and.b32  	%r7826, %r7819, %r7794;
	not.b32 	%r7827, %r7819;
	and.b32  	%r7828, %r7769, %r7827;
	or.b32  	%r7829, %r7826, %r7828;
	add.s32 	%r7830, %r7829, %r7744;
	add.s32 	%r7831, %r7830, %r7825;
	add.s32 	%r7832, %r7831, %r17;
	add.s32 	%r7833, %r7832, %r6894;
	shf.l.wrap.b32 	%r7834, %r7820, %r7820, 30;
	shf.l.wrap.b32 	%r7835, %r7820, %r7820, 19;
	xor.b32  	%r7836, %r7834, %r7835;
	shf.l.wrap.b32 	%r7837, %r7820, %r7820, 10;
	xor.b32  	%r7838, %r7836, %r7837;
	xor.b32  	%r7839, %r7795, %r7770;
	and.b32  	%r7840, %r7820, %r7839;
	and.b32  	%r7841, %r7795, %r7770;
	xor.b32  	%r7842, %r7840, %r7841;
	add.s32 	%r7843, %r7838, %r7842;
	add.s32 	%r7844, %r7833, %r7745;
	add.s32 	%r7845, %r7843, %r7833;
	shf.l.wrap.b32 	%r7846, %r7844, %r7844, 26;
	shf.l.wrap.b32 	%r7847, %r7844, %r7844, 21;
	xor.b32  	%r7848, %r7846, %r7847;
	shf.l.wrap.b32 	%r7849, %r7844, %r7844, 7;
	xor.b32  	%r7850, %r7848, %r7849;
	and.b32  	%r7851, %r7844, %r7819;
	not.b32 	%r7852, %r7844;
	and.b32  	%r7853, %r7794, %r7852;
	or.b32  	%r7854, %r7851, %r7853;
	add.s32 	%r7855, %r7854, %r7769;
	add.s32 	%r7856, %r7855, %r7850;
	add.s32 	%r7857, %r7856, %r18;
	add.s32 	%r7858, %r7857, %r6899;
	shf.l.wrap.b32 	%r7859, %r7845, %r7845, 30;
	shf.l.wrap.b32 	%r7860, %r7845, %r7845, 19;
	xor.b32  	%r7861, %r7859, %r7860;
	shf.l.wrap.b32 	%r7862, %r7845, %r7845, 10;
	xor.b32  	%r7863, %r7861, %r7862;
	xor.b32  	%r7864, %r7820, %r7795;
	and.b32  	%r7865, %r7845, %r7864;
	and.b32  	%r7866, %r7820, %r7795;
	xor.b32  	%r7867, %r7865, %r7866;
	add.s32 	%r7868, %r7863, %r7867;
	add.s32 	%r7869, %r7858, %r7770;
	add.s32 	%r7870, %r7868, %r7858;
	shf.l.wrap.b32 	%r7871, %r7869, %r7869, 26;
	shf.l.wrap.b32 	%r7872, %r7869, %r7869, 21;
	xor.b32  	%r7873, %r7871, %r7872;
	shf.l.wrap.b32 	%r7874, %r7869, %r7869, 7;
	xor.b32  	%r7875, %r7873, %r7874;
	and.b32  	%r7876, %r7869, %r7844;
	not.b32 	%r7877, %r7869;
	and.b32  	%r7878, %r7819, %r7877;
	or.b32  	%r7879, %r7876, %r7878;
	add.s32 	%r7880, %r7879, %r7794;
	add.s32 	%r7881, %r7880, %r7875;
	add.s32 	%r7882, %r7881, %r19;
	add.s32 	%r7883, %r7882, %r6904;
	shf.l.wrap.b32 	%r7884, %r7870, %r7870, 30;
	shf.l.wrap.b32 	%r7885, %r7870, %r7870, 19;
	xor.b32  	%r7886, %r7884, %r7885;
	shf.l.wrap.b32 	%r7887, %r7870, %r7870, 10;
	xor.b32  	%r7888, %r7886, %r7887;
	xor.b32  	%r7889, %r7845, %r7820;
	and.b32  	%r7890, %r7870, %r7889;
	and.b32  	%r7891, %r7845, %r7820;
	xor.b32  	%r7892, %r7890, %r7891;
	add.s32 	%r7893, %r7888, %r7892;
	add.s32 	%r7894, %r7883, %r7795;
	add.s32 	%r7895, %r7893, %r7883;
	shf.l.wrap.b32 	%r7896, %r7894, %r7894, 26;
	shf.l.wrap.b32 	%r7897, %r7894, %r7894, 21;
	xor.b32  	%r7898, %r7896, %r7897;
	shf.l.wrap.b32 	%r7899, %r7894, %r7894, 7;
	xor.b32  	%r7900, %r7898, %r7899;
	and.b32  	%r7901, %r7894, %r7869;
	not.b32 	%r7902, %r7894;
	and.b32  	%r7903, %r7844, %r7902;
	or.b32  	%r7904, %r7901, %r7903;
	add.s32 	%r7905, %r7904, %r7819;
	add.s32 	%r7906, %r7905, %r7900;
	add.s32 	%r7907, %r7906, %r20;
	add.s32 	%r7908, %r7907, %r6909;
	shf.l.wrap.b32 	%r7909, %r7895, %r7895, 30;
	shf.l.wrap.b32 	%r7910, %r7895, %r7895, 19;
	xor.b32  	%r7911, %r7909, %r7910;
	shf.l.wrap.b32 	%r7912, %r7895, %r7895, 10;
	xor.b32  	%r7913, %r7911, %r7912;
	xor.b32  	%r7914, %r7870, %r7845;
	and.b32  	%r7915, %r7895, %r7914;
	and.b32  	%r7916, %r7870, %r7845;
	xor.b32  	%r7917, %r7915, %r7916;
	add.s32 	%r7918, %r7913, %r7917;
	add.s32 	%r7919, %r7908, %r7820;
	add.s32 	%r7920, %r7918, %r7908;
	shf.l.wrap.b32 	%r7921, %r7919, %r7919, 26;
	shf.l.wrap.b32 	%r7922, %r7919, %r7919, 21;
	xor.b32  	%r7923, %r7921, %r7922;
	shf.l.wrap.b32 	%r7924, %r7919, %r7919, 7;
	xor.b32  	%r7925, %r7923, %r7924;
	and.b32  	%r7926, %r7919, %r7894;
	not.b32 	%r7927, %r7919;
	and.b32  	%r7928, %r7869, %r7927;
	or.b32  	%r7929, %r7926, %r7928;
	add.s32 	%r7930, %r7929, %r7844;
	add.s32 	%r7931, %r7930, %r7925;
	add.s32 	%r7932, %r7931, %r21;
	add.s32 	%r7933, %r7932, %r6915;
	shf.l.wrap.b32 	%r7934, %r7920, %r7920, 30;
	shf.l.wrap.b32 	%r7935, %r7920, %r7920, 19;
	xor.b32  	%r7936, %r7934, %r7935;
	shf.l.wrap.b32 	%r7937, %r7920, %r7920, 10;
	xor.b32  	%r7938, %r7936, %r7937;
	xor.b32  	%r7939, %r7895, %r7870;
	and.b32  	%r7940, %r7920, %r7939;
	and.b32  	%r7941, %r7895, %r7870;
	xor.b32  	%r7942, %r7940, %r7941;
	add.s32 	%r7943, %r7938, %r7942;
	add.s32 	%r7944, %r7933, %r7845;
	add.s32 	%r7945, %r7943, %r7933;
	shf.l.wrap.b32 	%r7946, %r7944, %r7944, 26;
	shf.l.wrap.b32 	%r7947, %r7944, %r7944, 21;
	xor.b32  	%r7948, %r7946, %r7947;
	shf.l.wrap.b32 	%r7949, %r7944, %r7944, 7;
	xor.b32  	%r7950, %r7948, %r7949;
	and.b32  	%r7951, %r7944, %r7919;
	not.b32 	%r7952, %r7944;
	and.b32  	%r7953, %r7894, %r7952;
	or.b32  	%r7954, %r7951, %r7953;
	add.s32 	%r7955, %r7954, %r7869;
	add.s32 	%r7956, %r7955, %r7950;
	add.s32 	%r7957, %r7956, %r22;
	add.s32 	%r7958, %r7957, %r6921;
	shf.l.wrap.b32 	%r7959, %r7945, %r7945, 30;
	shf.l.wrap.b32 	%r7960, %r7945, %r7945, 19;
	xor.b32  	%r7961, %r7959, %r7960;
	shf.l.wrap.b32 	%r7962, %r7945, %r7945, 10;
	xor.b32  	%r7963, %r7961, %r7962;
	xor.b32  	%r7964, %r7920, %r7895;
	and.b32  	%r7965, %r7945, %r7964;
	and.b32  	%r7966, %r7920, %r7895;
	xor.b32  	%r7967, %r7965, %r7966;
	add.s32 	%r7968, %r7963, %r7967;
	add.s32 	%r7969, %r7958, %r7870;
	add.s32 	%r7970, %r7968, %r7958;
	shf.l.wrap.b32 	%r7971, %r7969, %r7969, 26;
	shf.l.wrap.b32 	%r7972, %r7969, %r7969, 21;
	xor.b32  	%r7973, %r7971, %r7972;
	shf.l.wrap.b32 	%r7974, %r7969, %r7969, 7;
	xor.b32  	%r7975, %r7973, %r7974;
	and.b32  	%r7976, %r7969, %r7944;
	not.b32 	%r7977, %r7969;
	and.b32  	%r7978, %r7919, %r7977;
	or.b32  	%r7979, %r7976, %r7978;
	add.s32 	%r7980, %r7979, %r7894;
	add.s32 	%r7981, %r7980, %r7975;
	add.s32 	%r7982, %r7981, %r23;
	add.s32 	%r7983, %r7982, %r6927;
	shf.l.wrap.b32 	%r7984, %r7970, %r7970, 30;
	shf.l.wrap.b32 	%r7985, %r7970, %r7970, 19;
	xor.b32  	%r7986, %r7984, %r7985;
	shf.l.wrap.b32 	%r7987, %r7970, %r7970, 10;
	xor.b32  	%r7988, %r7986, %r7987;
	xor.b32  	%r7989, %r7945, %r7920;
	and.b32  	%r7990, %r7970, %r7989;
	and.b32  	%r7991, %r7945, %r7920;
	xor.b32  	%r7992, %r7990, %r7991;
	add.s32 	%r7993, %r7988, %r7992;
	add.s32 	%r7994, %r7983, %r7895;
	add.s32 	%r7995, %r7993, %r7983;
	shf.l.wrap.b32 	%r7996, %r7994, %r7994, 26;
	shf.l.wrap.b32 	%r7997, %r7994, %r7994, 21;
	xor.b32  	%r7998, %r7996, %r7997;
	shf.l.wrap.b32 	%r7999, %r7994, %r7994, 7;
	xor.b32  	%r8000, %r7998, %r7999;
	and.b32  	%r8001, %r7994, %r7969;
	not.b32 	%r8002, %r7994;
	and.b32  	%r8003, %r7944, %r8002;
	or.b32  	%r8004, %r8001, %r8003;
	add.s32 	%r8005, %r8004, %r7919;
	add.s32 	%r8006, %r8005, %r8000;
	add.s32 	%r8007, %r8006, %r24;
	add.s32 	%r8008, %r8007, %r6933;
	shf.l.wrap.b32 	%r8009, %r7995, %r7995, 30;
	shf.l.wrap.b32 	%r8010, %r7995, %r7995, 19;
	xor.b32  	%r8011, %r8009, %r8010;
	shf.l.wrap.b32 	%r8012, %r7995, %r7995, 10;
	xor.b32  	%r8013, %r8011, %r8012;
	xor.b32  	%r8014, %r7970, %r7945;
	and.b32  	%r8015, %r7995, %r8014;
	and.b32  	%r8016, %r7970, %r7945;
	xor.b32  	%r8017, %r8015, %r8016;
	add.s32 	%r8018, %r8013, %r8017;
	add.s32 	%r8019, %r8008, %r7920;
	add.s32 	%r8020, %r8018, %r8008;
	shf.l.wrap.b32 	%r8021, %r8019, %r8019, 26;
	shf.l.wrap.b32 	%r8022, %r8019, %r8019, 21;
	xor.b32  	%r8023, %r8021, %r8022;
	shf.l.wrap.b32 	%r8024, %r8019, %r8019, 7;
	xor.b32  	%r8025, %r8023, %r8024;
	and.b32  	%r8026, %r8019, %r7994;
	not.b32 	%r8027, %r8019;
	and.b32  	%r8028, %r7969, %r8027;
	or.b32  	%r8029, %r8026, %r8028;
	add.s32 	%r8030, %r8029, %r7944;
	add.s32 	%r8031, %r8030, %r8025;
	add.s32 	%r8032, %r8031, %r25;
	add.s32 	%r8033, %r8032, %r6939;
	shf.l.wrap.b32 	%r8034, %r8020, %r8020, 30;
	shf.l.wrap.b32 	%r8035, %r8020, %r8020, 19;
	xor.b32  	%r8036, %r8034, %r8035;
	shf.l.wrap.b32 	%r8037, %r8020, %r8020, 10;
	xor.b32  	%r8038, %r8036, %r8037;
	xor.b32  	%r8039, %r7995, %r7970;
	and.b32  	%r8040, %r8020, %r8039;
	and.b32  	%r8041, %r7995, %r7970;
	xor.b32  	%r8042, %r8040, %r8041;
	add.s32 	%r8043, %r8038, %r8042;
	add.s32 	%r8044, %r8033, %r7945;
	add.s32 	%r8045, %r8043, %r8033;
	shf.l.wrap.b32 	%r8046, %r8044, %r8044, 26;
	shf.l.wrap.b32 	%r8047, %r8044, %r8044, 21;
	xor.b32  	%r8048, %r8046, %r8047;
	shf.l.wrap.b32 	%r8049, %r8044, %r8044, 7;
	xor.b32  	%r8050, %r8048, %r8049;
	and.b32  	%r8051, %r8044, %r8019;
	not.b32 	%r8052, %r8044;
	and.b32  	%r8053, %r7994, %r8052;
	or.b32  	%r8054, %r8051, %r8053;
	add.s32 	%r8055, %r8054, %r7969;
	add.s32 	%r8056, %r8055, %r8050;
	add.s32 	%r8057, %r8056, %r26;
	add.s32 	%r8058, %r8057, %r6945;
	shf.l.wrap.b32 	%r8059, %r8045, %r8045, 30;
	shf.l.wrap.b32 	%r8060, %r8045, %r8045, 19;
	xor.b32  	%r8061, %r8059, %r8060;
	shf.l.wrap.b32 	%r8062, %r8045, %r8045, 10;
	xor.b32  	%r8063, %r8061, %r8062;
	xor.b32  	%r8064, %r8020, %r7995;
	and.b32  	%r8065, %r8045, %r8064;
	and.b32  	%r8066, %r8020, %r7995;
	xor.b32  	%r8067, %r8065, %r8066;
	add.s32 	%r8068, %r8063, %r8067;
	add.s32 	%r8069, %r8058, %r7970;
	add.s32 	%r8070, %r8068, %r8058;
	shf.l.wrap.b32 	%r8071, %r8069, %r8069, 26;
	shf.l.wrap.b32 	%r8072, %r8069, %r8069, 21;
	xor.b32  	%r8073, %r8071, %r8072;
	shf.l.wrap.b32 	%r8074, %r8069, %r8069, 7;
	xor.b32  	%r8075, %r8073, %r8074;
	and.b32  	%r8076, %r8069, %r8044;
	not.b32 	%r8077, %r8069;
	and.b32  	%r8078, %r8019, %r8077;
	or.b32  	%r8079, %r8076, %r8078;
	add.s32 	%r8080, %r8079, %r7994;
	add.s32 	%r8081, %r8080, %r8075;
	add.s32 	%r8082, %r8081, %r27;
	add.s32 	%r8083, %r8082, %r6951;
	shf.l.wrap.b32 	%r8084, %r8070, %r8070, 30;
	shf.l.wrap.b32 	%r8085, %r8070, %r8070, 19;
	xor.b32  	%r8086, %r8084, %r8085;
	shf.l.wrap.b32 	%r8087, %r8070, %r8070, 10;
	xor.b32  	%r8088, %r8086, %r8087;
	xor.b32  	%r8089, %r8045, %r8020;
	and.b32  	%r8090, %r8070, %r8089;
	and.b32  	%r8091, %r8045, %r8020;
	xor.b32  	%r8092, %r8090, %r8091;
	add.s32 	%r8093, %r8088, %r8092;
	add.s32 	%r8094, %r8083, %r7995;
	add.s32 	%r8095, %r8093, %r8083;
	shf.l.wrap.b32 	%r8096, %r8094, %r8094, 26;
	shf.l.wrap.b32 	%r8097, %r8094, %r8094, 21;
	xor.b32  	%r8098, %r8096, %r8097;
	shf.l.wrap.b32 	%r8099, %r8094, %r8094, 7;
	xor.b32  	%r8100, %r8098, %r8099;
	and.b32  	%r8101, %r8094, %r8069;
	not.b32 	%r8102, %r8094;
	and.b32  	%r8103, %r8044, %r8102;
	or.b32  	%r8104, %r8101, %r8103;
	add.s32 	%r8105, %r8104, %r8019;
	add.s32 	%r8106, %r8105, %r8100;
	add.s32 	%r8107, %r8106, %r28;
	add.s32 	%r8108, %r8107, %r6957;
	shf.l.wrap.b32 	%r8109, %r8095, %r8095, 30;
	shf.l.wrap.b32 	%r8110, %r8095, %r8095, 19;
	xor.b32  	%r8111, %r8109, %r8110;
	shf.l.wrap.b32 	%r8112, %r8095, %r8095, 10;
	xor.b32  	%r8113, %r8111, %r8112;
	xor.b32  	%r8114, %r8070, %r8045;
	and.b32  	%r8115, %r8095, %r8114;
	and.b32  	%r8116, %r8070, %r8045;
	xor.b32  	%r8117, %r8115, %r8116;
	add.s32 	%r8118, %r8113, %r8117;
	add.s32 	%r8119, %r8108, %r8020;
	add.s32 	%r8120, %r8118, %r8108;
	shf.l.wrap.b32 	%r8121, %r8119, %r8119, 26;
	shf.l.wrap.b32 	%r8122, %r8119, %r8119, 21;
	xor.b32  	%r8123, %r8121, %r8122;
	shf.l.wrap.b32 	%r8124, %r8119, %r8119, 7;
	xor.b32  	%r8125, %r8123, %r8124;
	and.b32  	%r8126, %r8119, %r8094;
	not.b32 	%r8127, %r8119;
	and.b32  	%r8128, %r8069, %r8127;
	or.b32  	%r8129, %r8126, %r8128;
	add.s32 	%r8130, %r8129, %r8044;
	add.s32 	%r8131, %r8130, %r8125;
	add.s32 	%r8132, %r8131, %r29;
	add.s32 	%r8133, %r8132, %r6967;
	shf.l.wrap.b32 	%r8134, %r8120, %r8120, 30;
	shf.l.wrap.b32 	%r8135, %r8120, %r8120, 19;
	xor.b32  	%r8136, %r8134, %r8135;
	shf.l.wrap.b32 	%r8137, %r8120, %r8120, 10;
	xor.b32  	%r8138, %r8136, %r8137;
	xor.b32  	%r8139, %r8095, %r8070;
	and.b32  	%r8140, %r8120, %r8139;
	and.b32  	%r8141, %r8095, %r8070;
	xor.b32  	%r8142, %r8140, %r8141;
	add.s32 	%r8143, %r8138, %r8142;
	add.s32 	%r8144, %r8133, %r8045;
	add.s32 	%r8145, %r8143, %r8133;
	shf.l.wrap.b32 	%r8146, %r8144, %r8144, 26;
	shf.l.wrap.b32 	%r8147, %r8144, %r8144, 21;
	xor.b32  	%r8148, %r8146, %r8147;
	shf.l.wrap.b32 	%r8149, %r8144, %r8144, 7;
	xor.b32  	%r8150, %r8148, %r8149;
	and.b32  	%r8151, %r8144, %r8119;
	not.b32 	%r8152, %r8144;
	and.b32  	%r8153, %r8094, %r8152;
	or.b32  	%r8154, %r8151, %r8153;
	add.s32 	%r8155, %r8154, %r8069;
	add.s32 	%r8156, %r8155, %r8150;
	add.s32 	%r8157, %r8156, %r30;
	add.s32 	%r8158, %r8157, %r6980;
	shf.l.wrap.b32 	%r8159, %r8145, %r8145, 30;
	shf.l.wrap.b32 	%r8160, %r8145, %r8145, 19;
	xor.b32  	%r8161, %r8159, %r8160;
	shf.l.wrap.b32 	%r8162, %r8145, %r8145, 10;
	xor.b32  	%r8163, %r8161, %r8162;
	xor.b32  	%r8164, %r8120, %r8095;
	and.b32  	%r8165, %r8145, %r8164;
	and.b32  	%r8166, %r8120, %r8095;
	xor.b32  	%r8167, %r8165, %r8166;
	add.s32 	%r8168, %r8163, %r8167;
	add.s32 	%r8169, %r8158, %r8070;
	add.s32 	%r8170, %r8168, %r8158;
	shf.l.wrap.b32 	%r8171, %r8169, %r8169, 26;
	shf.l.wrap.b32 	%r8172, %r8169, %r8169, 21;
	xor.b32  	%r8173, %r8171, %r8172;
	shf.l.wrap.b32 	%r8174, %r8169, %r8169, 7;
	xor.b32  	%r8175, %r8173, %r8174;
	and.b32  	%r8176, %r8169, %r8144;
	not.b32 	%r8177, %r8169;
	and.b32  	%r8178, %r8119, %r8177;
	or.b32  	%r8179, %r8176, %r8178;
	add.s32 	%r8180, %r8179, %r8094;
	add.s32 	%r8181, %r8180, %r8175;
	add.s32 	%r8182, %r8181, %r31;
	add.s32 	%r8183, %r8182, %r6993;
	shf.l.wrap.b32 	%r8184, %r8170, %r8170, 30;
	shf.l.wrap.b32 	%r8185, %r8170, %r8170, 19;
	xor.b32  	%r8186, %r8184, %r8185;
	shf.l.wrap.b32 	%r8187, %r8170, %r8170, 10;
	xor.b32  	%r8188, %r8186, %r8187;
	xor.b32  	%r8189, %r8145, %r8120;
	and.b32  	%r8190, %r8170, %r8189;
	and.b32  	%r8191, %r8145, %r8120;
	xor.b32  	%r8192, %r8190, %r8191;
	add.s32 	%r8193, %r8188, %r8192;
	add.s32 	%r8194, %r8183, %r8095;
	add.s32 	%r8195, %r8193, %r8183;
	shf.l.wrap.b32 	%r8196, %r8194, %r8194, 26;
	shf.l.wrap.b32 	%r8197, %r8194, %r8194, 21;
	xor.b32  	%r8198, %r8196, %r8197;
	shf.l.wrap.b32 	%r8199, %r8194, %r8194, 7;
	xor.b32  	%r8200, %r8198, %r8199;
	and.b32  	%r8201, %r8194, %r8169;
	not.b32 	%r8202, %r8194;
	and.b32  	%r8203, %r8144, %r8202;
	or.b32  	%r8204, %r8201, %r8203;
	add.s32 	%r8205, %r8204, %r8119;
	add.s32 	%r8206, %r8205, %r8200;
	add.s32 	%r8207, %r8206, %r6069;
	add.s32 	%r8208, %r8207, %r7006;
	shf.l.wrap.b32 	%r8209, %r8195, %r8195, 30;
	shf.l.wrap.b32 	%r8210, %r8195, %r8195, 19;
	xor.b32  	%r8211, %r8209, %r8210;
	shf.l.wrap.b32 	%r8212, %r8195, %r8195, 10;
	xor.b32  	%r8213, %r8211, %r8212;
	xor.b32  	%r8214, %r8170, %r8145;
	and.b32  	%r8215, %r8195, %r8214;
	and.b32  	%r8216, %r8170, %r8145;
	xor.b32  	%r8217, %r8215, %r8216;
	add.s32 	%r8218, %r8213, %r8217;
	add.s32 	%r8219, %r8208, %r8120;
	add.s32 	%r8220, %r8218, %r8208;
	shf.l.wrap.b32 	%r8221, %r8219, %r8219, 26;
	shf.l.wrap.b32 	%r8222, %r8219, %r8219, 21;
	xor.b32  	%r8223, %r8221, %r8222;
	shf.l.wrap.b32 	%r8224, %r8219, %r8219, 7;
	xor.b32  	%r8225, %r8223, %r8224;
	and.b32  	%r8226, %r8219, %r8194;
	not.b32 	%r8227, %r8219;
	and.b32  	%r8228, %r8169, %r8227;
	or.b32  	%r8229, %r8226, %r8228;
	add.s32 	%r8230, %r8229, %r8144;
	add.s32 	%r8231, %r8230, %r8225;
	add.s32 	%r8232, %r8231, %r6095;
	add.s32 	%r8233, %r8232, %r7019;
	shf.l.wrap.b32 	%r8234, %r8220, %r8220, 30;
	shf.l.wrap.b32 	%r8235, %r8220, %r8220, 19;
	xor.b32  	%r8236, %r8234, %r8235;
	shf.l.wrap.b32 	%r8237, %r8220, %r8220, 10;
	xor.b32  	%r8238, %r8236, %r8237;
	xor.b32  	%r8239, %r8195, %r8170;
	and.b32  	%r8240, %r8220, %r8239;
	and.b32  	%r8241, %r8195, %r8170;
	xor.b32  	%r8242, %r8240, %r8241;
	add.s32 	%r8243, %r8238, %r8242;
	add.s32 	%r8244, %r8233, %r8145;
	add.s32 	%r8245, %r8243, %r8233;
	shf.l.wrap.b32 	%r8246, %r8244, %r8244, 26;
	shf.l.wrap.b32 	%r8247, %r8244, %r8244, 21;
	xor.b32  	%r8248, %r8246, %r8247;
	shf.l.wrap.b32 	%r8249, %r8244, %r8244, 7;
	xor.b32  	%r8250, %r8248, %r8249;
	and.b32  	%r8251, %r8244, %r8219;
	not.b32 	%r8252, %r8244;
	and.b32  	%r8253, %r8194, %r8252;
	or.b32  	%r8254, %r8251, %r8253;
	add.s32 	%r8255, %r8254, %r8169;
	add.s32 	%r8256, %r8255, %r8250;
	add.s32 	%r8257, %r8256, %r32;
	add.s32 	%r8258, %r8257, %r7032;
	shf.l.wrap.b32 	%r8259, %r8245, %r8245, 30;
	shf.l.wrap.b32 	%r8260, %r8245, %r8245, 19;
	xor.b32  	%r8261, %r8259, %r8260;
	shf.l.wrap.b32 	%r8262, %r8245, %r8245, 10;
	xor.b32  	%r8263, %r8261, %r8262;
	xor.b32  	%r8264, %r8220, %r8195;
	and.b32  	%r8265, %r8245, %r8264;
	and.b32  	%r8266, %r8220, %r8195;
	xor.b32  	%r8267, %r8265, %r8266;
	add.s32 	%r8268, %r8263, %r8267;
	add.s32 	%r8269, %r8258, %r8170;
	add.s32 	%r8270, %r8268, %r8258;
	shf.l.wrap.b32 	%r8271, %r8269, %r8269, 26;
	shf.l.wrap.b32 	%r8272, %r8269, %r8269, 21;
	xor.b32  	%r8273, %r8271, %r8272;
	shf.l.wrap.b32 	%r8274, %r8269, %r8269, 7;
	xor.b32  	%r8275, %r8273, %r8274;
	and.b32  	%r8276, %r8269, %r8244;
	not.b32 	%r8277, %r8269;
	and.b32  	%r8278, %r8219, %r8277;
	or.b32  	%r8279, %r8276, %r8278;
	add.s32 	%r8280, %r8279, %r8194;
	add.s32 	%r8281, %r8280, %r8275;
	add.s32 	%r8282, %r8281, %r33;
	add.s32 	%r8283, %r8282, %r7045;
	shf.l.wrap.b32 	%r8284, %r8270, %r8270, 30;
	shf.l.wrap.b32 	%r8285, %r8270, %r8270, 19;
	xor.b32  	%r8286, %r8284, %r8285;
	shf.l.wrap.b32 	%r8287, %r8270, %r8270, 10;
	xor.b32  	%r8288, %r8286, %r8287;
	xor.b32  	%r8289, %r8245, %r8220;
	and.b32  	%r8290, %r8270, %r8289;
	and.b32  	%r8291, %r8245, %r8220;
	xor.b32  	%r8292, %r8290, %r8291;
	add.s32 	%r8293, %r8288, %r8292;
	add.s32 	%r8294, %r8283, %r8195;
	add.s32 	%r8295, %r8293, %r8283;
	shf.l.wrap.b32 	%r8296, %r8294, %r8294, 26;
	shf.l.wrap.b32 	%r8297, %r8294, %r8294, 21;
	xor.b32  	%r8298, %r8296, %r8297;
	shf.l.wrap.b32 	%r8299, %r8294, %r8294, 7;
	xor.b32  	%r8300, %r8298, %r8299;
	and.b32  	%r8301, %r8294, %r8269;
	not.b32 	%r8302, %r8294;
	and.b32  	%r8303, %r8244, %r8302;
	or.b32  	%r8304, %r8301, %r8303;
	add.s32 	%r8305, %r8304, %r8219;
	add.s32 	%r8306, %r8305, %r8300;
	add.s32 	%r8307, %r8306, %r6171;
	add.s32 	%r8308, %r8307, %r7058;
	shf.l.wrap.b32 	%r8309, %r8295, %r8295, 30;
	shf.l.wrap.b32 	%r8310, %r8295, %r8295, 19;
	xor.b32  	%r8311, %r8309, %r8310;
	shf.l.wrap.b32 	%r8312, %r8295, %r8295, 10;
	xor.b32  	%r8313, %r8311, %r8312;
	xor.b32  	%r8314, %r8270, %r8245;
	and.b32  	%r8315, %r8295, %r8314;
	and.b32  	%r8316, %r8270, %r8245;
	xor.b32  	%r8317, %r8315, %r8316;
	add.s32 	%r8318, %r8313, %r8317;
	add.s32 	%r8319, %r8308, %r8220;
	add.s32 	%r8320, %r8318, %r8308;
	shf.l.wrap.b32 	%r8321, %r8319, %r8319, 26;
	shf.l.wrap.b32 	%r8322, %r8319, %r8319, 21;
	xor.b32  	%r8323, %r8321, %r8322;
	shf.l.wrap.b32 	%r8324, %r8319, %r8319, 7;
	xor.b32  	%r8325, %r8323, %r8324;
	and.b32  	%r8326, %r8319, %r8294;
	not.b32 	%r8327, %r8319;
	and.b32  	%r8328, %r8269, %r8327;
	or.b32  	%r8329, %r8326, %r8328;
	add.s32 	%r8330, %r8329, %r8244;
	add.s32 	%r8331, %r8330, %r8325;
	add.s32 	%r8332, %r8331, %r6197;
	add.s32 	%r8333, %r8332, %r7071;
	shf.l.wrap.b32 	%r8334, %r8320, %r8320, 30;
	shf.l.wrap.b32 	%r8335, %r8320, %r8320, 19;
	xor.b32  	%r8336, %r8334, %r8335;
	shf.l.wrap.b32 	%r8337, %r8320, %r8320, 10;
	xor.b32  	%r8338, %r8336, %r8337;
	xor.b32  	%r8339, %r8295, %r8270;
	and.b32  	%r8340, %r8320, %r8339;
	and.b32  	%r8341, %r8295, %r8270;
	xor.b32  	%r8342, %r8340, %r8341;
	add.s32 	%r8343, %r8338, %r8342;
	add.s32 	%r8344, %r8333, %r8245;
	add.s32 	%r8345, %r8343, %r8333;
	shf.l.wrap.b32 	%r8346, %r8344, %r8344, 26;
	shf.l.wrap.b32 	%r8347, %r8344, %r8344, 21;
	xor.b32  	%r8348, %r8346, %r8347;
	shf.l.wrap.b32 	%r8349, %r8344, %r8344, 7;
	xor.b32  	%r8350, %r8348, %r8349;
	and.b32  	%r8351, %r8344, %r8319;
	not.b32 	%r8352, %r8344;
	and.b32  	%r8353, %r8294, %r8352;
	or.b32  	%r8354, %r8351, %r8353;
	add.s32 	%r8355, %r8354, %r8269;
	add.s32 	%r8356, %r8355, %r8350;
	add.s32 	%r8357, %r8356, %r6223;
	add.s32 	%r8358, %r8357, %r7084;
	shf.l.wrap.b32 	%r8359, %r8345, %r8345, 30;
	shf.l.wrap.b32 	%r8360, %r8345, %r8345, 19;
	xor.b32  	%r8361, %r8359, %r8360;
	shf.l.wrap.b32 	%r8362, %r8345, %r8345, 10;
	xor.b32  	%r8363, %r8361, %r8362;
	xor.b32  	%r8364, %r8320, %r8295;
	and.b32  	%r8365, %r8345, %r8364;
	and.b32  	%r8366, %r8320, %r8295;
	xor.b32  	%r8367, %r8365, %r8366;
	add.s32 	%r8368, %r8363, %r8367;
	add.s32 	%r8369, %r8358, %r8270;
	add.s32 	%r8370, %r8368, %r8358;
	shf.l.wrap.b32 	%r8371, %r8369, %r8369, 26;
	shf.l.wrap.b32 	%r8372, %r8369, %r8369, 21;
	xor.b32  	%r8373, %r8371, %r8372;
	shf.l.wrap.b32 	%r8374, %r8369, %r8369, 7;
	xor.b32  	%r8375, %r8373, %r8374;
	and.b32  	%r8376, %r8369, %r8344;
	not.b32 	%r8377, %r8369;
	and.b32  	%r8378, %r8319, %r8377;
	or.b32  	%r8379, %r8376, %r8378;
	add.s32 	%r8380, %r8379, %r8294;
	add.s32 	%r8381, %r8380, %r8375;
	add.s32 	%r8382, %r8381, %r6249;
	add.s32 	%r8383, %r8382, %r7097;
	shf.l.wrap.b32 	%r8384, %r8370, %r8370, 30;
	shf.l.wrap.b32 	%r8385, %r8370, %r8370, 19;
	xor.b32  	%r8386, %r8384, %r8385;
	shf.l.wrap.b32 	%r8387, %r8370, %r8370, 10;
	xor.b32  	%r8388, %r8386, %r8387;
	xor.b32  	%r8389, %r8345, %r8320;
	and.b32  	%r8390, %r8370, %r8389;
	and.b32  	%r8391, %r8345, %r8320;
	xor.b32  	%r8392, %r8390, %r8391;
	add.s32 	%r8393, %r8388, %r8392;
	add.s32 	%r8394, %r8383, %r8295;
	add.s32 	%r8395, %r8393, %r8383;
	shf.l.wrap.b32 	%r8396, %r8394, %r8394, 26;
	shf.l.wrap.b32 	%r8397, %r8394, %r8394, 21;
	xor.b32  	%r8398, %r8396, %r8397;
	shf.l.wrap.b32 	%r8399, %r8394, %r8394, 7;
	xor.b32  	%r8400, %r8398, %r8399;
	and.b32  	%r8401, %r8394, %r8369;
	not.b32 	%r8402, %r8394;
	and.b32  	%r8403, %r8344, %r8402;
	or.b32  	%r8404, %r8401, %r8403;
	add.s32 	%r8405, %r8404, %r8319;
	add.s32 	%r8406, %r8405, %r8400;
	add.s32 	%r8407, %r8406, %r6275;
	add.s32 	%r8408, %r8407, %r7110;
	shf.l.wrap.b32 	%r8409, %r8395, %r8395, 30;
	shf.l.wrap.b32 	%r8410, %r8395, %r8395, 19;
	xor.b32  	%r8411, %r8409, %r8410;
	shf.l.wrap.b32 	%r8412, %r8395, %r8395, 10;
	xor.b32  	%r8413, %r8411, %r8412;
	xor.b32  	%r8414, %r8370, %r8345;
	and.b32  	%r8415, %r8395, %r8414;
	and.b32  	%r8416, %r8370, %r8345;
	xor.b32  	%r8417, %r8415, %r8416;
	add.s32 	%r8418, %r8413, %r8417;
	add.s32 	%r8419, %r8408, %r8320;
	add.s32 	%r8420, %r8418, %r8408;
	shf.l.wrap.b32 	%r8421, %r8419, %r8419, 26;
	shf.l.wrap.b32 	%r8422, %r8419, %r8419, 21;
	xor.b32  	%r8423, %r8421, %r8422;
	shf.l.wrap.b32 	%r8424, %r8419, %r8419, 7;
	xor.b32  	%r8425, %r8423, %r8424;
	and.b32  	%r8426, %r8419, %r8394;
	not.b32 	%r8427, %r8419;
	and.b32  	%r8428, %r8369, %r8427;
	or.b32  	%r8429, %r8426, %r8428;
	add.s32 	%r8430, %r8429, %r8344;
	add.s32 	%r8431, %r8430, %r8425;
	add.s32 	%r8432, %r8431, %r6301;
	add.s32 	%r8433, %r8432, %r7123;
	shf.l.wrap.b32 	%r8434, %r8420, %r8420, 30;
	shf.l.wrap.b32 	%r8435, %r8420, %r8420, 19;
	xor.b32  	%r8436, %r8434, %r8435;
	shf.l.wrap.b32 	%r8437, %r8420, %r8420, 10;
	xor.b32  	%r8438, %r8436, %r8437;
	xor.b32  	%r8439, %r8395, %r8370;
	and.b32  	%r8440, %r8420, %r8439;
	and.b32  	%r8441, %r8395, %r8370;
	xor.b32  	%r8442, %r8440, %r8441;
	add.s32 	%r8443, %r8438, %r8442;
	add.s32 	%r8444, %r8433, %r8345;
	add.s32 	%r8445, %r8443, %r8433;
	shf.l.wrap.b32 	%r8446, %r8444, %r8444, 26;
	shf.l.wrap.b32 	%r8447, %r8444, %r8444, 21;
	xor.b32  	%r8448, %r8446, %r8447;
	shf.l.wrap.b32 	%r8449, %r8444, %r8444, 7;
	xor.b32  	%r8450, %r8448, %r8449;
	and.b32  	%r8451, %r8444, %r8419;
	not.b32 	%r8452, %r8444;
	and.b32  	%r8453, %r8394, %r8452;
	or.b32  	%r8454, %r8451, %r8453;
	add.s32 	%r8455, %r8454, %r8369;
	add.s32 	%r8456, %r8455, %r8450;
	add.s32 	%r8457, %r8456, %r6327;
	add.s32 	%r8458, %r8457, %r7136;
	shf.l.wrap.b32 	%r8459, %r8445, %r8445, 30;
	shf.l.wrap.b32 	%r8460, %r8445, %r8445, 19;
	xor.b32  	%r8461, %r8459, %r8460;
	shf.l.wrap.b32 	%r8462, %r8445, %r8445, 10;
	xor.b32  	%r8463, %r8461, %r8462;
	xor.b32  	%r8464, %r8420, %r8395;
	and.b32  	%r8465, %r8445, %r8464;
	and.b32  	%r8466, %r8420, %r8395;
	xor.b32  	%r8467, %r8465, %r8466;
	add.s32 	%r8468, %r8463, %r8467;
	add.s32 	%r8469, %r8458, %r8370;
	add.s32 	%r8470, %r8468, %r8458;
	shf.l.wrap.b32 	%r8471, %r8469, %r8469, 26;
	shf.l.wrap.b32 	%r8472, %r8469, %r8469, 21;
	xor.b32  	%r8473, %r8471, %r8472;
	shf.l.wrap.b32 	%r8474, %r8469, %r8469, 7;
	xor.b32  	%r8475, %r8473, %r8474;
	and.b32  	%r8476, %r8469, %r8444;
	not.b32 	%r8477, %r8469;
	and.b32  	%r8478, %r8419, %r8477;
	or.b32  	%r8479, %r8476, %r8478;
	add.s32 	%r8480, %r8479, %r8394;
	add.s32 	%r8481, %r8480, %r8475;
	add.s32 	%r8482, %r8481, %r6353;
	add.s32 	%r8483, %r8482, %r7149;
	shf.l.wrap.b32 	%r8484, %r8470, %r8470, 30;
	shf.l.wrap.b32 	%r8485, %r8470, %r8470, 19;
	xor.b32  	%r8486, %r8484, %r8485;
	shf.l.wrap.b32 	%r8487, %r8470, %r8470, 10;
	xor.b32  	%r8488, %r8486, %r8487;
	xor.b32  	%r8489, %r8445, %r8420;
	and.b32  	%r8490, %r8470, %r8489;
	and.b32  	%r8491, %r8445, %r8420;
	xor.b32  	%r8492, %r8490, %r8491;
	add.s32 	%r8493, %r8488, %r8492;
	add.s32 	%r8494, %r8483, %r8395;
	add.s32 	%r8495, %r8493, %r8483;
	shf.l.wrap.b32 	%r8496, %r8494, %r8494, 26;
	shf.l.wrap.b32 	%r8497, %r8494, %r8494, 21;
	xor.b32  	%r8498, %r8496, %r8497;
	shf.l.wrap.b32 	%r8499, %r8494, %r8494, 7;
	xor.b32  	%r8500, %r8498, %r8499;
	and.b32  	%r8501, %r8494, %r8469;
	not.b32 	%r8502, %r8494;
	and.b32  	%r8503, %r8444, %r8502;
	or.b32  	%r8504, %r8501, %r8503;
	add.s32 	%r8505, %r8504, %r8419;
	add.s32 	%r8506, %r8505, %r8500;
	add.s32 	%r8507, %r8506, %r34;
	add.s32 	%r8508, %r8507, %r7162;
	shf.l.wrap.b32 	%r8509, %r8495, %r8495, 30;
	shf.l.wrap.b32 	%r8510, %r8495, %r8495, 19;
	xor.b32  	%r8511, %r8509, %r8510;
	shf.l.wrap.b32 	%r8512, %r8495, %r8495, 10;
	xor.b32  	%r8513, %r8511, %r8512;
	xor.b32  	%r8514, %r8470, %r8445;
	and.b32  	%r8515, %r8495, %r8514;
	and.b32  	%r8516, %r8470, %r8445;
	xor.b32  	%r8517, %r8515, %r8516;
	add.s32 	%r8518, %r8513, %r8517;
	add.s32 	%r8519, %r8508, %r8420;
	add.s32 	%r8520, %r8518, %r8508;
	shf.l.wrap.b32 	%r8521, %r8519, %r8519, 26;
	shf.l.wrap.b32 	%r8522, %r8519, %r8519, 21;
	xor.b32  	%r8523, %r8521, %r8522;
	shf.l.wrap.b32 	%r8524, %r8519, %r8519, 7;
	xor.b32  	%r8525, %r8523, %r8524;
	and.b32  	%r8526, %r8519, %r8494;
	not.b32 	%r8527, %r8519;
	and.b32  	%r8528, %r8469, %r8527;
	or.b32  	%r8529, %r8526, %r8528;
	add.s32 	%r8530, %r8529, %r8444;
	add.s32 	%r8531, %r8530, %r8525;
	add.s32 	%r8532, %r8531, %r6404;
	add.s32 	%r8533, %r8532, %r7175;
	shf.l.wrap.b32 	%r8534, %r8520, %r8520, 30;
	shf.l.wrap.b32 	%r8535, %r8520, %r8520, 19;
	xor.b32  	%r8536, %r8534, %r8535;
	shf.l.wrap.b32 	%r8537, %r8520, %r8520, 10;
	xor.b32  	%r8538, %r8536, %r8537;
	xor.b32  	%r8539, %r8495, %r8470;
	and.b32  	%r8540, %r8520, %r8539;
	and.b32  	%r8541, %r8495, %r8470;
	xor.b32  	%r8542, %r8540, %r8541;
	add.s32 	%r8543, %r8538, %r8542;
	add.s32 	%r8544, %r8533, %r8445;
	add.s32 	%r8545, %r8543, %r8533;
	shf.l.wrap.b32 	%r8546, %r8544, %r8544, 26;
	shf.l.wrap.b32 	%r8547, %r8544, %r8544, 21;
	xor.b32  	%r8548, %r8546, %r8547;
	shf.l.wrap.b32 	%r8549, %r8544, %r8544, 7;
	xor.b32  	%r8550, %r8548, %r8549;
	and.b32  	%r8551, %r8544, %r8519;
	not.b32 	%r8552, %r8544;
	and.b32  	%r8553, %r8494, %r8552;
	or.b32  	%r8554, %r8551, %r8553;
	add.s32 	%r8555, %r8554, %r8469;
	add.s32 	%r8556, %r8555, %r8550;
	add.s32 	%r8557, %r8556, %r6430;
	add.s32 	%r8558, %r8557, %r7188;
	shf.l.wrap.b32 	%r8559, %r8545, %r8545, 30;
	shf.l.wrap.b32 	%r8560, %r8545, %r8545, 19;
	xor.b32  	%r8561, %r8559, %r8560;
	shf.l.wrap.b32 	%r8562, %r8545, %r8545, 10;
	xor.b32  	%r8563, %r8561, %r8562;
	xor.b32  	%r8564, %r8520, %r8495;
	and.b32  	%r8565, %r8545, %r8564;
	and.b32  	%r8566, %r8520, %r8495;
	xor.b32  	%r8567, %r8565, %r8566;
	add.s32 	%r8568, %r8563, %r8567;
	add.s32 	%r8569, %r8558, %r8470;
	add.s32 	%r8570, %r8568, %r8558;
	shf.l.wrap.b32 	%r8571, %r8569, %r8569, 26;
	shf.l.wrap.b32 	%r8572, %r8569, %r8569, 21;
	xor.b32  	%r8573, %r8571, %r8572;
	shf.l.wrap.b32 	%r8574, %r8569, %r8569, 7;
	xor.b32  	%r8575, %r8573, %r8574;
	and.b32  	%r8576, %r8569, %r8544;
	not.b32 	%r8577, %r8569;
	and.b32  	%r8578, %r8519, %r8577;
	or.b32  	%r8579, %r8576, %r8578;
	add.s32 	%r8580, %r8579, %r8494;
	add.s32 	%r8581, %r8580, %r8575;
	add.s32 	%r8582, %r8581, %r6456;
	add.s32 	%r8583, %r8582, %r7201;
	shf.l.wrap.b32 	%r8584, %r8570, %r8570, 30;
	shf.l.wrap.b32 	%r8585, %r8570, %r8570, 19;
	xor.b32  	%r8586, %r8584, %r8585;
	shf.l.wrap.b32 	%r8587, %r8570, %r8570, 10;
	xor.b32  	%r8588, %r8586, %r8587;
	xor.b32  	%r8589, %r8545, %r8520;
	and.b32  	%r8590, %r8570, %r8589;
	and.b32  	%r8591, %r8545, %r8520;
	xor.b32  	%r8592, %r8590, %r8591;
	add.s32 	%r8593, %r8588, %r8592;
	add.s32 	%r8594, %r8583, %r8495;
	add.s32 	%r8595, %r8593, %r8583;
	shf.l.wrap.b32 	%r8596, %r8594, %r8594, 26;
	shf.l.wrap.b32 	%r8597, %r8594, %r8594, 21;
	xor.b32  	%r8598, %r8596, %r8597;
	shf.l.wrap.b32 	%r8599, %r8594, %r8594, 7;
	xor.b32  	%r8600, %r8598, %r8599;
	and.b32  	%r8601, %r8594, %r8569;
	not.b32 	%r8602, %r8594;
	and.b32  	%r8603, %r8544, %r8602;
	or.b32  	%r8604, %r8601, %r8603;
	add.s32 	%r8605, %r8604, %r8519;
	add.s32 	%r8606, %r8605, %r8600;
	add.s32 	%r8607, %r8606, %r35;
	add.s32 	%r8608, %r8607, %r7214;
	shf.l.wrap.b32 	%r8609, %r8595, %r8595, 30;
	shf.l.wrap.b32 	%r8610, %r8595, %r8595, 19;
	xor.b32  	%r8611, %r8609, %r8610;
	shf.l.wrap.b32 	%r8612, %r8595, %r8595, 10;
	xor.b32  	%r8613, %r8611, %r8612;
	xor.b32  	%r8614, %r8570, %r8545;
	and.b32  	%r8615, %r8595, %r8614;
	and.b32  	%r8616, %r8570, %r8545;
	xor.b32  	%r8617, %r8615, %r8616;
	add.s32 	%r8618, %r8613, %r8617;
	add.s32 	%r8619, %r8608, %r8520;
	add.s32 	%r8620, %r8618, %r8608;
	shf.l.wrap.b32 	%r8621, %r8619, %r8619, 26;
	shf.l.wrap.b32 	%r8622, %r8619, %r8619, 21;
	xor.b32  	%r8623, %r8621, %r8622;
	shf.l.wrap.b32 	%r8624, %r8619, %r8619, 7;
	xor.b32  	%r8625, %r8623, %r8624;
	and.b32  	%r8626, %r8619, %r8594;
	not.b32 	%r8627, %r8619;
	and.b32  	%r8628, %r8569, %r8627;
	or.b32  	%r8629, %r8626, %r8628;
	add.s32 	%r8630, %r8629, %r8544;
	add.s32 	%r8631, %r8630, %r8625;
	add.s32 	%r8632, %r8631, %r6507;
	add.s32 	%r8633, %r8632, %r7227;
	shf.l.wrap.b32 	%r8634, %r8620, %r8620, 30;
	shf.l.wrap.b32 	%r8635, %r8620, %r8620, 19;
	xor.b32  	%r8636, %r8634, %r8635;
	shf.l.wrap.b32 	%r8637, %r8620, %r8620, 10;
	xor.b32  	%r8638, %r8636, %r8637;
	xor.b32  	%r8639, %r8595, %r8570;
	and.b32  	%r8640, %r8620, %r8639;
	and.b32  	%r8641, %r8595, %r8570;
	xor.b32  	%r8642, %r8640, %r8641;
	add.s32 	%r8643, %r8638, %r8642;
	add.s32 	%r8644, %r8633, %r8545;
	add.s32 	%r8645, %r8643, %r8633;
	shf.l.wrap.b32 	%r8646, %r8644, %r8644, 26;
	shf.l.wrap.b32 	%r8647, %r8644, %r8644, 21;
	xor.b32  	%r8648, %r8646, %r8647;
	shf.l.wrap.b32 	%r8649, %r8644, %r8644, 7;
	xor.b32  	%r8650, %r8648, %r8649;
	and.b32  	%r8651, %r8644, %r8619;
	not.b32 	%r8652, %r8644;
	and.b32  	%r8653, %r8594, %r8652;
	or.b32  	%r8654, %r8651, %r8653;
	add.s32 	%r8655, %r8654, %r8569;
	add.s32 	%r8656, %r8655, %r8650;
	add.s32 	%r8657, %r8656, %r36;
	add.s32 	%r8658, %r8657, %r7240;
	shf.l.wrap.b32 	%r8659, %r8645, %r8645, 30;
	shf.l.wrap.b32 	%r8660, %r8645, %r8645, 19;
	xor.b32  	%r8661, %r8659, %r8660;
	shf.l.wrap.b32 	%r8662, %r8645, %r8645, 10;
	xor.b32  	%r8663, %r8661, %r8662;
	xor.b32  	%r8664, %r8620, %r8595;
	and.b32  	%r8665, %r8645, %r8664;
	and.b32  	%r8666, %r8620, %r8595;
	xor.b32  	%r8667, %r8665, %r8666;
	add.s32 	%r8668, %r8663, %r8667;
	add.s32 	%r8669, %r8658, %r8570;
	add.s32 	%r8670, %r8668, %r8658;
	shf.l.wrap.b32 	%r8671, %r8669, %r8669, 26;
	shf.l.wrap.b32 	%r8672, %r8669, %r8669, 21;
	xor.b32  	%r8673, %r8671, %r8672;
	shf.l.wrap.b32 	%r8674, %r8669, %r8669, 7;
	xor.b32  	%r8675, %r8673, %r8674;
	and.b32  	%r8676, %r8669, %r8644;
	not.b32 	%r8677, %r8669;
	and.b32  	%r8678, %r8619, %r8677;
	or.b32  	%r8679, %r8676, %r8678;
	add.s32 	%r8680, %r8679, %r8594;
	add.s32 	%r8681, %r8680, %r8675;
	add.s32 	%r8682, %r8681, %r37;
	add.s32 	%r8683, %r8682, %r7253;
	shf.l.wrap.b32 	%r8684, %r8670, %r8670, 30;
	shf.l.wrap.b32 	%r8685, %r8670, %r8670, 19;
	xor.b32  	%r8686, %r8684, %r8685;
	shf.l.wrap.b32 	%r8687, %r8670, %r8670, 10;
	xor.b32  	%r8688, %r8686, %r8687;
	xor.b32  	%r8689, %r8645, %r8620;
	and.b32  	%r8690, %r8670, %r8689;
	and.b32  	%r8691, %r8645, %r8620;
	xor.b32  	%r8692, %r8690, %r8691;
	add.s32 	%r8693, %r8688, %r8692;
	add.s32 	%r8694, %r8683, %r8595;
	add.s32 	%r8695, %r8693, %r8683;
	shf.l.wrap.b32 	%r8696, %r8694, %r8694, 26;
	shf.l.wrap.b32 	%r8697, %r8694, %r8694, 21;
	xor.b32  	%r8698, %r8696, %r8697;
	shf.l.wrap.b32 	%r8699, %r8694, %r8694, 7;
	xor.b32  	%r8700, %r8698, %r8699;
	and.b32  	%r8701, %r8694, %r8669;
	not.b32 	%r8702, %r8694;
	and.b32  	%r8703, %r8644, %r8702;
	or.b32  	%r8704, %r8701, %r8703;
	add.s32 	%r8705, %r8704, %r8619;
	add.s32 	%r8706, %r8705, %r8700;
	add.s32 	%r8707, %r8706, %r38;
	add.s32 	%r8708, %r8707, %r7266;
	shf.l.wrap.b32 	%r8709, %r8695, %r8695, 30;
	shf.l.wrap.b32 	%r8710, %r8695, %r8695, 19;
	xor.b32  	%r8711, %r8709, %r8710;
	shf.l.wrap.b32 	%r8712, %r8695, %r8695, 10;
	xor.b32  	%r8713, %r8711, %r8712;
	xor.b32  	%r8714, %r8670, %r8645;
	and.b32  	%r8715, %r8695, %r8714;
	and.b32  	%r8716, %r8670, %r8645;
	xor.b32  	%r8717, %r8715, %r8716;
	add.s32 	%r8718, %r8713, %r8717;
	add.s32 	%r8719, %r8708, %r8620;
	add.s32 	%r8720, %r8718, %r8708;
	shf.l.wrap.b32 	%r8721, %r8719, %r8719, 26;
	shf.l.wrap.b32 	%r8722, %r8719, %r8719, 21;
	xor.b32  	%r8723, %r8721, %r8722;
	shf.l.wrap.b32 	%r8724, %r8719, %r8719, 7;
	xor.b32  	%r8725, %r8723, %r8724;
	and.b32  	%r8726, %r8719, %r8694;
	not.b32 	%r8727, %r8719;
	and.b32  	%r8728, %r8669, %r8727;
	or.b32  	%r8729, %r8726, %r8728;
	add.s32 	%r8730, %r8729, %r8644;
	add.s32 	%r8731, %r8730, %r8725;
	add.s32 	%r8732, %r8731, %r6608;
	add.s32 	%r8733, %r8732, %r7279;
	shf.l.wrap.b32 	%r8734, %r8720, %r8720, 30;
	shf.l.wrap.b32 	%r8735, %r8720, %r8720, 19;
	xor.b32  	%r8736, %r8734, %r8735;
	shf.l.wrap.b32 	%r8737, %r8720, %r8720, 10;
	xor.b32  	%r8738, %r8736, %r8737;
	xor.b32  	%r8739, %r8695, %r8670;
	and.b32  	%r8740, %r8720, %r8739;
	and.b32  	%r8741, %r8695, %r8670;
	xor.b32  	%r8742, %r8740, %r8741;
	add.s32 	%r8743, %r8738, %r8742;
	add.s32 	%r8744, %r8733, %r8645;
	add.s32 	%r8745, %r8743, %r8733;
	shf.l.wrap.b32 	%r8746, %r8744, %r8744, 26;
	shf.l.wrap.b32 	%r8747, %r8744, %r8744, 21;
	xor.b32  	%r8748, %r8746, %r8747;
	shf.l.wrap.b32 	%r8749, %r8744, %r8744, 7;
	xor.b32  	%r8750, %r8748, %r8749;
	and.b32  	%r8751, %r8744, %r8719;
	not.b32 	%r8752, %r8744;
	and.b32  	%r8753, %r8694, %r8752;
	or.b32  	%r8754, %r8751, %r8753;
	add.s32 	%r8755, %r8754, %r8669;
	add.s32 	%r8756, %r8755, %r8750;
	add.s32 	%r8757, %r8756, %r39;
	add.s32 	%r8758, %r8757, %r7292;
	shf.l.wrap.b32 	%r8759, %r8745, %r8745, 30;
	shf.l.wrap.b32 	%r8760, %r8745, %r8745, 19;
	xor.b32  	%r8761, %r8759, %r8760;
	shf.l.wrap.b32 	%r8762, %r8745, %r8745, 10;
	xor.b32  	%r8763, %r8761, %r8762;
	xor.b32  	%r8764, %r8720, %r8695;
	and.b32  	%r8765, %r8745, %r8764;
	and.b32  	%r8766, %r8720, %r8695;
	xor.b32  	%r8767, %r8765, %r8766;
	add.s32 	%r8768, %r8763, %r8767;
	add.s32 	%r8769, %r8758, %r8670;
	add.s32 	%r8770, %r8768, %r8758;
	shf.l.wrap.b32 	%r8771, %r8769, %r8769, 26;
	shf.l.wrap.b32 	%r8772, %r8769, %r8769, 21;
	xor.b32  	%r8773, %r8771, %r8772;
	shf.l.wrap.b32 	%r8774, %r8769, %r8769, 7;
	xor.b32  	%r8775, %r8773, %r8774;
	and.b32  	%r8776, %r8769, %r8744;
	not.b32 	%r8777, %r8769;
	and.b32  	%r8778, %r8719, %r8777;
	or.b32  	%r8779, %r8776, %r8778;
	add.s32 	%r8780, %r8779, %r8694;
	add.s32 	%r8781, %r8780, %r8775;
	add.s32 	%r8782, %r8781, %r6659;
	add.s32 	%r8783, %r8782, %r7305;
	shf.l.wrap.b32 	%r8784, %r8770, %r8770, 30;
	shf.l.wrap.b32 	%r8785, %r8770, %r8770, 19;
	xor.b32  	%r8786, %r8784, %r8785;
	shf.l.wrap.b32 	%r8787, %r8770, %r8770, 10;
	xor.b32  	%r8788, %r8786, %r8787;
	xor.b32  	%r8789, %r8745, %r8720;
	and.b32  	%r8790, %r8770, %r8789;
	and.b32  	%r8791, %r8745, %r8720;
	xor.b32  	%r8792, %r8790, %r8791;
	add.s32 	%r8793, %r8788, %r8792;
	add.s32 	%r8794, %r8783, %r8695;
	add.s32 	%r8795, %r8793, %r8783;
	shf.l.wrap.b32 	%r8796, %r8794, %r8794, 26;
	shf.l.wrap.b32 	%r8797, %r8794, %r8794, 21;
	xor.b32  	%r8798, %r8796, %r8797;
	shf.l.wrap.b32 	%r8799, %r8794, %r8794, 7;
	xor.b32  	%r8800, %r8798, %r8799;
	and.b32  	%r8801, %r8794, %r8769;
	not.b32 	%r8802, %r8794;
	and.b32  	%r8803, %r8744, %r8802;
	or.b32  	%r8804, %r8801, %r8803;
	add.s32 	%r8805, %r8804, %r8719;
	add.s32 	%r8806, %r8805, %r8800;
	add.s32 	%r8807, %r8806, %r6685;
	add.s32 	%r8808, %r8807, %r7318;
	shf.l.wrap.b32 	%r8809, %r8795, %r8795, 30;
	shf.l.wrap.b32 	%r8810, %r8795, %r8795, 19;
	xor.b32  	%r8811, %r8809, %r8810;
	shf.l.wrap.b32 	%r8812, %r8795, %r8795, 10;
	xor.b32  	%r8813, %r8811, %r8812;
	xor.b32  	%r8814, %r8770, %r8745;
	and.b32  	%r8815, %r8795, %r8814;
	and.b32  	%r8816, %r8770, %r8745;
	xor.b32  	%r8817, %r8815, %r8816;
	add.s32 	%r8818, %r8813, %r8817;
	add.s32 	%r8819, %r8808, %r8720;
	add.s32 	%r8820, %r8818, %r8808;
	shf.l.wrap.b32 	%r8821, %r8819, %r8819, 26;
	shf.l.wrap.b32 	%r8822, %r8819, %r8819, 21;
	xor.b32  	%r8823, %r8821, %r8822;
	shf.l.wrap.b32 	%r8824, %r8819, %r8819, 7;
	xor.b32  	%r8825, %r8823, %r8824;
	and.b32  	%r8826, %r8819, %r8794;
	not.b32 	%r8827, %r8819;
	and.b32  	%r8828, %r8769, %r8827;
	or.b32  	%r8829, %r8826, %r8828;
	add.s32 	%r8830, %r8829, %r8744;
	add.s32 	%r8831, %r8830, %r8825;
	add.s32 	%r8832, %r8831, %r6711;
	add.s32 	%r8833, %r8832, %r7331;
	shf.l.wrap.b32 	%r8834, %r8820, %r8820, 30;
	shf.l.wrap.b32 	%r8835, %r8820, %r8820, 19;
	xor.b32  	%r8836, %r8834, %r8835;
	shf.l.wrap.b32 	%r8837, %r8820, %r8820, 10;
	xor.b32  	%r8838, %r8836, %r8837;
	xor.b32  	%r8839, %r8795, %r8770;
	and.b32  	%r8840, %r8820, %r8839;
	and.b32  	%r8841, %r8795, %r8770;
	xor.b32  	%r8842, %r8840, %r8841;
	add.s32 	%r8843, %r8838, %r8842;
	add.s32 	%r8844, %r8833, %r8745;
	add.s32 	%r8845, %r8843, %r8833;
	shf.l.wrap.b32 	%r8846, %r8844, %r8844, 26;
	shf.l.wrap.b32 	%r8847, %r8844, %r8844, 21;
	xor.b32  	%r8848, %r8846, %r8847;
	shf.l.wrap.b32 	%r8849, %r8844, %r8844, 7;
	xor.b32  	%r8850, %r8848, %r8849;
	and.b32  	%r8851, %r8844, %r8819;
	not.b32 	%r8852, %r8844;
	and.b32  	%r8853, %r8794, %r8852;
	or.b32  	%r8854, %r8851, %r8853;
	add.s32 	%r8855, %r8854, %r8769;
	add.s32 	%r8856, %r8855, %r8850;
	add.s32 	%r8857, %r8856, %r40;
	add.s32 	%r8858, %r8857, %r7344;
	shf.l.wrap.b32 	%r8859, %r8845, %r8845, 30;
	shf.l.wrap.b32 	%r8860, %r8845, %r8845, 19;
	xor.b32  	%r8861, %r8859, %r8860;
	shf.l.wrap.b32 	%r8862, %r8845, %r8845, 10;
	xor.b32  	%r8863, %r8861, %r8862;
	xor.b32  	%r8864, %r8820, %r8795;
	and.b32  	%r8865, %r8845, %r8864;
	and.b32  	%r8866, %r8820, %r8795;
	xor.b32  	%r8867, %r8865, %r8866;
	add.s32 	%r8868, %r8863, %r8867;
	add.s32 	%r8869, %r8858, %r8770;
	add.s32 	%r8870, %r8868, %r8858;
	shf.l.wrap.b32 	%r8871, %r8869, %r8869, 26;
	shf.l.wrap.b32 	%r8872, %r8869, %r8869, 21;
	xor.b32  	%r8873, %r8871, %r8872;
	shf.l.wrap.b32 	%r8874, %r8869, %r8869, 7;
	xor.b32  	%r8875, %r8873, %r8874;
	and.b32  	%r8876, %r8869, %r8844;
	not.b32 	%r8877, %r8869;
	and.b32  	%r8878, %r8819, %r8877;
	or.b32  	%r8879, %r8876, %r8878;
	add.s32 	%r8880, %r8879, %r8794;
	add.s32 	%r8881, %r8880, %r8875;
	add.s32 	%r8882, %r8881, %r41;
	add.s32 	%r8883, %r8882, %r7357;
	shf.l.wrap.b32 	%r8884, %r8870, %r8870, 30;
	shf.l.wrap.b32 	%r8885, %r8870, %r8870, 19;
	xor.b32  	%r8886, %r8884, %r8885;
	shf.l.wrap.b32 	%r8887, %r8870, %r8870, 10;
	xor.b32  	%r8888, %r8886, %r8887;
	xor.b32  	%r8889, %r8845, %r8820;
	and.b32  	%r8890, %r8870, %r8889;
	and.b32  	%r8891, %r8845, %r8820;
	xor.b32  	%r8892, %r8890, %r8891;
	add.s32 	%r8893, %r8888, %r8892;
	add.s32 	%r8894, %r8883, %r8795;
	add.s32 	%r8895, %r8893, %r8883;
	shf.l.wrap.b32 	%r8896, %r8894, %r8894, 26;
	shf.l.wrap.b32 	%r8897, %r8894, %r8894, 21;
	xor.b32  	%r8898, %r8896, %r8897;
	shf.l.wrap.b32 	%r8899, %r8894, %r8894, 7;
	xor.b32  	%r8900, %r8898, %r8899;
	and.b32  	%r8901, %r8894, %r8869;
	not.b32 	%r8902, %r8894;
	and.b32  	%r8903, %r8844, %r8902;
	or.b32  	%r8904, %r8901, %r8903;
	add.s32 	%r8905, %r8904, %r8819;
	add.s32 	%r8906, %r8905, %r8900;
	add.s32 	%r8907, %r8906, %r42;
	add.s32 	%r8908, %r8907, %r7370;
	shf.l.wrap.b32 	%r8909, %r8895, %r8895, 30;
	shf.l.wrap.b32 	%r8910, %r8895, %r8895, 19;
	xor.b32  	%r8911, %r8909, %r8910;
	shf.l.wrap.b32 	%r8912, %r8895, %r8895, 10;
	xor.b32  	%r8913, %r8911, %r8912;
	xor.b32  	%r8914, %r8870, %r8845;
	and.b32  	%r8915, %r8895, %r8914;
	and.b32  	%r8916, %r8870, %r8845;
	xor.b32  	%r8917, %r8915, %r8916;
	add.s32 	%r8918, %r8913, %r8917;
	add.s32 	%r8919, %r8908, %r8820;
	add.s32 	%r8920, %r8918, %r8908;
	shf.l.wrap.b32 	%r8921, %r8919, %r8919, 26;
	shf.l.wrap.b32 	%r8922, %r8919, %r8919, 21;
	xor.b32  	%r8923, %r8921, %r8922;
	shf.l.wrap.b32 	%r8924, %r8919, %r8919, 7;
	xor.b32  	%r8925, %r8923, %r8924;
	and.b32  	%r8926, %r8919, %r8894;
	not.b32 	%r8927, %r8919;
	and.b32  	%r8928, %r8869, %r8927;
	or.b32  	%r8929, %r8926, %r8928;
	add.s32 	%r8930, %r8929, %r8844;
	add.s32 	%r8931, %r8930, %r8925;
	add.s32 	%r8932, %r8931, %r6812;
	add.s32 	%r8933, %r8932, %r7383;
	shf.l.wrap.b32 	%r8934, %r8920, %r8920, 30;
	shf.l.wrap.b32 	%r8935, %r8920, %r8920, 19;
	xor.b32  	%r8936, %r8934, %r8935;
	shf.l.wrap.b32 	%r8937, %r8920, %r8920, 10;
	xor.b32  	%r8938, %r8936, %r8937;
	xor.b32  	%r8939, %r8895, %r8870;
	and.b32  	%r8940, %r8920, %r8939;
	and.b32  	%r8941, %r8895, %r8870;
	xor.b32  	%r8942, %r8940, %r8941;
	add.s32 	%r8943, %r8938, %r8942;
	add.s32 	%r8944, %r8933, %r8845;
	add.s32 	%r8945, %r8943, %r8933;
	shf.l.wrap.b32 	%r8946, %r8944, %r8944, 26;
	shf.l.wrap.b32 	%r8947, %r8944, %r8944, 21;
	xor.b32  	%r8948, %r8946, %r8947;
	shf.l.wrap.b32 	%r8949, %r8944, %r8944, 7;
	xor.b32  	%r8950, %r8948, %r8949;
	and.b32  	%r8951, %r8944, %r8919;
	not.b32 	%r8952, %r8944;
	and.b32  	%r8953, %r8894, %r8952;
	or.b32  	%r8954, %r8951, %r8953;
	add.s32 	%r8955, %r8954, %r8869;
	add.s32 	%r8956, %r8955, %r8950;
	add.s32 	%r8957, %r8956, %r43;
	add.s32 	%r8958, %r8957, %r7396;
	shf.l.wrap.b32 	%r8959, %r8945, %r8945, 30;
	shf.l.wrap.b32 	%r8960, %r8945, %r8945, 19;
	xor.b32  	%r8961, %r8959, %r8960;
	shf.l.wrap.b32 	%r8962, %r8945, %r8945, 10;
	xor.b32  	%r8963, %r8961, %r8962;
	xor.b32  	%r8964, %r8920, %r8895;
	and.b32  	%r8965, %r8945, %r8964;
	and.b32  	%r8966, %r8920, %r8895;
	xor.b32  	%r8967, %r8965, %r8966;
	add.s32 	%r8968, %r8963, %r8967;
	add.s32 	%r8969, %r8958, %r8870;
	add.s32 	%r8970, %r8968, %r8958;
	shf.l.wrap.b32 	%r8971, %r8969, %r8969, 26;
	shf.l.wrap.b32 	%r8972, %r8969, %r8969, 21;
	xor.b32  	%r8973, %r8971, %r8972;
	shf.l.wrap.b32 	%r8974, %r8969, %r8969, 7;
	xor.b32  	%r8975, %r8973, %r8974;
	and.b32  	%r8976, %r8969, %r8944;
	not.b32 	%r8977, %r8969;
	and.b32  	%r8978, %r8919, %r8977;
	or.b32  	%r8979, %r8976, %r8978;
	add.s32 	%r8980, %r8979, %r8894;
	add.s32 	%r8981, %r8980, %r8975;
	add.s32 	%r8982, %r8981, %r44;
	add.s32 	%r8983, %r8982, %r7409;
	shf.l.wrap.b32 	%r8984, %r8970, %r8970, 30;
	shf.l.wrap.b32 	%r8985, %r8970, %r8970, 19;
	xor.b32  	%r8986, %r8984, %r8985;
	shf.l.wrap.b32 	%r8987, %r8970, %r8970, 10;
	xor.b32  	%r8988, %r8986, %r8987;
	xor.b32  	%r8989, %r8945, %r8920;
	and.b32  	%r8990, %r8970, %r8989;
	and.b32  	%r8991, %r8945, %r8920;
	xor.b32  	%r8992, %r8990, %r8991;
	add.s32 	%r8993, %r8988, %r8992;
	add.s32 	%r8994, %r8983, %r8895;
	add.s32 	%r8995, %r8993, %r8983;
	add.s32 	%r13439, %r6877, %r8995;
	add.s32 	%r13440, %r6878, %r8970;
	add.s32 	%r13441, %r6879, %r8945;
	add.s32 	%r13442, %r6880, %r8920;
	add.s32 	%r13443, %r6881, %r8994;
	add.s32 	%r13444, %r6882, %r8969;
	add.s32 	%r13445, %r6883, %r8944;
	add.s32 	%r13446, %r6884, %r8919;
	bra.uni 	$L__BB0_64;
$L__BB0_55:
	setp.eq.s32 	%p49, %r13436, 55;
	@%p49 bra 	$L__BB0_62;
	and.b32  	%r91, %r13436, 3;
	setp.eq.s32 	%p50, %r91, 3;
	@%p50 bra 	$L__BB0_60;
	and.b32  	%r8996, %r13437, -4;
	cvt.u64.u32 	%rd94, %r8996;
	add.s64 	%rd95, %rd4, %rd94;
	ld.local.u32 	%r8997, [%rd95];
	shl.b32 	%r8998, %r8997, 8;
	st.local.u32 	[%rd95], %r8998;
	add.s32 	%r13437, %r13436, 2;
	setp.eq.s32 	%p51, %r91, 2;
	@%p51 bra 	$L__BB0_60;
	and.b32  	%r8999, %r13437, -4;
	cvt.u64.u32 	%rd96, %r8999;
	add.s64 	%rd97, %rd4, %rd96;
	ld.local.u32 	%r9000, [%rd97];
	shl.b32 	%r9001, %r9000, 8;
	st.local.u32 	[%rd97], %r9001;
	add.s32 	%r13437, %r13436, 3;
	setp.eq.s32 	%p52, %r91, 1;
	@%p52 bra 	$L__BB0_60;
	and.b32  	%r9002, %r13437, -4;
	cvt.u64.u32 	%rd98, %r9002;
	add.s64 	%rd99, %rd4, %rd98;
	ld.local.u32 	%r9003, [%rd99];
	shl.b32 	%r9004, %r9003, 8;
	st.local.u32 	[%rd99], %r9004;
	add.s32 	%r13437, %r13436, 4;
$L__BB0_60:
	add.s32 	%r9005, %r13436, -52;
	setp.lt.u32 	%p53, %r9005, 3;
	@%p53 bra 	$L__BB0_62;
$L__BB0_61:
	and.b32  	%r9006, %r13437, -4;
	cvt.u64.u32 	%rd100, %r9006;
	add.s64 	%rd101, %rd4, %rd100;
	ld.local.u32 	%r9007, [%rd101];
	shl.b32 	%r9008, %r9007, 8;
	st.local.u32 	[%rd101], %r9008;
	add.s32 	%r9009, %r13437, 1;
	and.b32  	%r9010, %r9009, -4;
	cvt.u64.u32 	%rd102, %r9010;
	add.s64 	%rd103, %rd4, %rd102;
	ld.local.u32 	%r9011, [%rd103];
	shl.b32 	%r9012, %r9011, 8;
	st.local.u32 	[%rd103], %r9012;
	add.s32 	%r9013, %r13437, 2;
	and.b32  	%r9014, %r9013, -4;
	cvt.u64.u32 	%rd104, %r9014;
	add.s64 	%rd105, %rd4, %rd104;
	ld.local.u32 	%r9015, [%rd105];
	shl.b32 	%r9016, %r9015, 8;
	st.local.u32 	[%rd105], %r9016;
	add.s32 	%r9017, %r13437, 3;
	and.b32  	%r9018, %r9017, -4;
	cvt.u64.u32 	%rd106, %r9018;
	add.s64 	%rd107, %rd4, %rd106;
	ld.local.u32 	%r9019, [%rd107];
	shl.b32 	%r9020, %r9019, 8;
	st.local.u32 	[%rd107], %r9020;
	add.s32 	%r13437, %r13437, 4;
	setp.ne.s32 	%p54, %r13437, 56;
	@%p54 bra 	$L__BB0_61;
$L__BB0_62:
	shr.u32 	%r9021, %r76, 29;
	shl.b32 	%r9022, %r76, 3;
	ld.local.v4.u32 	{%r9023, %r9024, %r9025, %r9026}, [%rd4];
	ld.local.v4.u32 	{%r9027, %r9028, %r9029, %r9030}, [%rd4+16];
	ld.local.v4.u32 	{%r9031, %r9032, %r9033, %r9034}, [%rd4+32];
	ld.local.v2.u32 	{%r9035, %r9036}, [%rd4+48];
	shl.b32 	%r9037, %r9021, 15;
	shl.b32 	%r9038, %r9021, 13;
	xor.b32  	%r9039, %r9037, %r9038;
	add.s32 	%r9040, %r9039, %r9032;
	shf.l.wrap.b32 	%r9041, %r9024, %r9024, 25;
	shf.l.wrap.b32 	%r9042, %r9024, %r9024, 14;
	xor.b32  	%r9043, %r9041, %r9042;
	shr.u32 	%r9044, %r9024, 3;
	xor.b32  	%r9045, %r9043, %r9044;
	add.s32 	%r9046, %r9040, %r9023;
	add.s32 	%r9047, %r9046, %r9045;
	shf.l.wrap.b32 	%r9048, %r9022, %r9022, 15;
	shf.l.wrap.b32 	%r9049, %r9022, %r9022, 13;
	xor.b32  	%r9050, %r9048, %r9049;
	shr.u32 	%r9051, %r9022, 10;
	xor.b32  	%r9052, %r9050, %r9051;
	add.s32 	%r9053, %r9052, %r9033;
	shf.l.wrap.b32 	%r9054, %r9025, %r9025, 25;
	shf.l.wrap.b32 	%r9055, %r9025, %r9025, 14;
	xor.b32  	%r9056, %r9054, %r9055;
	shr.u32 	%r9057, %r9025, 3;
	xor.b32  	%r9058, %r9056, %r9057;
	add.s32 	%r9059, %r9053, %r9024;
	add.s32 	%r9060, %r9059, %r9058;
	shf.l.wrap.b32 	%r9061, %r9047, %r9047, 15;
	shf.l.wrap.b32 	%r9062, %r9047, %r9047, 13;
	xor.b32  	%r9063, %r9061, %r9062;
	shr.u32 	%r9064, %r9047, 10;
	xor.b32  	%r9065, %r9063, %r9064;
	add.s32 	%r9066, %r9065, %r9034;
	shf.l.wrap.b32 	%r9067, %r9026, %r9026, 25;
	shf.l.wrap.b32 	%r9068, %r9026, %r9026, 14;
	xor.b32  	%r9069, %r9067, %r9068;
	shr.u32 	%r9070, %r9026, 3;
	xor.b32  	%r9071, %r9069, %r9070;
	add.s32 	%r9072, %r9066, %r9025;
	add.s32 	%r9073, %r9072, %r9071;
	shf.l.wrap.b32 	%r9074, %r9060, %r9060, 15;
	shf.l.wrap.b32 	%r9075, %r9060, %r9060, 13;
	xor.b32  	%r9076, %r9074, %r9075;
	shr.u32 	%r9077, %r9060, 10;
	xor.b32  	%r9078, %r9076, %r9077;
	add.s32 	%r9079, %r9078, %r9035;
	shf.l.wrap.b32 	%r9080, %r9027, %r9027, 25;
	shf.l.wrap.b32 	%r9081, %r9027, %r9027, 14;
	xor.b32  	%r9082, %r9080, %r9081;
	shr.u32 	%r9083, %r9027, 3;
	xor.b32  	%r9084, %r9082, %r9083;
	add.s32 	%r9085, %r9079, %r9026;
	add.s32 	%r9086, %r9085, %r9084;
	shf.l.wrap.b32 	%r9087, %r9073, %r9073, 15;
	shf.l.wrap.b32 	%r9088, %r9073, %r9073, 13;
	xor.b32  	%r9089, %r9087, %r9088;
	shr.u32 	%r9090, %r9073, 10;
	xor.b32  	%r9091, %r9089, %r9090;
	add.s32 	%r9092, %r9091, %r9036;
	shf.l.wrap.b32 	%r9093, %r9028, %r9028, 25;
	shf.l.wrap.b32 	%r9094, %r9028, %r9028, 14;
	xor.b32  	%r9095, %r9093, %r9094;
	shr.u32 	%r9096, %r9028, 3;
	xor.b32  	%r9097, %r9095, %r9096;
	add.s32 	%r9098, %r9092, %r9027;
	add.s32 	%r9099, %r9098, %r9097;
	shf.l.wrap.b32 	%r9100, %r9086, %r9086, 15;
	shf.l.wrap.b32 	%r9101, %r9086, %r9086, 13;
	xor.b32  	%r9102, %r9100, %r9101;
	shr.u32 	%r9103, %r9086, 10;
	xor.b32  	%r9104, %r9102, %r9103;
	add.s32 	%r9105, %r9104, %r9021;
	shf.l.wrap.b32 	%r9106, %r9029, %r9029, 25;
	shf.l.wrap.b32 	%r9107, %r9029, %r9029, 14;
	xor.b32  	%r9108, %r9106, %r9107;
	shr.u32 	%r9109, %r9029, 3;
	xor.b32  	%r9110, %r9108, %r9109;
	add.s32 	%r9111, %r9105, %r9028;
	add.s32 	%r9112, %r9111, %r9110;
	shf.l.wrap.b32 	%r9113, %r9099, %r9099, 15;
	shf.l.wrap.b32 	%r9114, %r9099, %r9099, 13;
	xor.b32  	%r9115, %r9113, %r9114;
	shr.u32 	%r9116, %r9099, 10;
	xor.b32  	%r9117, %r9115, %r9116;
	add.s32 	%r9118, %r9117, %r9022;
	shf.l.wrap.b32 	%r9119, %r9030, %r9030, 25;
	shf.l.wrap.b32 	%r9120, %r9030, %r9030, 14;
	xor.b32  	%r9121, %r9119, %r9120;
	shr.u32 	%r9122, %r9030, 3;
	xor.b32  	%r9123, %r9121, %r9122;
	add.s32 	%r9124, %r9118, %r9029;
	add.s32 	%r9125, %r9124, %r9123;
	shf.l.wrap.b32 	%r9126, %r9112, %r9112, 15;
	shf.l.wrap.b32 	%r9127, %r9112, %r9112, 13;
	xor.b32  	%r9128, %r9126, %r9127;
	shr.u32 	%r9129, %r9112, 10;
	xor.b32  	%r9130, %r9128, %r9129;
	add.s32 	%r9131, %r9130, %r9047;
	shf.l.wrap.b32 	%r9132, %r9031, %r9031, 25;
	shf.l.wrap.b32 	%r9133, %r9031, %r9031, 14;
	xor.b32  	%r9134, %r9132, %r9133;
	shr.u32 	%r9135, %r9031, 3;
	xor.b32  	%r9136, %r9134, %r9135;
	add.s32 	%r9137, %r9131, %r9030;
	add.s32 	%r9138, %r9137, %r9136;
	shf.l.wrap.b32 	%r9139, %r9125, %r9125, 15;
	shf.l.wrap.b32 	%r9140, %r9125, %r9125, 13;
	xor.b32  	%r9141, %r9139, %r9140;
	shr.u32 	%r9142, %r9125, 10;
	xor.b32  	%r9143, %r9141, %r9142;
	add.s32 	%r9144, %r9143, %r9060;
	shf.l.wrap.b32 	%r9145, %r9032, %r9032, 25;
	shf.l.wrap.b32 	%r9146, %r9032, %r9032, 14;
	xor.b32  	%r9147, %r9145, %r9146;
	shr.u32 	%r9148, %r9032, 3;
	xor.b32  	%r9149, %r9147, %r9148;
	add.s32 	%r9150, %r9144, %r9031;
	add.s32 	%r9151, %r9150, %r9149;
	shf.l.wrap.b32 	%r9152, %r9138, %r9138, 15;
	shf.l.wrap.b32 	%r9153, %r9138, %r9138, 13;
	xor.b32  	%r9154, %r9152, %r9153;
	shr.u32 	%r9155, %r9138, 10;
	xor.b32  	%r9156, %r9154, %r9155;
	add.s32 	%r9157, %r9156, %r9073;
	shf.l.wrap.b32 	%r9158, %r9033, %r9033, 25;
	shf.l.wrap.b32 	%r9159, %r9033, %r9033, 14;
	xor.b32  	%r9160, %r9158, %r9159;
	shr.u32 	%r9161, %r9033, 3;
	xor.b32  	%r9162, %r9160, %r9161;
	add.s32 	%r9163, %r9157, %r9032;
	add.s32 	%r9164, %r9163, %r9162;
	shf.l.wrap.b32 	%r9165, %r9151, %r9151, 15;
	shf.l.wrap.b32 	%r9166, %r9151, %r9151, 13;
	xor.b32  	%r9167, %r9165, %r9166;
	shr.u32 	%r9168, %r9151, 10;
	xor.b32  	%r9169, %r9167, %r9168;
	add.s32 	%r9170, %r9169, %r9086;
	shf.l.wrap.b32 	%r9171, %r9034, %r9034, 25;
	shf.l.wrap.b32 	%r9172, %r9034, %r9034, 14;
	xor.b32  	%r9173, %r9171, %r9172;
	shr.u32 	%r9174, %r9034, 3;
	xor.b32  	%r9175, %r9173, %r9174;
	add.s32 	%r9176, %r9170, %r9033;
	add.s32 	%r9177, %r9176, %r9175;
	shf.l.wrap.b32 	%r9178, %r9164, %r9164, 15;
	shf.l.wrap.b32 	%r9179, %r9164, %r9164, 13;
	xor.b32  	%r9180, %r9178, %r9179;
	shr.u32 	%r9181, %r9164, 10;
	xor.b32  	%r9182, %r9180, %r9181;
	add.s32 	%r9183, %r9182, %r9099;
	shf.l.wrap.b32 	%r9184, %r9035, %r9035, 25;
	shf.l.wrap.b32 	%r9185, %r9035, %r9035, 14;
	xor.b32  	%r9186, %r9184, %r9185;
	shr.u32 	%r9187, %r9035, 3;
	xor.b32  	%r9188, %r9186, %r9187;
	add.s32 	%r9189, %r9183, %r9034;
	add.s32 	%r9190, %r9189, %r9188;
	shf.l.wrap.b32 	%r9191, %r9177, %r9177, 15;
	shf.l.wrap.b32 	%r9192, %r9177, %r9177, 13;
	xor.b32  	%r9193, %r9191, %r9192;
	shr.u32 	%r9194, %r9177, 10;
	xor.b32  	%r9195, %r9193, %r9194;
	add.s32 	%r9196, %r9195, %r9112;
	shf.l.wrap.b32 	%r9197, %r9036, %r9036, 25;
	shf.l.wrap.b32 	%r9198, %r9036, %r9036, 14;
	xor.b32  	%r9199, %r9197, %r9198;
	shr.u32 	%r9200, %r9036, 3;
	xor.b32  	%r9201, %r9199, %r9200;
	add.s32 	%r9202, %r9196, %r9035;
	add.s32 	%r9203, %r9202, %r9201;
	shf.l.wrap.b32 	%r9204, %r9190, %r9190, 15;
	shf.l.wrap.b32 	%r9205, %r9190, %r9190, 13;
	xor.b32  	%r9206, %r9204, %r9205;
	shr.u32 	%r9207, %r9190, 10;
	xor.b32  	%r9208, %r9206, %r9207;
	add.s32 	%r9209, %r9208, %r9125;
	shl.b32 	%r9210, %r9021, 25;
	shl.b32 	%r9211, %r9021, 14;
	or.b32  	%r9212, %r9210, %r9211;
	add.s32 	%r9213, %r9209, %r9036;
	add.s32 	%r9214, %r9213, %r9212;
	shf.l.wrap.b32 	%r9215, %r9203, %r9203, 15;
	shf.l.wrap.b32 	%r9216, %r9203, %r9203, 13;
	xor.b32  	%r9217, %r9215, %r9216;
	shr.u32 	%r9218, %r9203, 10;
	xor.b32  	%r9219, %r9217, %r9218;
	add.s32 	%r9220, %r9219, %r9138;
	shf.l.wrap.b32 	%r9221, %r9022, %r9022, 25;
	shf.l.wrap.b32 	%r9222, %r9022, %r9022, 14;
	xor.b32  	%r9223, %r9221, %r9222;
	and.b32  	%r9224, %r76, 536870911;
	xor.b32  	%r9225, %r9223, %r9224;
	add.s32 	%r9226, %r9220, %r9021;
	add.s32 	%r9227, %r9226, %r9225;
	shf.l.wrap.b32 	%r9228, %r9214, %r9214, 15;
	shf.l.wrap.b32 	%r9229, %r9214, %r9214, 13;
	xor.b32  	%r9230, %r9228, %r9229;
	shr.u32 	%r9231, %r9214, 10;
	xor.b32  	%r9232, %r9230, %r9231;
	add.s32 	%r9233, %r9232, %r9151;
	shf.l.wrap.b32 	%r9234, %r9047, %r9047, 25;
	shf.l.wrap.b32 	%r9235, %r9047, %r9047, 14;
	xor.b32  	%r9236, %r9234, %r9235;
	shr.u32 	%r9237, %r9047, 3;
	xor.b32  	%r9238, %r9236, %r9237;
	add.s32 	%r9239, %r9233, %r9022;
	add.s32 	%r9240, %r9239, %r9238;
	shf.l.wrap.b32 	%r9241, %r9227, %r9227, 15;
	shf.l.wrap.b32 	%r9242, %r9227, %r9227, 13;
	xor.b32  	%r9243, %r9241, %r9242;
	shr.u32 	%r9244, %r9227, 10;
	xor.b32  	%r9245, %r9243, %r9244;
	add.s32 	%r9246, %r9245, %r9164;
	shf.l.wrap.b32 	%r9247, %r9060, %r9060, 25;
	shf.l.wrap.b32 	%r9248, %r9060, %r9060, 14;
	xor.b32  	%r9249, %r9247, %r9248;
	shr.u32 	%r9250, %r9060, 3;
	xor.b32  	%r9251, %r9249, %r9250;
	add.s32 	%r9252, %r9246, %r9047;
	add.s32 	%r9253, %r9252, %r9251;
	shf.l.wrap.b32 	%r9254, %r9240, %r9240, 15;
	shf.l.wrap.b32 	%r9255, %r9240, %r9240, 13;
	xor.b32  	%r9256, %r9254, %r9255;
	shr.u32 	%r9257, %r9240, 10;
	xor.b32  	%r9258, %r9256, %r9257;
	add.s32 	%r9259, %r9258, %r9177;
	shf.l.wrap.b32 	%r9260, %r9073, %r9073, 25;
	shf.l.wrap.b32 	%r9261, %r9073, %r9073, 14;
	xor.b32  	%r9262, %r9260, %r9261;
	shr.u32 	%r9263, %r9073, 3;
	xor.b32  	%r9264, %r9262, %r9263;
	add.s32 	%r9265, %r9259, %r9060;
	add.s32 	%r9266, %r9265, %r9264;
	shf.l.wrap.b32 	%r9267, %r9253, %r9253, 15;
	shf.l.wrap.b32 	%r9268, %r9253, %r9253, 13;
	xor.b32  	%r9269, %r9267, %r9268;
	shr.u32 	%r9270, %r9253, 10;
	xor.b32  	%r9271, %r9269, %r9270;
	add.s32 	%r9272, %r9271, %r9190;
	shf.l.wrap.b32 	%r9273, %r9086, %r9086, 25;
	shf.l.wrap.b32 	%r9274, %r9086, %r9086, 14;
	xor.b32  	%r9275, %r9273, %r9274;
	shr.u32 	%r9276, %r9086, 3;
	xor.b32  	%r9277, %r9275, %r9276;
	add.s32 	%r9278, %r9272, %r9073;
	add.s32 	%r9279, %r9278, %r9277;
	shf.l.wrap.b32 	%r9280, %r9266, %r9266, 15;
	shf.l.wrap.b32 	%r9281, %r9266, %r9266, 13;
	xor.b32  	%r9282, %r9280, %r9281;
	shr.u32 	%r9283, %r9266, 10;
	xor.b32  	%r9284, %r9282, %r9283;
	add.s32 	%r9285, %r9284, %r9203;
	shf.l.wrap.b32 	%r9286, %r9099, %r9099, 25;
	shf.l.wrap.b32 	%r9287, %r9099, %r9099, 14;
	xor.b32  	%r9288, %r9286, %r9287;
	shr.u32 	%r9289, %r9099, 3;
	xor.b32  	%r9290, %r9288, %r9289;
	add.s32 	%r9291, %r9285, %r9086;
	add.s32 	%r9292, %r9291, %r9290;
	shf.l.wrap.b32 	%r9293, %r9279, %r9279, 15;
	shf.l.wrap.b32 	%r9294, %r9279, %r9279, 13;
	xor.b32  	%r9295, %r9293, %r9294;
	shr.u32 	%r9296, %r9279, 10;
	xor.b32  	%r9297, %r9295, %r9296;
	add.s32 	%r9298, %r9297, %r9214;
	shf.l.wrap.b32 	%r9299, %r9112, %r9112, 25;
	shf.l.wrap.b32 	%r9300, %r9112, %r9112, 14;
	xor.b32  	%r9301, %r9299, %r9300;
	shr.u32 	%r9302, %r9112, 3;
	xor.b32  	%r9303, %r9301, %r9302;
	add.s32 	%r9304, %r9298, %r9099;
	add.s32 	%r9305, %r9304, %r9303;
	shf.l.wrap.b32 	%r9306, %r9292, %r9292, 15;
	shf.l.wrap.b32 	%r9307, %r9292, %r9292, 13;
	xor.b32  	%r9308, %r9306, %r9307;
	shr.u32 	%r9309, %r9292, 10;
	xor.b32  	%r9310, %r9308, %r9309;
	add.s32 	%r9311, %r9310, %r9227;
	shf.l.wrap.b32 	%r9312, %r9125, %r9125, 25;
	shf.l.wrap.b32 	%r9313, %r9125, %r9125, 14;
	xor.b32  	%r9314, %r9312, %r9313;
	shr.u32 	%r9315, %r9125, 3;
	xor.b32  	%r9316, %r9314, %r9315;
	add.s32 	%r9317, %r9311, %r9112;
	add.s32 	%r9318, %r9317, %r9316;
	shf.l.wrap.b32 	%r9319, %r9305, %r9305, 15;
	shf.l.wrap.b32 	%r9320, %r9305, %r9305, 13;
	xor.b32  	%r9321, %r9319, %r9320;
	shr.u32 	%r9322, %r9305, 10;
	xor.b32  	%r9323, %r9321, %r9322;
	add.s32 	%r9324, %r9323, %r9240;
	shf.l.wrap.b32 	%r9325, %r9138, %r9138, 25;
	shf.l.wrap.b32 	%r9326, %r9138, %r9138, 14;
	xor.b32  	%r9327, %r9325, %r9326;
	shr.u32 	%r9328, %r9138, 3;
	xor.b32  	%r9329, %r9327, %r9328;
	add.s32 	%r9330, %r9324, %r9125;
	add.s32 	%r9331, %r9330, %r9329;
	shf.l.wrap.b32 	%r9332, %r9318, %r9318, 15;
	shf.l.wrap.b32 	%r9333, %r9318, %r9318, 13;
	xor.b32  	%r9334, %r9332, %r9333;
	shr.u32 	%r9335, %r9318, 10;
	xor.b32  	%r9336, %r9334, %r9335;
	add.s32 	%r9337, %r9336, %r9253;
	shf.l.wrap.b32 	%r9338, %r9151, %r9151, 25;
	shf.l.wrap.b32 	%r9339, %r9151, %r9151, 14;
	xor.b32  	%r9340, %r9338, %r9339;
	shr.u32 	%r9341, %r9151, 3;
	xor.b32  	%r9342, %r9340, %r9341;
	add.s32 	%r9343, %r9337, %r9138;
	add.s32 	%r9344, %r9343, %r9342;
	shf.l.wrap.b32 	%r9345, %r9331, %r9331, 15;
	shf.l.wrap.b32 	%r9346, %r9331, %r9331, 13;
	xor.b32  	%r9347, %r9345, %r9346;
	shr.u32 	%r9348, %r9331, 10;
	xor.b32  	%r9349, %r9347, %r9348;
	add.s32 	%r9350, %r9349, %r9266;
	shf.l.wrap.b32 	%r9351, %r9164, %r9164, 25;
	shf.l.wrap.b32 	%r9352, %r9164, %r9164, 14;
	xor.b32  	%r9353, %r9351, %r9352;
	shr.u32 	%r9354, %r9164, 3;
	xor.b32  	%r9355, %r9353, %r9354;
	add.s32 	%r9356, %r9350, %r9151;
	add.s32 	%r9357, %r9356, %r9355;
	shf.l.wrap.b32 	%r9358, %r9344, %r9344, 15;
	shf.l.wrap.b32 	%r9359, %r9344, %r9344, 13;
	xor.b32  	%r9360, %r9358, %r9359;
	shr.u32 	%r9361, %r9344, 10;
	xor.b32  	%r9362, %r9360, %r9361;
	add.s32 	%r9363, %r9362, %r9279;
	shf.l.wrap.b32 	%r9364, %r9177, %r9177, 25;
	shf.l.wrap.b32 	%r9365, %r9177, %r9177, 14;
	xor.b32  	%r9366, %r9364, %r9365;
	shr.u32 	%r9367, %r9177, 3;
	xor.b32  	%r9368, %r9366, %r9367;
	add.s32 	%r9369, %r9363, %r9164;
	add.s32 	%r9370, %r9369, %r9368;
	shf.l.wrap.b32 	%r9371, %r9357, %r9357, 15;
	shf.l.wrap.b32 	%r9372, %r9357, %r9357, 13;
	xor.b32  	%r9373, %r9371, %r9372;
	shr.u32 	%r9374, %r9357, 10;
	xor.b32  	%r9375, %r9373, %r9374;
	add.s32 	%r9376, %r9375, %r9292;
	shf.l.wrap.b32 	%r9377, %r9190, %r9190, 25;
	shf.l.wrap.b32 	%r9378, %r9190, %r9190, 14;
	xor.b32  	%r9379, %r9377, %r9378;
	shr.u32 	%r9380, %r9190, 3;
	xor.b32  	%r9381, %r9379, %r9380;
	add.s32 	%r9382, %r9376, %r9177;
	add.s32 	%r9383, %r9382, %r9381;
	shf.l.wrap.b32 	%r9384, %r9370, %r9370, 15;
	shf.l.wrap.b32 	%r9385, %r9370, %r9370, 13;
	xor.b32  	%r9386, %r9384, %r9385;
	shr.u32 	%r9387, %r9370, 10;
	xor.b32  	%r9388, %r9386, %r9387;
	add.s32 	%r9389, %r9388, %r9305;
	shf.l.wrap.b32 	%r9390, %r9203, %r9203, 25;
	shf.l.wrap.b32 	%r9391, %r9203, %r9203, 14;
	xor.b32  	%r9392, %r9390, %r9391;
	shr.u32 	%r9393, %r9203, 3;
	xor.b32  	%r9394, %r9392, %r9393;
	add.s32 	%r9395, %r9389, %r9190;
	add.s32 	%r9396, %r9395, %r9394;
	shf.l.wrap.b32 	%r9397, %r9383, %r9383, 15;
	shf.l.wrap.b32 	%r9398, %r9383, %r9383, 13;
	xor.b32  	%r9399, %r9397, %r9398;
	shr.u32 	%r9400, %r9383, 10;
	xor.b32  	%r9401, %r9399, %r9400;
	add.s32 	%r9402, %r9401, %r9318;
	shf.l.wrap.b32 	%r9403, %r9214, %r9214, 25;
	shf.l.wrap.b32 	%r9404, %r9214, %r9214, 14;
	xor.b32  	%r9405, %r9403, %r9404;
	shr.u32 	%r9406, %r9214, 3;
	xor.b32  	%r9407, %r9405, %r9406;
	add.s32 	%r9408, %r9402, %r9203;
	add.s32 	%r9409, %r9408, %r9407;
	shf.l.wrap.b32 	%r9410, %r9396, %r9396, 15;
	shf.l.wrap.b32 	%r9411, %r9396, %r9396, 13;
	xor.b32  	%r9412, %r9410, %r9411;
	shr.u32 	%r9413, %r9396, 10;
	xor.b32  	%r9414, %r9412, %r9413;
	add.s32 	%r9415, %r9414, %r9331;
	shf.l.wrap.b32 	%r9416, %r9227, %r9227, 25;
	shf.l.wrap.b32 	%r9417, %r9227, %r9227, 14;
	xor.b32  	%r9418, %r9416, %r9417;
	shr.u32 	%r9419, %r9227, 3;
	xor.b32  	%r9420, %r9418, %r9419;
	add.s32 	%r9421, %r9415, %r9214;
	add.s32 	%r9422, %r9421, %r9420;
	shf.l.wrap.b32 	%r9423, %r9409, %r9409, 15;
	shf.l.wrap.b32 	%r9424, %r9409, %r9409, 13;
	xor.b32  	%r9425, %r9423, %r9424;
	shr.u32 	%r9426, %r9409, 10;
	xor.b32  	%r9427, %r9425, %r9426;
	add.s32 	%r9428, %r9427, %r9344;
	shf.l.wrap.b32 	%r9429, %r9240, %r9240, 25;
	shf.l.wrap.b32 	%r9430, %r9240, %r9240, 14;
	xor.b32  	%r9431, %r9429, %r9430;
	shr.u32 	%r9432, %r9240, 3;
	xor.b32  	%r9433, %r9431, %r9432;
	add.s32 	%r9434, %r9428, %r9227;
	add.s32 	%r9435, %r9434, %r9433;
	shf.l.wrap.b32 	%r9436, %r9422, %r9422, 15;
	shf.l.wrap.b32 	%r9437, %r9422, %r9422, 13;
	xor.b32  	%r9438, %r9436, %r9437;
	shr.u32 	%r9439, %r9422, 10;
	xor.b32  	%r9440, %r9438, %r9439;
	add.s32 	%r9441, %r9440, %r9357;
	shf.l.wrap.b32 	%r9442, %r9253, %r9253, 25;
	shf.l.wrap.b32 	%r9443, %r9253, %r9253, 14;
	xor.b32  	%r9444, %r9442, %r9443;
	shr.u32 	%r9445, %r9253, 3;
	xor.b32  	%r9446, %r9444, %r9445;
	add.s32 	%r9447, %r9441, %r9240;
	add.s32 	%r9448, %r9447, %r9446;
	shf.l.wrap.b32 	%r9449, %r9435, %r9435, 15;
	shf.l.wrap.b32 	%r9450, %r9435, %r9435, 13;
	xor.b32  	%r9451, %r9449, %r9450;
	shr.u32 	%r9452, %r9435, 10;
	xor.b32  	%r9453, %r9451, %r9452;
	add.s32 	%r9454, %r9453, %r9370;
	shf.l.wrap.b32 	%r9455, %r9266, %r9266, 25;
	shf.l.wrap.b32 	%r9456, %r9266, %r9266, 14;
	xor.b32  	%r9457, %r9455, %r9456;
	shr.u32 	%r9458, %r9266, 3;
	xor.b32  	%r9459, %r9457, %r9458;
	add.s32 	%r9460, %r9454, %r9253;
	add.s32 	%r9461, %r9460, %r9459;
	shf.l.wrap.b32 	%r9462, %r9448, %r9448, 15;
	shf.l.wrap.b32 	%r9463, %r9448, %r9448, 13;
	xor.b32  	%r9464, %r9462, %r9463;
	shr.u32 	%r9465, %r9448, 10;
	xor.b32  	%r9466, %r9464, %r9465;
	add.s32 	%r9467, %r9466, %r9383;
	shf.l.wrap.b32 	%r9468, %r9279, %r9279, 25;
	shf.l.wrap.b32 	%r9469, %r9279, %r9279, 14;
	xor.b32  	%r9470, %r9468, %r9469;
	shr.u32 	%r9471, %r9279, 3;
	xor.b32  	%r9472, %r9470, %r9471;
	add.s32 	%r9473, %r9467, %r9266;
	add.s32 	%r9474, %r9473, %r9472;
	shf.l.wrap.b32 	%r9475, %r9461, %r9461, 15;
	shf.l.wrap.b32 	%r9476, %r9461, %r9461, 13;
	xor.b32  	%r9477, %r9475, %r9476;
	shr.u32 	%r9478, %r9461, 10;
	xor.b32  	%r9479, %r9477, %r9478;
	add.s32 	%r9480, %r9479, %r9396;
	shf.l.wrap.b32 	%r9481, %r9292, %r9292, 25;
	shf.l.wrap.b32 	%r9482, %r9292, %r9292, 14;
	xor.b32  	%r9483, %r9481, %r9482;
	shr.u32 	%r9484, %r9292, 3;
	xor.b32  	%r9485, %r9483, %r9484;
	add.s32 	%r9486, %r9480, %r9279;
	add.s32 	%r9487, %r9486, %r9485;
	shf.l.wrap.b32 	%r9488, %r9474, %r9474, 15;
	shf.l.wrap.b32 	%r9489, %r9474, %r9474, 13;
	xor.b32  	%r9490, %r9488, %r9489;
	shr.u32 	%r9491, %r9474, 10;
	xor.b32  	%r9492, %r9490, %r9491;
	add.s32 	%r9493, %r9492, %r9409;
	shf.l.wrap.b32 	%r9494, %r9305, %r9305, 25;
	shf.l.wrap.b32 	%r9495, %r9305, %r9305, 14;
	xor.b32  	%r9496, %r9494, %r9495;
	shr.u32 	%r9497, %r9305, 3;
	xor.b32  	%r9498, %r9496, %r9497;
	add.s32 	%r9499, %r9493, %r9292;
	add.s32 	%r9500, %r9499, %r9498;
	shf.l.wrap.b32 	%r9501, %r9487, %r9487, 15;
	shf.l.wrap.b32 	%r9502, %r9487, %r9487, 13;
	xor.b32  	%r9503, %r9501, %r9502;
	shr.u32 	%r9504, %r9487, 10;
	xor.b32  	%r9505, %r9503, %r9504;
	add.s32 	%r9506, %r9505, %r9422;
	shf.l.wrap.b32 	%r9507, %r9318, %r9318, 25;
	shf.l.wrap.b32 	%r9508, %r9318, %r9318, 14;
	xor.b32  	%r9509, %r9507, %r9508;
	shr.u32 	%r9510, %r9318, 3;
	xor.b32  	%r9511, %r9509, %r9510;
	add.s32 	%r9512, %r9506, %r9305;
	add.s32 	%r9513, %r9512, %r9511;
	shf.l.wrap.b32 	%r9514, %r9500, %r9500, 15;
	shf.l.wrap.b32 	%r9515, %r9500, %r9500, 13;
	xor.b32  	%r9516, %r9514, %r9515;
	shr.u32 	%r9517, %r9500, 10;
	xor.b32  	%r9518, %r9516, %r9517;
	add.s32 	%r9519, %r9518, %r9435;
	shf.l.wrap.b32 	%r9520, %r9331, %r9331, 25;
	shf.l.wrap.b32 	%r9521, %r9331, %r9331, 14;
	xor.b32  	%r9522, %r9520, %r9521;
	shr.u32 	%r9523, %r9331, 3;
	xor.b32  	%r9524, %r9522, %r9523;
	add.s32 	%r9525, %r9519, %r9318;
	add.s32 	%r9526, %r9525, %r9524;
	shf.l.wrap.b32 	%r9527, %r9513, %r9513, 15;
	shf.l.wrap.b32 	%r9528, %r9513, %r9513, 13;
	xor.b32  	%r9529, %r9527, %r9528;
	shr.u32 	%r9530, %r9513, 10;
	xor.b32  	%r9531, %r9529, %r9530;
	add.s32 	%r9532, %r9531, %r9448;
	shf.l.wrap.b32 	%r9533, %r9344, %r9344, 25;
	shf.l.wrap.b32 	%r9534, %r9344, %r9344, 14;
	xor.b32  	%r9535, %r9533, %r9534;
	shr.u32 	%r9536, %r9344, 3;
	xor.b32  	%r9537, %r9535, %r9536;
	add.s32 	%r9538, %r9532, %r9331;
	add.s32 	%r9539, %r9538, %r9537;
	shf.l.wrap.b32 	%r9540, %r9526, %r9526, 15;
	shf.l.wrap.b32 	%r9541, %r9526, %r9526, 13;
	xor.b32  	%r9542, %r9540, %r9541;
	shr.u32 	%r9543, %r9526, 10;
	xor.b32  	%r9544, %r9542, %r9543;
	add.s32 	%r9545, %r9544, %r9461;
	shf.l.wrap.b32 	%r9546, %r9357, %r9357, 25;
	shf.l.wrap.b32 	%r9547, %r9357, %r9357, 14;
	xor.b32  	%r9548, %r9546, %r9547;
	shr.u32 	%r9549, %r9357, 3;
	xor.b32  	%r9550, %r9548, %r9549;
	add.s32 	%r9551, %r9545, %r9344;
	add.s32 	%r9552, %r9551, %r9550;
	shf.l.wrap.b32 	%r9553, %r9539, %r9539, 15;
	shf.l.wrap.b32 	%r9554, %r9539, %r9539, 13;
	xor.b32  	%r9555, %r9553, %r9554;
	shr.u32 	%r9556, %r9539, 10;
	xor.b32  	%r9557, %r9555, %r9556;
	add.s32 	%r9558, %r9557, %r9474;
	shf.l.wrap.b32 	%r9559, %r9370, %r9370, 25;
	shf.l.wrap.b32 	%r9560, %r9370, %r9370, 14;
	xor.b32  	%r9561, %r9559, %r9560;
	shr.u32 	%r9562, %r9370, 3;
	xor.b32  	%r9563, %r9561, %r9562;
	add.s32 	%r9564, %r9558, %r9357;
	add.s32 	%r9565, %r9564, %r9563;
	shf.l.wrap.b32 	%r9566, %r9552, %r9552, 15;
	shf.l.wrap.b32 	%r9567, %r9552, %r9552, 13;
	xor.b32  	%r9568, %r9566, %r9567;
	shr.u32 	%r9569, %r9552, 10;
	xor.b32  	%r9570, %r9568, %r9569;
	add.s32 	%r9571, %r9570, %r9487;
	shf.l.wrap.b32 	%r9572, %r9383, %r9383, 25;
	shf.l.wrap.b32 	%r9573, %r9383, %r9383, 14;
	xor.b32  	%r9574, %r9572, %r9573;
	shr.u32 	%r9575, %r9383, 3;
	xor.b32  	%r9576, %r9574, %r9575;
	add.s32 	%r9577, %r9571, %r9370;
	add.s32 	%r9578, %r9577, %r9576;
	shf.l.wrap.b32 	%r9579, %r9565, %r9565, 15;
	shf.l.wrap.b32 	%r9580, %r9565, %r9565, 13;
	xor.b32  	%r9581, %r9579, %r9580;
	shr.u32 	%r9582, %r9565, 10;
	xor.b32  	%r9583, %r9581, %r9582;
	add.s32 	%r9584, %r9583, %r9500;
	shf.l.wrap.b32 	%r9585, %r9396, %r9396, 25;
	shf.l.wrap.b32 	%r9586, %r9396, %r9396, 14;
	xor.b32  	%r9587, %r9585, %r9586;
	shr.u32 	%r9588, %r9396, 3;
	xor.b32  	%r9589, %r9587, %r9588;
	add.s32 	%r9590, %r9584, %r9383;
	add.s32 	%r9591, %r9590, %r9589;
	shf.l.wrap.b32 	%r9592, %r9578, %r9578, 15;
	shf.l.wrap.b32 	%r9593, %r9578, %r9578, 13;
	xor.b32  	%r9594, %r9592, %r9593;
	shr.u32 	%r9595, %r9578, 10;
	xor.b32  	%r9596, %r9594, %r9595;
	add.s32 	%r9597, %r9596, %r9513;
	shf.l.wrap.b32 	%r9598, %r9409, %r9409, 25;
	shf.l.wrap.b32 	%r9599, %r9409, %r9409, 14;
	xor.b32  	%r9600, %r9598, %r9599;
	shr.u32 	%r9601, %r9409, 3;
	xor.b32  	%r9602, %r9600, %r9601;
	add.s32 	%r9603, %r9597, %r9396;
	add.s32 	%r9604, %r9603, %r9602;
	shf.l.wrap.b32 	%r9605, %r9591, %r9591, 15;
	shf.l.wrap.b32 	%r9606, %r9591, %r9591, 13;
	xor.b32  	%r9607, %r9605, %r9606;
	shr.u32 	%r9608, %r9591, 10;
	xor.b32  	%r9609, %r9607, %r9608;
	add.s32 	%r9610, %r9609, %r9526;
	shf.l.wrap.b32 	%r9611, %r9422, %r9422, 25;
	shf.l.wrap.b32 	%r9612, %r9422, %r9422, 14;
	xor.b32  	%r9613, %r9611, %r9612;
	shr.u32 	%r9614, %r9422, 3;
	xor.b32  	%r9615, %r9613, %r9614;
	add.s32 	%r9616, %r9610, %r9409;
	add.s32 	%r9617, %r9616, %r9615;
	shf.l.wrap.b32 	%r9618, %r9604, %r9604, 15;
	shf.l.wrap.b32 	%r9619, %r9604, %r9604, 13;
	xor.b32  	%r9620, %r9618, %r9619;
	shr.u32 	%r9621, %r9604, 10;
	xor.b32  	%r9622, %r9620, %r9621;
	add.s32 	%r9623, %r9622, %r9539;
	shf.l.wrap.b32 	%r9624, %r9435, %r9435, 25;
	shf.l.wrap.b32 	%r9625, %r9435, %r9435, 14;
	xor.b32  	%r9626, %r9624, %r9625;
	shr.u32 	%r9627, %r9435, 3;
	xor.b32  	%r9628, %r9626, %r9627;
	add.s32 	%r9629, %r9623, %r9422;
	add.s32 	%r9630, %r9629, %r9628;
	shf.l.wrap.b32 	%r9631, %r9617, %r9617, 15;
	shf.l.wrap.b32 	%r9632, %r9617, %r9617, 13;
	xor.b32  	%r9633, %r9631, %r9632;
	shr.u32 	%r9634, %r9617, 10;
	xor.b32  	%r9635, %r9633, %r9634;
	add.s32 	%r9636, %r9635, %r9552;
	shf.l.wrap.b32 	%r9637, %r9448, %r9448, 25;
	shf.l.wrap.b32 	%r9638, %r9448, %r9448, 14;
	xor.b32  	%r9639, %r9637, %r9638;
	shr.u32 	%r9640, %r9448, 3;
	xor.b32  	%r9641, %r9639, %r9640;
	add.s32 	%r9642, %r9636, %r9435;
	add.s32 	%r9643, %r9642, %r9641;
	shf.l.wrap.b32 	%r9644, %r9630, %r9630, 15;
	shf.l.wrap.b32 	%r9645, %r9630, %r9630, 13;
	xor.b32  	%r9646, %r9644, %r9645;
	shr.u32 	%r9647, %r9630, 10;
	xor.b32  	%r9648, %r9646, %r9647;
	add.s32 	%r9649, %r9648, %r9565;
	shf.l.wrap.b32 	%r9650, %r9461, %r9461, 25;
	shf.l.wrap.b32 	%r9651, %r9461, %r9461, 14;
	xor.b32  	%r9652, %r9650, %r9651;
	shr.u32 	%r9653, %r9461, 3;
	xor.b32  	%r9654, %r9652, %r9653;
	add.s32 	%r9655, %r9649, %r9448;
	add.s32 	%r9656, %r9655, %r9654;
	add.s32 	%r9657, %r4, %r9023;
	add.s32 	%r9658, %r9657, 1446884106;
	add.s32 	%r9659, %r9657, -1182902091;
	shf.l.wrap.b32 	%r9660, %r9658, %r9658, 26;
	shf.l.wrap.b32 	%r9661, %r9658, %r9658, 21;
	xor.b32  	%r9662, %r9660, %r9661;
	shf.l.wrap.b32 	%r9663, %r9658, %r9658, 7;
	xor.b32  	%r9664, %r9662, %r9663;
	and.b32  	%r9665, %r9658, 1359893119;
	sub.s32 	%r9666, -1446884107, %r9657;
	and.b32  	%r9667, %r9666, -1694144372;
	or.b32  	%r9668, %r9665, %r9667;
	add.s32 	%r9669, %r9668, %r9664;
	add.s32 	%r9670, %r9669, %r5;
	add.s32 	%r9671, %r9670, %r9024;
	shf.l.wrap.b32 	%r9672, %r9659, %r9659, 30;
	shf.l.wrap.b32 	%r9673, %r9659, %r9659, 19;
	xor.b32  	%r9674, %r9672, %r9673;
	shf.l.wrap.b32 	%r9675, %r9659, %r9659, 10;
	xor.b32  	%r9676, %r9674, %r9675;
	and.b32  	%r9677, %r9659, -781301534;
	add.s32 	%r9678, %r9676, %r9677;
	add.s32 	%r9679, %r9671, %r9678;
	add.s32 	%r9680, %r9671, 1542638877;
	add.s32 	%r9681, %r9679, 1233485744;
	shf.l.wrap.b32 	%r9682, %r9680, %r9680, 26;
	shf.l.wrap.b32 	%r9683, %r9680, %r9680, 21;
	xor.b32  	%r9684, %r9682, %r9683;
	shf.l.wrap.b32 	%r9685, %r9680, %r9680, 7;
	xor.b32  	%r9686, %r9684, %r9685;
	and.b32  	%r9687, %r9680, %r9658;
	sub.s32 	%r9688, 604844770, %r9671;
	and.b32  	%r9689, %r9688, 1359893119;
	or.b32  	%r9690, %r9687, %r9689;
	add.s32 	%r9691, %r9690, %r9686;
	add.s32 	%r9692, %r9691, %r6;
	add.s32 	%r9693, %r9692, %r9025;
	shf.l.wrap.b32 	%r9694, %r9681, %r9681, 30;
	shf.l.wrap.b32 	%r9695, %r9681, %r9681, 19;
	xor.b32  	%r9696, %r9694, %r9695;
	shf.l.wrap.b32 	%r9697, %r9681, %r9681, 10;
	xor.b32  	%r9698, %r9696, %r9697;
	xor.b32  	%r9699, %r9659, 1779033703;
	and.b32  	%r9700, %r9681, %r9699;
	and.b32  	%r9701, %r9659, 1779033703;
	xor.b32  	%r9702, %r9700, %r9701;
	add.s32 	%r9703, %r9698, %r9702;
	add.s32 	%r9704, %r9693, %r9703;
	add.s32 	%r9705, %r9693, 1449989905;
	add.s32 	%r9706, %r9704, -1694144372;
	shf.l.wrap.b32 	%r9707, %r9705, %r9705, 26;
	shf.l.wrap.b32 	%r9708, %r9705, %r9705, 21;
	xor.b32  	%r9709, %r9707, %r9708;
	shf.l.wrap.b32 	%r9710, %r9705, %r9705, 7;
	xor.b32  	%r9711, %r9709, %r9710;
	and.b32  	%r9712, %r9705, %r9680;
	sub.s32 	%r9713, -1449989906, %r9693;
	and.b32  	%r9714, %r9658, %r9713;
	or.b32  	%r9715, %r9712, %r9714;
	add.s32 	%r9716, %r9715, %r9711;
	add.s32 	%r9717, %r9716, %r7;
	add.s32 	%r9718, %r9717, %r9026;
	shf.l.wrap.b32 	%r9719, %r9706, %r9706, 30;
	shf.l.wrap.b32 	%r9720, %r9706, %r9706, 19;
	xor.b32  	%r9721, %r9719, %r9720;
	shf.l.wrap.b32 	%r9722, %r9706, %r9706, 10;
	xor.b32  	%r9723, %r9721, %r9722;
	xor.b32  	%r9724, %r9681, %r9659;
	and.b32  	%r9725, %r9706, %r9724;
	and.b32  	%r9726, %r9681, %r9659;
	xor.b32  	%r9727, %r9725, %r9726;
	add.s32 	%r9728, %r9723, %r9727;
	add.s32 	%r9729, %r9718, %r9728;
	add.s32 	%r9730, %r9718, -1156040474;
	add.s32 	%r9731, %r9729, 1359893119;
	shf.l.wrap.b32 	%r9732, %r9730, %r9730, 26;
	shf.l.wrap.b32 	%r9733, %r9730, %r9730, 21;
	xor.b32  	%r9734, %r9732, %r9733;
	shf.l.wrap.b32 	%r9735, %r9730, %r9730, 7;
	xor.b32  	%r9736, %r9734, %r9735;
	and.b32  	%r9737, %r9730, %r9705;
	sub.s32 	%r9738, 1156040473, %r9718;
	and.b32  	%r9739, %r9680, %r9738;
	or.b32  	%r9740, %r9737, %r9739;
	add.s32 	%r9741, %r9740, %r9658;
	add.s32 	%r9742, %r9741, %r9736;
	add.s32 	%r9743, %r9742, %r8;
	add.s32 	%r9744, %r9743, %r9027;
	shf.l.wrap.b32 	%r9745, %r9731, %r9731, 30;
	shf.l.wrap.b32 	%r9746, %r9731, %r9731, 19;
	xor.b32  	%r9747, %r9745, %r9746;
	shf.l.wrap.b32 	%r9748, %r9731, %r9731, 10;
	xor.b32  	%r9749, %r9747, %r9748;
	xor.b32  	%r9750, %r9706, %r9681;
	and.b32  	%r9751, %r9731, %r9750;
	and.b32  	%r9752, %r9706, %r9681;
	xor.b32  	%r9753, %r9751, %r9752;
	add.s32 	%r9754, %r9749, %r9753;
	add.s32 	%r9755, %r9744, %r9659;
	add.s32 	%r9756, %r9754, %r9744;
	shf.l.wrap.b32 	%r9757, %r9755, %r9755, 26;
	shf.l.wrap.b32 	%r9758, %r9755, %r9755, 21;
	xor.b32  	%r9759, %r9757, %r9758;
	shf.l.wrap.b32 	%r9760, %r9755, %r9755, 7;
	xor.b32  	%r9761, %r9759, %r9760;
	and.b32  	%r9762, %r9755, %r9730;
	not.b32 	%r9763, %r9755;
	and.b32  	%r9764, %r9705, %r9763;
	or.b32  	%r9765, %r9762, %r9764;
	add.s32 	%r9766, %r9765, %r9680;
	add.s32 	%r9767, %r9766, %r9761;
	add.s32 	%r9768, %r9767, %r9;
	add.s32 	%r9769, %r9768, %r9028;
	shf.l.wrap.b32 	%r9770, %r9756, %r9756, 30;
	shf.l.wrap.b32 	%r9771, %r9756, %r9756, 19;
	xor.b32  	%r9772, %r9770, %r9771;
	shf.l.wrap.b32 	%r9773, %r9756, %r9756, 10;
	xor.b32  	%r9774, %r9772, %r9773;
	xor.b32  	%r9775, %r9731, %r9706;
	and.b32  	%r9776, %r9756, %r9775;
	and.b32  	%r9777, %r9731, %r9706;
	xor.b32  	%r9778, %r9776, %r9777;
	add.s32 	%r9779, %r9774, %r9778;
	add.s32 	%r9780, %r9769, %r9681;
	add.s32 	%r9781, %r9779, %r9769;
	shf.l.wrap.b32 	%r9782, %r9780, %r9780, 26;
	shf.l.wrap.b32 	%r9783, %r9780, %r9780, 21;
	xor.b32  	%r9784, %r9782, %r9783;
	shf.l.wrap.b32 	%r9785, %r9780, %r9780, 7;
	xor.b32  	%r9786, %r9784, %r9785;
	and.b32  	%r9787, %r9780, %r9755;
	not.b32 	%r9788, %r9780;
	and.b32  	%r9789, %r9730, %r9788;
	or.b32  	%r9790, %r9787, %r9789;
	add.s32 	%r9791, %r9790, %r9705;
	add.s32 	%r9792, %r9791, %r9786;
	add.s32 	%r9793, %r9792, %r10;
	add.s32 	%r9794, %r9793, %r9029;
	shf.l.wrap.b32 	%r9795, %r9781, %r9781, 30;
	shf.l.wrap.b32 	%r9796, %r9781, %r9781, 19;
	xor.b32  	%r9797, %r9795, %r9796;
	shf.l.wrap.b32 	%r9798, %r9781, %r9781, 10;
	xor.b32  	%r9799, %r9797, %r9798;
	xor.b32  	%r9800, %r9756, %r9731;
	and.b32  	%r9801, %r9781, %r9800;
	and.b32  	%r9802, %r9756, %r9731;
	xor.b32  	%r9803, %r9801, %r9802;
	add.s32 	%r9804, %r9799, %r9803;
	add.s32 	%r9805, %r9794, %r9706;
	add.s32 	%r9806, %r9804, %r9794;
	shf.l.wrap.b32 	%r9807, %r9805, %r9805, 26;
	shf.l.wrap.b32 	%r9808, %r9805, %r9805, 21;
	xor.b32  	%r9809, %r9807, %r9808;
	shf.l.wrap.b32 	%r9810, %r9805, %r9805, 7;
	xor.b32  	%r9811, %r9809, %r9810;
	and.b32  	%r9812, %r9805, %r9780;
	not.b32 	%r9813, %r9805;
	and.b32  	%r9814, %r9755, %r9813;
	or.b32  	%r9815, %r9812, %r9814;
	add.s32 	%r9816, %r9815, %r9730;
	add.s32 	%r9817, %r9816, %r9811;
	add.s32 	%r9818, %r9817, %r11;
	add.s32 	%r9819, %r9818, %r9030;
	shf.l.wrap.b32 	%r9820, %r9806, %r9806, 30;
	shf.l.wrap.b32 	%r9821, %r9806, %r9806, 19;
	xor.b32  	%r9822, %r9820, %r9821;
	shf.l.wrap.b32 	%r9823, %r9806, %r9806, 10;
	xor.b32  	%r9824, %r9822, %r9823;
	xor.b32  	%r9825, %r9781, %r9756;
	and.b32  	%r9826, %r9806, %r9825;
	and.b32  	%r9827, %r9781, %r9756;
	xor.b32  	%r9828, %r9826, %r9827;
	add.s32 	%r9829, %r9824, %r9828;
	add.s32 	%r9830, %r9819, %r9731;
	add.s32 	%r9831, %r9829, %r9819;
	shf.l.wrap.b32 	%r9832, %r9830, %r9830, 26;
	shf.l.wrap.b32 	%r9833, %r9830, %r9830, 21;
	xor.b32  	%r9834, %r9832, %r9833;
	shf.l.wrap.b32 	%r9835, %r9830, %r9830, 7;
	xor.b32  	%r9836, %r9834, %r9835;
	and.b32  	%r9837, %r9830, %r9805;
	not.b32 	%r9838, %r9830;
	and.b32  	%r9839, %r9780, %r9838;
	or.b32  	%r9840, %r9837, %r9839;
	add.s32 	%r9841, %r9840, %r9755;
	add.s32 	%r9842, %r9841, %r9836;
	ld.const.u32 	%r9843, [K+32];
	add.s32 	%r9844, %r9842, %r9843;
	add.s32 	%r9845, %r9844, %r9031;
	shf.l.wrap.b32 	%r9846, %r9831, %r9831, 30;
	shf.l.wrap.b32 	%r9847, %r9831, %r9831, 19;
	xor.b32  	%r9848, %r9846, %r9847;
	shf.l.wrap.b32 	%r9849, %r9831, %r9831, 10;
	xor.b32  	%r9850, %r9848, %r9849;
	xor.b32  	%r9851, %r9806, %r9781;
	and.b32  	%r9852, %r9831, %r9851;
	and.b32  	%r9853, %r9806, %r9781;
	xor.b32  	%r9854, %r9852, %r9853;
	add.s32 	%r9855, %r9850, %r9854;
	add.s32 	%r9856, %r9845, %r9756;
	add.s32 	%r9857, %r9855, %r9845;
	shf.l.wrap.b32 	%r9858, %r9856, %r9856, 26;
	shf.l.wrap.b32 	%r9859, %r9856, %r9856, 21;
	xor.b32  	%r9860, %r9858, %r9859;
	shf.l.wrap.b32 	%r9861, %r9856, %r9856, 7;
	xor.b32  	%r9862, %r9860, %r9861;
	and.b32  	%r9863, %r9856, %r9830;
	not.b32 	%r9864, %r9856;
	and.b32  	%r9865, %r9805, %r9864;
	or.b32  	%r9866, %r9863, %r9865;
	add.s32 	%r9867, %r9866, %r9780;
	add.s32 	%r9868, %r9867, %r9862;
	ld.const.u32 	%r9869, [K+36];
	add.s32 	%r9870, %r9868, %r9869;
	add.s32 	%r9871, %r9870, %r9032;
	shf.l.wrap.b32 	%r9872, %r9857, %r9857, 30;
	shf.l.wrap.b32 	%r9873, %r9857, %r9857, 19;
	xor.b32  	%r9874, %r9872, %r9873;
	shf.l.wrap.b32 	%r9875, %r9857, %r9857, 10;
	xor.b32  	%r9876, %r9874, %r9875;
	xor.b32  	%r9877, %r9831, %r9806;
	and.b32  	%r9878, %r9857, %r9877;
	and.b32  	%r9879, %r9831, %r9806;
	xor.b32  	%r9880, %r9878, %r9879;
	add.s32 	%r9881, %r9876, %r9880;
	add.s32 	%r9882, %r9871, %r9781;
	add.s32 	%r9883, %r9881, %r9871;
	shf.l.wrap.b32 	%r9884, %r9882, %r9882, 26;
	shf.l.wrap.b32 	%r9885, %r9882, %r9882, 21;
	xor.b32  	%r9886, %r9884, %r9885;
	shf.l.wrap.b32 	%r9887, %r9882, %r9882, 7;
	xor.b32  	%r9888, %r9886, %r9887;
	and.b32  	%r9889, %r9882, %r9856;
	not.b32 	%r9890, %r9882;
	and.b32  	%r9891, %r9830, %r9890;
	or.b32  	%r9892, %r9889, %r9891;
	add.s32 	%r9893, %r9892, %r9805;
	add.s32 	%r9894, %r9893, %r9888;
	ld.const.u32 	%r9895, [K+40];
	add.s32 	%r9896, %r9894, %r9895;
	add.s32 	%r9897, %r9896, %r9033;
	shf.l.wrap.b32 	%r9898, %r9883, %r9883, 30;
	shf.l.wrap.b32 	%r9899, %r9883, %r9883, 19;
	xor.b32  	%r9900, %r9898, %r9899;
	shf.l.wrap.b32 	%r9901, %r9883, %r9883, 10;
	xor.b32  	%r9902, %r9900, %r9901;
	xor.b32  	%r9903, %r9857, %r9831;
	and.b32  	%r9904, %r9883, %r9903;
	and.b32  	%r9905, %r9857, %r9831;
	xor.b32  	%r9906, %r9904, %r9905;
	add.s32 	%r9907, %r9902, %r9906;
	add.s32 	%r9908, %r9897, %r9806;
	add.s32 	%r9909, %r9907, %r9897;
	shf.l.wrap.b32 	%r9910, %r9908, %r9908, 26;
	shf.l.wrap.b32 	%r9911, %r9908, %r9908, 21;
	xor.b32  	%r9912, %r9910, %r9911;
	shf.l.wrap.b32 	%r9913, %r9908, %r9908, 7;
	xor.b32  	%r9914, %r9912, %r9913;
	and.b32  	%r9915, %r9908, %r9882;
	not.b32 	%r9916, %r9908;
	and.b32  	%r9917, %r9856, %r9916;
	or.b32  	%r9918, %r9915, %r9917;
	add.s32 	%r9919, %r9918, %r9830;
	add.s32 	%r9920, %r9919, %r9914;
	ld.const.u32 	%r9921, [K+44];
	add.s32 	%r9922, %r9920, %r9921;
	add.s32 	%r9923, %r9922, %r9034;
	shf.l.wrap.b32 	%r9924, %r9909, %r9909, 30;
	shf.l.wrap.b32 	%r9925, %r9909, %r9909, 19;
	xor.b32  	%r9926, %r9924, %r9925;
	shf.l.wrap.b32 	%r9927, %r9909, %r9909, 10;
	xor.b32  	%r9928, %r9926, %r9927;
	xor.b32  	%r9929, %r9883, %r9857;
	and.b32  	%r9930, %r9909, %r9929;
	and.b32  	%r9931, %r9883, %r9857;
	xor.b32  	%r9932, %r9930, %r9931;
	add.s32 	%r9933, %r9928, %r9932;
	add.s32 	%r9934, %r9923, %r9831;
	add.s32 	%r9935, %r9933, %r9923;
	shf.l.wrap.b32 	%r9936, %r9934, %r9934, 26;
	shf.l.wrap.b32 	%r9937, %r9934, %r9934, 21;
	xor.b32  	%r9938, %r9936, %r9937;
	shf.l.wrap.b32 	%r9939, %r9934, %r9934, 7;
	xor.b32  	%r9940, %r9938, %r9939;
	and.b32  	%r9941, %r9934, %r9908;
	not.b32 	%r9942, %r9934;
	and.b32  	%r9943, %r9882, %r9942;
	or.b32  	%r9944, %r9941, %r9943;
	add.s32 	%r9945, %r9944, %r9856;
	add.s32 	%r9946, %r9945, %r9940;
	add.s32 	%r9947, %r9946, %r12;
	add.s32 	%r9948, %r9947, %r9035;
	shf.l.wrap.b32 	%r9949, %r9935, %r9935, 30;
	shf.l.wrap.b32 	%r9950, %r9935, %r9935, 19;
	xor.b32  	%r9951, %r9949, %r9950;
	shf.l.wrap.b32 	%r9952, %r9935, %r9935, 10;
	xor.b32  	%r9953, %r9951, %r9952;
	xor.b32  	%r9954, %r9909, %r9883;
	and.b32  	%r9955, %r9935, %r9954;
	and.b32  	%r9956, %r9909, %r9883;
	xor.b32  	%r9957, %r9955, %r9956;
	add.s32 	%r9958, %r9953, %r9957;
	add.s32 	%r9959, %r9948, %r9857;
	add.s32 	%r9960, %r9958, %r9948;
	shf.l.wrap.b32 	%r9961, %r9959, %r9959, 26;
	shf.l.wrap.b32 	%r9962, %r9959, %r9959, 21;
	xor.b32  	%r9963, %r9961, %r9962;
	shf.l.wrap.b32 	%r9964, %r9959, %r9959, 7;
	xor.b32  	%r9965, %r9963, %r9964;
	and.b32  	%r9966, %r9959, %r9934;
	not.b32 	%r9967, %r9959;
	and.b32  	%r9968, %r9908, %r9967;
	or.b32  	%r9969, %r9966, %r9968;
	add.s32 	%r9970, %r9969, %r9882;
	add.s32 	%r9971, %r9970, %r9965;
	add.s32 	%r9972, %r9971, %r13;
	add.s32 	%r9973, %r9972, %r9036;
	shf.l.wrap.b32 	%r9974, %r9960, %r9960, 30;
	shf.l.wrap.b32 	%r9975, %r9960, %r9960, 19;
	xor.b32  	%r9976, %r9974, %r9975;
	shf.l.wrap.b32 	%r9977, %r9960, %r9960, 10;
	xor.b32  	%r9978, %r9976, %r9977;
	xor.b32  	%r9979, %r9935, %r9909;
	and.b32  	%r9980, %r9960, %r9979;
	and.b32  	%r9981, %r9935, %r9909;
	xor.b32  	%r9982, %r9980, %r9981;
	add.s32 	%r9983, %r9978, %r9982;
	add.s32 	%r9984, %r9973, %r9883;
	add.s32 	%r9985, %r9983, %r9973;
	shf.l.wrap.b32 	%r9986, %r9984, %r9984, 26;
	shf.l.wrap.b32 	%r9987, %r9984, %r9984, 21;
	xor.b32  	%r9988, %r9986, %r9987;
	shf.l.wrap.b32 	%r9989, %r9984, %r9984, 7;
	xor.b32  	%r9990, %r9988, %r9989;
	and.b32  	%r9991, %r9984, %r9959;
	not.b32 	%r9992, %r9984;
	and.b32  	%r9993, %r9934, %r9992;
	or.b32  	%r9994, %r9991, %r9993;
	add.s32 	%r9995, %r9994, %r9908;
	add.s32 	%r9996, %r9995, %r9990;
	add.s32 	%r9997, %r9996, %r14;
	add.s32 	%r9998, %r9997, %r9021;
	shf.l.wrap.b32 	%r9999, %r9985, %r9985, 30;
	shf.l.wrap.b32 	%r10000, %r9985, %r9985, 19;
	xor.b32  	%r10001, %r9999, %r10000;
	shf.l.wrap.b32 	%r10002, %r9985, %r9985, 10;
	xor.b32  	%r10003, %r10001, %r10002;
	xor.b32  	%r10004, %r9960, %r9935;
	and.b32  	%r10005, %r9985, %r10004;
	and.b32  	%r10006, %r9960, %r9935;
	xor.b32  	%r10007, %r10005, %r10006;
	add.s32 	%r10008, %r10003, %r10007;
	add.s32 	%r10009, %r9998, %r9909;
	add.s32 	%r10010, %r10008, %r9998;
	shf.l.wrap.b32 	%r10011, %r10009, %r10009, 26;
	shf.l.wrap.b32 	%r10012, %r10009, %r10009, 21;
	xor.b32  	%r10013, %r10011, %r10012;
	shf.l.wrap.b32 	%r10014, %r10009, %r10009, 7;
	xor.b32  	%r10015, %r10013, %r10014;
	and.b32  	%r10016, %r10009, %r9984;
	not.b32 	%r10017, %r10009;
	and.b32  	%r10018, %r9959, %r10017;
	or.b32  	%r10019, %r10016, %r10018;
	add.s32 	%r10020, %r10019, %r9934;
	add.s32 	%r10021, %r10020, %r10015;
	add.s32 	%r10022, %r10021, %r15;
	add.s32 	%r10023, %r10022, %r9022;
	shf.l.wrap.b32 	%r10024, %r10010, %r10010, 30;
	shf.l.wrap.b32 	%r10025, %r10010, %r10010, 19;
	xor.b32  	%r10026, %r10024, %r10025;
	shf.l.wrap.b32 	%r10027, %r10010, %r10010, 10;
	xor.b32  	%r10028, %r10026, %r10027;
	xor.b32  	%r10029, %r9985, %r9960;
	and.b32  	%r10030, %r10010, %r10029;
	and.b32  	%r10031, %r9985, %r9960;
	xor.b32  	%r10032, %r10030, %r10031;
	add.s32 	%r10033, %r10028, %r10032;
	add.s32 	%r10034, %r10023, %r9935;
	add.s32 	%r10035, %r10033, %r10023;
	shf.l.wrap.b32 	%r10036, %r10034, %r10034, 26;
	shf.l.wrap.b32 	%r10037, %r10034, %r10034, 21;
	xor.b32  	%r10038, %r10036, %r10037;
	shf.l.wrap.b32 	%r10039, %r10034, %r10034, 7;
	xor.b32  	%r10040, %r10038, %r10039;
	and.b32  	%r10041, %r10034, %r10009;
	not.b32 	%r10042, %r10034;
	and.b32  	%r10043, %r9984, %r10042;
	or.b32  	%r10044, %r10041, %r10043;
	add.s32 	%r10045, %r10044, %r9959;
	add.s32 	%r10046, %r10045, %r10040;
	add.s32 	%r10047, %r10046, %r16;
	add.s32 	%r10048, %r10047, %r9047;
	shf.l.wrap.b32 	%r10049, %r10035, %r10035, 30;
	shf.l.wrap.b32 	%r10050, %r10035, %r10035, 19;
	xor.b32  	%r10051, %r10049, %r10050;
	shf.l.wrap.b32 	%r10052, %r10035, %r10035, 10;
	xor.b32  	%r10053, %r10051, %r10052;
	xor.b32  	%r10054, %r10010, %r9985;
	and.b32  	%r10055, %r10035, %r10054;
	and.b32  	%r10056, %r10010, %r9985;
	xor.b32  	%r10057, %r10055, %r10056;
	add.s32 	%r10058, %r10053, %r10057;
	add.s32 	%r10059, %r10048, %r9960;
	add.s32 	%r10060, %r10058, %r10048;
	shf.l.wrap.b32 	%r10061, %r10059, %r10059, 26;
	shf.l.wrap.b32 	%r10062, %r10059, %r10059, 21;
	xor.b32  	%r10063, %r10061, %r10062;
	shf.l.wrap.b32 	%r10064, %r10059, %r10059, 7;
	xor.b32  	%r10065, %r10063, %r10064;
	and.b32  	%r10066, %r10059, %r10034;
	not.b32 	%r10067, %r10059;
	and.b32  	%r10068, %r10009, %r10067;
	or.b32  	%r10069, %r10066, %r10068;
	add.s32 	%r10070, %r10069, %r9984;
	add.s32 	%r10071, %r10070, %r10065;
	add.s32 	%r10072, %r10071, %r17;
	add.s32 	%r10073, %r10072, %r9060;
	shf.l.wrap.b32 	%r10074, %r10060, %r10060, 30;
	shf.l.wrap.b32 	%r10075, %r10060, %r10060, 19;
	xor.b32  	%r10076, %r10074, %r10075;
	shf.l.wrap.b32 	%r10077, %r10060, %r10060, 10;
	xor.b32  	%r10078, %r10076, %r10077;
	xor.b32  	%r10079, %r10035, %r10010;
	and.b32  	%r10080, %r10060, %r10079;
	and.b32  	%r10081, %r10035, %r10010;
	xor.b32  	%r10082, %r10080, %r10081;
	add.s32 	%r10083, %r10078, %r10082;
	add.s32 	%r10084, %r10073, %r9985;
	add.s32 	%r10085, %r10083, %r10073;
	shf.l.wrap.b32 	%r10086, %r10084, %r10084, 26;
	shf.l.wrap.b32 	%r10087, %r10084, %r10084, 21;
	xor.b32  	%r10088, %r10086, %r10087;
	shf.l.wrap.b32 	%r10089, %r10084, %r10084, 7;
	xor.b32  	%r10090, %r10088, %r10089;
	and.b32  	%r10091, %r10084, %r10059;
	not.b32 	%r10092, %r10084;
	and.b32  	%r10093, %r10034, %r10092;
	or.b32  	%r10094, %r10091, %r10093;
	add.s32 	%r10095, %r10094, %r10009;
	add.s32 	%r10096, %r10095, %r10090;
	add.s32 	%r10097, %r10096, %r18;
	add.s32 	%r10098, %r10097, %r9073;
	shf.l.wrap.b32 	%r10099, %r10085, %r10085, 30;
	shf.l.wrap.b32 	%r10100, %r10085, %r10085, 19;
	xor.b32  	%r10101, %r10099, %r10100;
	shf.l.wrap.b32 	%r10102, %r10085, %r10085, 10;
	xor.b32  	%r10103, %r10101, %r10102;
	xor.b32  	%r10104, %r10060, %r10035;
	and.b32  	%r10105, %r10085, %r10104;
	and.b32  	%r10106, %r10060, %r10035;
	xor.b32  	%r10107, %r10105, %r10106;
	add.s32 	%r10108, %r10103, %r10107;
	add.s32 	%r10109, %r10098, %r10010;
	add.s32 	%r10110, %r10108, %r10098;
	shf.l.wrap.b32 	%r10111, %r10109, %r10109, 26;
	shf.l.wrap.b32 	%r10112, %r10109, %r10109, 21;
	xor.b32  	%r10113, %r10111, %r10112;
	shf.l.wrap.b32 	%r10114, %r10109, %r10109, 7;
	xor.b32  	%r10115, %r10113, %r10114;
	and.b32  	%r10116, %r10109, %r10084;
	not.b32 	%r10117, %r10109;
	and.b32  	%r10118, %r10059, %r10117;
	or.b32  	%r10119, %r10116, %r10118;
	add.s32 	%r10120, %r10119, %r10034;
	add.s32 	%r10121, %r10120, %r10115;
	add.s32 	%r10122, %r10121, %r19;
	add.s32 	%r10123, %r10122, %r9086;
	shf.l.wrap.b32 	%r10124, %r10110, %r10110, 30;
	shf.l.wrap.b32 	%r10125, %r10110, %r10110, 19;
	xor.b32  	%r10126, %r10124, %r10125;
	shf.l.wrap.b32 	%r10127, %r10110, %r10110, 10;
	xor.b32  	%r10128, %r10126, %r10127;
	xor.b32  	%r10129, %r10085, %r10060;
	and.b32  	%r10130, %r10110, %r10129;
	and.b32  	%r10131, %r10085, %r10060;
	xor.b32  	%r10132, %r10130, %r10131;
	add.s32 	%r10133, %r10128, %r10132;
	add.s32 	%r10134, %r10123, %r10035;
	add.s32 	%r10135, %r10133, %r10123;
	shf.l.wrap.b32 	%r10136, %r10134, %r10134, 26;
	shf.l.wrap.b32 	%r10137, %r10134, %r10134, 21;
	xor.b32  	%r10138, %r10136, %r10137;
	shf.l.wrap.b32 	%r10139, %r10134, %r10134, 7;
	xor.b32  	%r10140, %r10138, %r10139;
	and.b32  	%r10141, %r10134, %r10109;
	not.b32 	%r10142, %r10134;
	and.b32  	%r10143, %r10084, %r10142;
	or.b32  	%r10144, %r10141, %r10143;
	add.s32 	%r10145, %r10144, %r10059;
	add.s32 	%r10146, %r10145, %r10140;
	add.s32 	%r10147, %r10146, %r20;
	add.s32 	%r10148, %r10147, %r9099;
	shf.l.wrap.b32 	%r10149, %r10135, %r10135, 30;
	shf.l.wrap.b32 	%r10150, %r10135, %r10135, 19;
	xor.b32  	%r10151, %r10149, %r10150;
	shf.l.wrap.b32 	%r10152, %r10135, %r10135, 10;
	xor.b32  	%r10153, %r10151, %r10152;
	xor.b32  	%r10154, %r10110, %r10085;
	and.b32  	%r10155, %r10135, %r10154;
	and.b32  	%r10156, %r10110, %r10085;
	xor.b32  	%r10157, %r10155, %r10156;
	add.s32 	%r10158, %r10153, %r10157;
	add.s32 	%r10159, %r10148, %r10060;
	add.s32 	%r10160, %r10158, %r10148;
	shf.l.wrap.b32 	%r10161, %r10159, %r10159, 26;
	shf.l.wrap.b32 	%r10162, %r10159, %r10159, 21;
	xor.b32  	%r10163, %r10161, %r10162;
	shf.l.wrap.b32 	%r10164, %r10159, %r10159, 7;
	xor.b32  	%r10165, %r10163, %r10164;
	and.b32  	%r10166, %r10159, %r10134;
	not.b32 	%r10167, %r10159;
	and.b32  	%r10168, %r10109, %r10167;
	or.b32  	%r10169, %r10166, %r10168;
	add.s32 	%r10170, %r10169, %r10084;
	add.s32 	%r10171, %r10170, %r10165;
	add.s32 	%r10172, %r10171, %r21;
	add.s32 	%r10173, %r10172, %r9112;
	shf.l.wrap.b32 	%r10174, %r10160, %r10160, 30;
	shf.l.wrap.b32 	%r10175, %r10160, %r10160, 19;
	xor.b32  	%r10176, %r10174, %r10175;
	shf.l.wrap.b32 	%r10177, %r10160, %r10160, 10;
	xor.b32  	%r10178, %r10176, %r10177;
	xor.b32  	%r10179, %r10135, %r10110;
	and.b32  	%r10180, %r10160, %r10179;
	and.b32  	%r10181, %r10135, %r10110;
	xor.b32  	%r10182, %r10180, %r10181;
	add.s32 	%r10183, %r10178, %r10182;
	add.s32 	%r10184, %r10173, %r10085;
	add.s32 	%r10185, %r10183, %r10173;
	shf.l.wrap.b32 	%r10186, %r10184, %r10184, 26;
	shf.l.wrap.b32 	%r10187, %r10184, %r10184, 21;
	xor.b32  	%r10188, %r10186, %r10187;
	shf.l.wrap.b32 	%r10189, %r10184, %r10184, 7;
	xor.b32  	%r10190, %r10188, %r10189;
	and.b32  	%r10191, %r10184, %r10159;
	not.b32 	%r10192, %r10184;
	and.b32  	%r10193, %r10134, %r10192;
	or.b32  	%r10194, %r10191, %r10193;
	add.s32 	%r10195, %r10194, %r10109;
	add.s32 	%r10196, %r10195, %r10190;
	add.s32 	%r10197, %r10196, %r22;
	add.s32 	%r10198, %r10197, %r9125;
	shf.l.wrap.b32 	%r10199, %r10185, %r10185, 30;
	shf.l.wrap.b32 	%r10200, %r10185, %r10185, 19;
	xor.b32  	%r10201, %r10199, %r10200;
	shf.l.wrap.b32 	%r10202, %r10185, %r10185, 10;
	xor.b32  	%r10203, %r10201, %r10202;
	xor.b32  	%r10204, %r10160, %r10135;
	and.b32  	%r10205, %r10185, %r10204;
	and.b32  	%r10206, %r10160, %r10135;
	xor.b32  	%r10207, %r10205, %r10206;
	add.s32 	%r10208, %r10203, %r10207;
	add.s32 	%r10209, %r10198, %r10110;
	add.s32 	%r10210, %r10208, %r10198;
	shf.l.wrap.b32 	%r10211, %r10209, %r10209, 26;
	shf.l.wrap.b32 	%r10212, %r10209, %r10209, 21;
	xor.b32  	%r10213, %r10211, %r10212;
	shf.l.wrap.b32 	%r10214, %r10209, %r10209, 7;
	xor.b32  	%r10215, %r10213, %r10214;
	and.b32  	%r10216, %r10209, %r10184;
	not.b32 	%r10217, %r10209;
	and.b32  	%r10218, %r10159, %r10217;
	or.b32  	%r10219, %r10216, %r10218;
	add.s32 	%r10220, %r10219, %r10134;
	add.s32 	%r10221, %r10220, %r10215;
	add.s32 	%r10222, %r10221, %r23;
	add.s32 	%r10223, %r10222, %r9138;
	shf.l.wrap.b32 	%r10224, %r10210, %r10210, 30;
	shf.l.wrap.b32 	%r10225, %r10210, %r10210, 19;
	xor.b32  	%r10226, %r10224, %r10225;
	shf.l.wrap.b32 	%r10227, %r10210, %r10210, 10;
	xor.b32  	%r10228, %r10226, %r10227;
	xor.b32  	%r10229, %r10185, %r10160;
	and.b32  	%r10230, %r10210, %r10229;
	and.b32  	%r10231, %r10185, %r10160;
	xor.b32  	%r10232, %r10230, %r10231;
	add.s32 	%r10233, %r10228, %r10232;
	add.s32 	%r10234, %r10223, %r10135;
	add.s32 	%r10235, %r10233, %r10223;
	shf.l.wrap.b32 	%r10236, %r10234, %r10234, 26;
	shf.l.wrap.b32 	%r10237, %r10234, %r10234, 21;
	xor.b32  	%r10238, %r10236, %r10237;
	shf.l.wrap.b32 	%r10239, %r10234, %r10234, 7;
	xor.b32  	%r10240, %r10238, %r10239;
	and.b32  	%r10241, %r10234, %r10209;
	not.b32 	%r10242, %r10234;
	and.b32  	%r10243, %r10184, %r10242;
	or.b32  	%r10244, %r10241, %r10243;
	add.s32 	%r10245, %r10244, %r10159;
	add.s32 	%r10246, %r10245, %r10240;
	add.s32 	%r10247, %r10246, %r24;
	add.s32 	%r10248, %r10247, %r9151;
	shf.l.wrap.b32 	%r10249, %r10235, %r10235, 30;
	shf.l.wrap.b32 	%r10250, %r10235, %r10235, 19;
	xor.b32  	%r10251, %r10249, %r10250;
	shf.l.wrap.b32 	%r10252, %r10235, %r10235, 10;
	xor.b32  	%r10253, %r10251, %r10252;
	xor.b32  	%r10254, %r10210, %r10185;
	and.b32  	%r10255, %r10235, %r10254;
	and.b32  	%r10256, %r10210, %r10185;
	xor.b32  	%r10257, %r10255, %r10256;
	add.s32 	%r10258, %r10253, %r10257;
	add.s32 	%r10259, %r10248, %r10160;
	add.s32 	%r10260, %r10258, %r10248;
	shf.l.wrap.b32 	%r10261, %r10259, %r10259, 26;
	shf.l.wrap.b32 	%r10262, %r10259, %r10259, 21;
	xor.b32  	%r10263, %r10261, %r10262;
	shf.l.wrap.b32 	%r10264, %r10259, %r10259, 7;
	xor.b32  	%r10265, %r10263, %r10264;
	and.b32  	%r10266, %r10259, %r10234;
	not.b32 	%r10267, %r10259;
	and.b32  	%r10268, %r10209, %r10267;
	or.b32  	%r10269, %r10266, %r10268;
	add.s32 	%r10270, %r10269, %r10184;
	add.s32 	%r10271, %r10270, %r10265;
	add.s32 	%r10272, %r10271, %r25;
	add.s32 	%r10273, %r10272, %r9164;
	shf.l.wrap.b32 	%r10274, %r10260, %r10260, 30;
	shf.l.wrap.b32 	%r10275, %r10260, %r10260, 19;
	xor.b32  	%r10276, %r10274, %r10275;
	shf.l.wrap.b32 	%r10277, %r10260, %r10260, 10;
	xor.b32  	%r10278, %r10276, %r10277;
	xor.b32  	%r10279, %r10235, %r10210;
	and.b32  	%r10280, %r10260, %r10279;
	and.b32  	%r10281, %r10235, %r10210;
	xor.b32  	%r10282, %r10280, %r10281;
	add.s32 	%r10283, %r10278, %r10282;
	add.s32 	%r10284, %r10273, %r10185;
	add.s32 	%r10285, %r10283, %r10273;
	shf.l.wrap.b32 	%r10286, %r10284, %r10284, 26;
	shf.l.wrap.b32 	%r10287, %r10284, %r10284, 21;
	xor.b32  	%r10288, %r10286, %r10287;
	shf.l.wrap.b32 	%r10289, %r10284, %r10284, 7;
	xor.b32  	%r10290, %r10288, %r10289;
	and.b32  	%r10291, %r10284, %r10259;
	not.b32 	%r10292, %r10284;
	and.b32  	%r10293, %r10234, %r10292;
	or.b32  	%r10294, %r10291, %r10293;
	add.s32 	%r10295, %r10294, %r10209;
	add.s32 	%r10296, %r10295, %r10290;
	add.s32 	%r10297, %r10296, %r26;
	add.s32 	%r10298, %r10297, %r9177;
	shf.l.wrap.b32 	%r10299, %r10285, %r10285, 30;
	shf.l.wrap.b32 	%r10300, %r10285, %r10285, 19;
	xor.b32  	%r10301, %r10299, %r10300;
	shf.l.wrap.b32 	%r10302, %r10285, %r10285, 10;
	xor.b32  	%r10303, %r10301, %r10302;
	xor.b32  	%r10304, %r10260, %r10235;
	and.b32  	%r10305, %r10285, %r10304;
	and.b32  	%r10306, %r10260, %r10235;
	xor.b32  	%r10307, %r10305, %r10306;
	add.s32 	%r10308, %r10303, %r10307;
	add.s32 	%r10309, %r10298, %r10210;
	add.s32 	%r10310, %r10308, %r10298;
	shf.l.wrap.b32 	%r10311, %r10309, %r10309, 26;
	shf.l.wrap.b32 	%r10312, %r10309, %r10309, 21;
	xor.b32  	%r10313, %r10311, %r10312;
	shf.l.wrap.b32 	%r10314, %r10309, %r10309, 7;
	xor.b32  	%r10315, %r10313, %r10314;
	and.b32  	%r10316, %r10309, %r10284;
	not.b32 	%r10317, %r10309;
	and.b32  	%r10318, %r10259, %r10317;
	or.b32  	%r10319, %r10316, %r10318;
	add.s32 	%r10320, %r10319, %r10234;
	add.s32 	%r10321, %r10320, %r10315;
	add.s32 	%r10322, %r10321, %r27;
	add.s32 	%r10323, %r10322, %r9190;
	shf.l.wrap.b32 	%r10324, %r10310, %r10310, 30;
	shf.l.wrap.b32 	%r10325, %r10310, %r10310, 19;
	xor.b32  	%r10326, %r10324, %r10325;
	shf.l.wrap.b32 	%r10327, %r10310, %r10310, 10;
	xor.b32  	%r10328, %r10326, %r10327;
	xor.b32  	%r10329, %r10285, %r10260;
	and.b32  	%r10330, %r10310, %r10329;
	and.b32  	%r10331, %r10285, %r10260;
	xor.b32  	%r10332, %r10330, %r10331;
	add.s32 	%r10333, %r10328, %r10332;
	add.s32 	%r10334, %r10323, %r10235;
	add.s32 	%r10335, %r10333, %r10323;
	shf.l.wrap.b32 	%r10336, %r10334, %r10334, 26;
	shf.l.wrap.b32 	%r10337, %r10334, %r10334, 21;
	xor.b32  	%r10338, %r10336, %r10337;
	shf.l.wrap.b32 	%r10339, %r10334, %r10334, 7;
	xor.b32  	%r10340, %r10338, %r10339;
	and.b32  	%r10341, %r10334, %r10309;
	not.b32 	%r10342, %r10334;
	and.b32  	%r10343, %r10284, %r10342;
	or.b32  	%r10344, %r10341, %r10343;
	add.s32 	%r10345, %r10344, %r10259;
	add.s32 	%r10346, %r10345, %r10340;
	add.s32 	%r10347, %r10346, %r28;
	add.s32 	%r10348, %r10347, %r9203;
	shf.l.wrap.b32 	%r10349, %r10335, %r10335, 30;
	shf.l.wrap.b32 	%r10350, %r10335, %r10335, 19;
	xor.b32  	%r10351, %r10349, %r10350;
	shf.l.wrap.b32 	%r10352, %r10335, %r10335, 10;
	xor.b32  	%r10353, %r10351, %r10352;
	xor.b32  	%r10354, %r10310, %r10285;
	and.b32  	%r10355, %r10335, %r10354;
	and.b32  	%r10356, %r10310, %r10285;
	xor.b32  	%r10357, %r10355, %r10356;
	add.s32 	%r10358, %r10353, %r10357;
	add.s32 	%r10359, %r10348, %r10260;
	add.s32 	%r10360, %r10358, %r10348;
	shf.l.wrap.b32 	%r10361, %r10359, %r10359, 26;
	shf.l.wrap.b32 	%r10362, %r10359, %r10359, 21;
	xor.b32  	%r10363, %r10361, %r10362;
	shf.l.wrap.b32 	%r10364, %r10359, %r10359, 7;
	xor.b32  	%r10365, %r10363, %r10364;
	and.b32  	%r10366, %r10359, %r10334;
	not.b32 	%r10367, %r10359;
	and.b32  	%r10368, %r10309, %r10367;
	or.b32  	%r10369, %r10366, %r10368;
	add.s32 	%r10370, %r10369, %r10284;
	add.s32 	%r10371, %r10370, %r10365;
	add.s32 	%r10372, %r10371, %r29;
	add.s32 	%r10373, %r10372, %r9214;
	shf.l.wrap.b32 	%r10374, %r10360, %r10360, 30;
	shf.l.wrap.b32 	%r10375, %r10360, %r10360, 19;
	xor.b32  	%r10376, %r10374, %r10375;
	shf.l.wrap.b32 	%r10377, %r10360, %r10360, 10;
	xor.b32  	%r10378, %r10376, %r10377;
	xor.b32  	%r10379, %r10335, %r10310;
	and.b32  	%r10380, %r10360, %r10379;
	and.b32  	%r10381, %r10335, %r10310;
	xor.b32  	%r10382, %r10380, %r10381;
	add.s32 	%r10383, %r10378, %r10382;
	add.s32 	%r10384, %r10373, %r10285;
	add.s32 	%r10385, %r10383, %r10373;
	shf.l.wrap.b32 	%r10386, %r10384, %r10384, 26;
	shf.l.wrap.b32 	%r10387, %r10384, %r10384, 21;
	xor.b32  	%r10388, %r10386, %r10387;
	shf.l.wrap.b32 	%r10389, %r10384, %r10384, 7;
	xor.b32  	%r10390, %r10388, %r10389;
	and.b32  	%r10391, %r10384, %r10359;
	not.b32 	%r10392, %r10384;
	and.b32  	%r10393, %r10334, %r10392;
	or.b32  	%r10394, %r10391, %r10393;
	add.s32 	%r10395, %r10394, %r10309;
	add.s32 	%r10396, %r10395, %r10390;
	add.s32 	%r10397, %r10396, %r30;
	add.s32 	%r10398, %r10397, %r9227;
	shf.l.wrap.b32 	%r10399, %r10385, %r10385, 30;
	shf.l.wrap.b32 	%r10400, %r10385, %r10385, 19;
	xor.b32  	%r10401, %r10399, %r10400;
	shf.l.wrap.b32 	%r10402, %r10385, %r10385, 10;
	xor.b32  	%r10403, %r10401, %r10402;
	xor.b32  	%r10404, %r10360, %r10335;
	and.b32  	%r10405, %r10385, %r10404;
	and.b32  	%r10406, %r10360, %r10335;
	xor.b32  	%r10407, %r10405, %r10406;
	add.s32 	%r10408, %r10403, %r10407;
	add.s32 	%r10409, %r10398, %r10310;
	add.s32 	%r10410, %r10408, %r10398;
	shf.l.wrap.b32 	%r10411, %r10409, %r10409, 26;
	shf.l.wrap.b32 	%r10412, %r10409, %r10409, 21;
	xor.b32  	%r10413, %r10411, %r10412;
	shf.l.wrap.b32 	%r10414, %r10409, %r10409, 7;
	xor.b32  	%r10415, %r10413, %r10414;
	and.b32  	%r10416, %r10409, %r10384;
	not.b32 	%r10417, %r10409;
	and.b32  	%r10418, %r10359, %r10417;
	or.b32  	%r10419, %r10416, %r10418;
	add.s32 	%r10420, %r10419, %r10334;
	add.s32 	%r10421, %r10420, %r10415;
	add.s32 	%r10422, %r10421, %r31;
	add.s32 	%r10423, %r10422, %r9240;
	shf.l.wrap.b32 	%r10424, %r10410, %r10410, 30;
	shf.l.wrap.b32 	%r10425, %r10410, %r10410, 19;
	xor.b32  	%r10426, %r10424, %r10425;
	shf.l.wrap.b32 	%r10427, %r10410, %r10410, 10;
	xor.b32  	%r10428, %r10426, %r10427;
	xor.b32  	%r10429, %r10385, %r10360;
	and.b32  	%r10430, %r10410, %r10429;
	and.b32  	%r10431, %r10385, %r10360;
	xor.b32  	%r10432, %r10430, %r10431;
	add.s32 	%r10433, %r10428, %r10432;
	add.s32 	%r10434, %r10423, %r10335;
	add.s32 	%r10435, %r10433, %r10423;
	shf.l.wrap.b32 	%r10436, %r10434, %r10434, 26;
	shf.l.wrap.b32 	%r10437, %r10434, %r10434, 21;
	xor.b32  	%r10438, %r10436, %r10437;
	shf.l.wrap.b32 	%r10439, %r10434, %r10434, 7;
	xor.b32  	%r10440, %r10438, %r10439;
	and.b32  	%r10441, %r10434, %r10409;
	not.b32 	%r10442, %r10434;
	and.b32  	%r10443, %r10384, %r10442;
	or.b32  	%r10444, %r10441, %r10443;
	add.s32 	%r10445, %r10444, %r10359;
	add.s32 	%r10446, %r10445, %r10440;
	ld.const.u32 	%r10447, [K+128];
	add.s32 	%r10448, %r10446, %r10447;
	add.s32 	%r10449, %r10448, %r9253;
	shf.l.wrap.b32 	%r10450, %r10435, %r10435, 30;
	shf.l.wrap.b32 	%r10451, %r10435, %r10435, 19;
	xor.b32  	%r10452, %r10450, %r10451;
	shf.l.wrap.b32 	%r10453, %r10435, %r10435, 10;
	xor.b32  	%r10454, %r10452, %r10453;
	xor.b32  	%r10455, %r10410, %r10385;
	and.b32  	%r10456, %r10435, %r10455;
	and.b32  	%r10457, %r10410, %r10385;
	xor.b32  	%r10458, %r10456, %r10457;
	add.s32 	%r10459, %r10454, %r10458;
	add.s32 	%r10460, %r10449, %r10360;
	add.s32 	%r10461, %r10459, %r10449;
	shf.l.wrap.b32 	%r10462, %r10460, %r10460, 26;
	shf.l.wrap.b32 	%r10463, %r10460, %r10460, 21;
	xor.b32  	%r10464, %r10462, %r10463;
	shf.l.wrap.b32 	%r10465, %r10460, %r10460, 7;
	xor.b32  	%r10466, %r10464, %r10465;
	and.b32  	%r10467, %r10460, %r10434;
	not.b32 	%r10468, %r10460;
	and.b32  	%r10469, %r10409, %r10468;
	or.b32  	%r10470, %r10467, %r10469;
	add.s32 	%r10471, %r10470, %r10384;
	add.s32 	%r10472, %r10471, %r10466;
	ld.const.u32 	%r10473, [K+132];
	add.s32 	%r10474, %r10472, %r10473;
	add.s32 	%r10475, %r10474, %r9266;
	shf.l.wrap.b32 	%r10476, %r10461, %r10461, 30;
	shf.l.wrap.b32 	%r10477, %r10461, %r10461, 19;
	xor.b32  	%r10478, %r10476, %r10477;
	shf.l.wrap.b32 	%r10479, %r10461, %r10461, 10;
	xor.b32  	%r10480, %r10478, %r10479;
	xor.b32  	%r10481, %r10435, %r10410;
	and.b32  	%r10482, %r10461, %r10481;
	and.b32  	%r10483, %r10435, %r10410;
	xor.b32  	%r10484, %r10482, %r10483;
	add.s32 	%r10485, %r10480, %r10484;
	add.s32 	%r10486, %r10475, %r10385;
	add.s32 	%r10487, %r10485, %r10475;
	shf.l.wrap.b32 	%r10488, %r10486, %r10486, 26;
	shf.l.wrap.b32 	%r10489, %r10486, %r10486, 21;
	xor.b32  	%r10490, %r10488, %r10489;
	shf.l.wrap.b32 	%r10491, %r10486, %r10486, 7;
	xor.b32  	%r10492, %r10490, %r10491;
	and.b32  	%r10493, %r10486, %r10460;
	not.b32 	%r10494, %r10486;
	and.b32  	%r10495, %r10434, %r10494;
	or.b32  	%r10496, %r10493, %r10495;
	add.s32 	%r10497, %r10496, %r10409;
	add.s32 	%r10498, %r10497, %r10492;
	add.s32 	%r10499, %r10498, %r32;
	add.s32 	%r10500, %r10499, %r9279;
	shf.l.wrap.b32 	%r10501, %r10487, %r10487, 30;
	shf.l.wrap.b32 	%r10502, %r10487, %r10487, 19;
	xor.b32  	%r10503, %r10501, %r10502;
	shf.l.wrap.b32 	%r10504, %r10487, %r10487, 10;
	xor.b32  	%r10505, %r10503, %r10504;
	xor.b32  	%r10506, %r10461, %r10435;
	and.b32  	%r10507, %r10487, %r10506;
	and.b32  	%r10508, %r10461, %r10435;
	xor.b32  	%r10509, %r10507, %r10508;
	add.s32 	%r10510, %r10505, %r10509;
	add.s32 	%r10511, %r10500, %r10410;
	add.s32 	%r10512, %r10510, %r10500;
	shf.l.wrap.b32 	%r10513, %r10511, %r10511, 26;
	shf.l.wrap.b32 	%r10514, %r10511, %r10511, 21;
	xor.b32  	%r10515, %r10513, %r10514;
	shf.l.wrap.b32 	%r10516, %r10511, %r10511, 7;
	xor.b32  	%r10517, %r10515, %r10516;
	and.b32  	%r10518, %r10511, %r10486;
	not.b32 	%r10519, %r10511;
	and.b32  	%r10520, %r10460, %r10519;
	or.b32  	%r10521, %r10518, %r10520;
	add.s32 	%r10522, %r10521, %r10434;
	add.s32 	%r10523, %r10522, %r10517;
	add.s32 	%r10524, %r10523, %r33;
	add.s32 	%r10525, %r10524, %r9292;
	shf.l.wrap.b32 	%r10526, %r10512, %r10512, 30;
	shf.l.wrap.b32 	%r10527, %r10512, %r10512, 19;
	xor.b32  	%r10528, %r10526, %r10527;
	shf.l.wrap.b32 	%r10529, %r10512, %r10512, 10;
	xor.b32  	%r10530, %r10528, %r10529;
	xor.b32  	%r10531, %r10487, %r10461;
	and.b32  	%r10532, %r10512, %r10531;
	and.b32  	%r10533, %r10487, %r10461;
	xor.b32  	%r10534, %r10532, %r10533;
	add.s32 	%r10535, %r10530, %r10534;
	add.s32 	%r10536, %r10525, %r10435;
	add.s32 	%r10537, %r10535, %r10525;
	shf.l.wrap.b32 	%r10538, %r10536, %r10536, 26;
	shf.l.wrap.b32 	%r10539, %r10536, %r10536, 21;
	xor.b32  	%r10540, %r10538, %r10539;
	shf.l.wrap.b32 	%r10541, %r10536, %r10536, 7;
	xor.b32  	%r10542, %r10540, %r10541;
	and.b32  	%r10543, %r10536, %r10511;
	not.b32 	%r10544, %r10536;
	and.b32  	%r10545, %r10486, %r10544;
	or.b32  	%r10546, %r10543, %r10545;
	add.s32 	%r10547, %r10546, %r10460;
	add.s32 	%r10548, %r10547, %r10542;
	ld.const.u32 	%r10549, [K+144];
	add.s32 	%r10550, %r10548, %r10549;
	add.s32 	%r10551, %r10550, %r9305;
	shf.l.wrap.b32 	%r10552, %r10537, %r10537, 30;
	shf.l.wrap.b32 	%r10553, %r10537, %r10537, 19;
	xor.b32  	%r10554, %r10552, %r10553;
	shf.l.wrap.b32 	%r10555, %r10537, %r10537, 10;
	xor.b32  	%r10556, %r10554, %r10555;
	xor.b32  	%r10557, %r10512, %r10487;
	and.b32  	%r10558, %r10537, %r10557;
	and.b32  	%r10559, %r10512, %r10487;
	xor.b32  	%r10560, %r10558, %r10559;
	add.s32 	%r10561, %r10556, %r10560;
	add.s32 	%r10562, %r10551, %r10461;
	add.s32 	%r10563, %r10561, %r10551;
	shf.l.wrap.b32 	%r10564, %r10562, %r10562, 26;
	shf.l.wrap.b32 	%r10565, %r10562, %r10562, 21;
	xor.b32  	%r10566, %r10564, %r10565;
	shf.l.wrap.b32 	%r10567, %r10562, %r10562, 7;
	xor.b32  	%r10568, %r10566, %r10567;
	and.b32  	%r10569, %r10562, %r10536;
	not.b32 	%r10570, %r10562;
	and.b32  	%r10571, %r10511, %r10570;
	or.b32  	%r10572, %r10569, %r10571;
	add.s32 	%r10573, %r10572, %r10486;
	add.s32 	%r10574, %r10573, %r10568;
	ld.const.u32 	%r10575, [K+148];
	add.s32 	%r10576, %r10574, %r10575;
	add.s32 	%r10577, %r10576, %r9318;
	shf.l.wrap.b32 	%r10578, %r10563, %r10563, 30;
	shf.l.wrap.b32 	%r10579, %r10563, %r10563, 19;
	xor.b32  	%r10580, %r10578, %r10579;
	shf.l.wrap.b32 	%r10581, %r10563, %r10563, 10;
	xor.b32  	%r10582, %r10580, %r10581;
	xor.b32  	%r10583, %r10537, %r10512;
	and.b32  	%r10584, %r10563, %r10583;
	and.b32  	%r10585, %r10537, %r10512;
	xor.b32  	%r10586, %r10584, %r10585;
	add.s32 	%r10587, %r10582, %r10586;
	add.s32 	%r10588, %r10577, %r10487;
	add.s32 	%r10589, %r10587, %r10577;
	shf.l.wrap.b32 	%r10590, %r10588, %r10588, 26;
	shf.l.wrap.b32 	%r10591, %r10588, %r10588, 21;
	xor.b32  	%r10592, %r10590, %r10591;
	shf.l.wrap.b32 	%r10593, %r10588, %r10588, 7;
	xor.b32  	%r10594, %r10592, %r10593;
	and.b32  	%r10595, %r10588, %r10562;
	not.b32 	%r10596, %r10588;
	and.b32  	%r10597, %r10536, %r10596;
	or.b32  	%r10598, %r10595, %r10597;
	add.s32 	%r10599, %r10598, %r10511;
	add.s32 	%r10600, %r10599, %r10594;
	ld.const.u32 	%r10601, [K+152];
	add.s32 	%r10602, %r10600, %r10601;
	add.s32 	%r10603, %r10602, %r9331;
	shf.l.wrap.b32 	%r10604, %r10589, %r10589, 30;
	shf.l.wrap.b32 	%r10605, %r10589, %r10589, 19;
	xor.b32  	%r10606, %r10604, %r10605;
	shf.l.wrap.b32 	%r10607, %r10589, %r10589, 10;
	xor.b32  	%r10608, %r10606, %r10607;
	xor.b32  	%r10609, %r10563, %r10537;
	and.b32  	%r10610, %r10589, %r10609;
	and.b32  	%r10611, %r10563, %r10537;
	xor.b32  	%r10612, %r10610, %r10611;
	add.s32 	%r10613, %r10608, %r10612;
	add.s32 	%r10614, %r10603, %r10512;
	add.s32 	%r10615, %r10613, %r10603;
	shf.l.wrap.b32 	%r10616, %r10614, %r10614, 26;
	shf.l.wrap.b32 	%r10617, %r10614, %r10614, 21;
	xor.b32  	%r10618, %r10616, %r10617;
	shf.l.wrap.b32 	%r10619, %r10614, %r10614, 7;
	xor.b32  	%r10620, %r10618, %r10619;
	and.b32  	%r10621, %r10614, %r10588;
	not.b32 	%r10622, %r10614;
	and.b32  	%r10623, %r10562, %r10622;
	or.b32  	%r10624, %r10621, %r10623;
	add.s32 	%r10625, %r10624, %r10536;
	add.s32 	%r10626, %r10625, %r10620;
	ld.const.u32 	%r10627, [K+156];
	add.s32 	%r10628, %r10626, %r10627;
	add.s32 	%r10629, %r10628, %r9344;
	shf.l.wrap.b32 	%r10630, %r10615, %r10615, 30;
	shf.l.wrap.b32 	%r10631, %r10615, %r10615, 19;
	xor.b32  	%r10632, %r10630, %r10631;
	shf.l.wrap.b32 	%r10633, %r10615, %r10615, 10;
	xor.b32  	%r10634, %r10632, %r10633;
	xor.b32  	%r10635, %r10589, %r10563;
	and.b32  	%r10636, %r10615, %r10635;
	and.b32  	%r10637, %r10589, %r10563;
	xor.b32  	%r10638, %r10636, %r10637;
	add.s32 	%r10639, %r10634, %r10638;
	add.s32 	%r10640, %r10629, %r10537;
	add.s32 	%r10641, %r10639, %r10629;
	shf.l.wrap.b32 	%r10642, %r10640, %r10640, 26;
	shf.l.wrap.b32 	%r10643, %r10640, %r10640, 21;
	xor.b32  	%r10644, %r10642, %r10643;
	shf.l.wrap.b32 	%r10645, %r10640, %r10640, 7;
	xor.b32  	%r10646, %r10644, %r10645;
	and.b32  	%r10647, %r10640, %r10614;
	not.b32 	%r10648, %r10640;
	and.b32  	%r10649, %r10588, %r10648;
	or.b32  	%r10650, %r10647, %r10649;
	add.s32 	%r10651, %r10650, %r10562;
	add.s32 	%r10652, %r10651, %r10646;
	ld.const.u32 	%r10653, [K+160];
	add.s32 	%r10654, %r10652, %r10653;
	add.s32 	%r10655, %r10654, %r9357;
	shf.l.wrap.b32 	%r10656, %r10641, %r10641, 30;
	shf.l.wrap.b32 	%r10657, %r10641, %r10641, 19;
	xor.b32  	%r10658, %r10656, %r10657;
	shf.l.wrap.b32 	%r10659, %r10641, %r10641, 10;
	xor.b32  	%r10660, %r10658, %r10659;
	xor.b32  	%r10661, %r10615, %r10589;
	and.b32  	%r10662, %r10641, %r10661;
	and.b32  	%r10663, %r10615, %r10589;
	xor.b32  	%r10664, %r10662, %r10663;
	add.s32 	%r10665, %r10660, %r10664;
	add.s32 	%r10666, %r10655, %r10563;
	add.s32 	%r10667, %r10665, %r10655;
	shf.l.wrap.b32 	%r10668, %r10666, %r10666, 26;
	shf.l.wrap.b32 	%r10669, %r10666, %r10666, 21;
	xor.b32  	%r10670, %r10668, %r10669;
	shf.l.wrap.b32 	%r10671, %r10666, %r10666, 7;
	xor.b32  	%r10672, %r10670, %r10671;
	and.b32  	%r10673, %r10666, %r10640;
	not.b32 	%r10674, %r10666;
	and.b32  	%r10675, %r10614, %r10674;
	or.b32  	%r10676, %r10673, %r10675;
	add.s32 	%r10677, %r10676, %r10588;
	add.s32 	%r10678, %r10677, %r10672;
	ld.const.u32 	%r10679, [K+164];
	add.s32 	%r10680, %r10678, %r10679;
	add.s32 	%r10681, %r10680, %r9370;
	shf.l.wrap.b32 	%r10682, %r10667, %r10667, 30;
	shf.l.wrap.b32 	%r10683, %r10667, %r10667, 19;
	xor.b32  	%r10684, %r10682, %r10683;
	shf.l.wrap.b32 	%r10685, %r10667, %r10667, 10;
	xor.b32  	%r10686, %r10684, %r10685;
	xor.b32  	%r10687, %r10641, %r10615;
	and.b32  	%r10688, %r10667, %r10687;
	and.b32  	%r10689, %r10641, %r10615;
	xor.b32  	%r10690, %r10688, %r10689;
	add.s32 	%r10691, %r10686, %r10690;
	add.s32 	%r10692, %r10681, %r10589;
	add.s32 	%r10693, %r10691, %r10681;
	shf.l.wrap.b32 	%r10694, %r10692, %r10692, 26;
	shf.l.wrap.b32 	%r10695, %r10692, %r10692, 21;
	xor.b32  	%r10696, %r10694, %r10695;
	shf.l.wrap.b32 	%r10697, %r10692, %r10692, 7;
	xor.b32  	%r10698, %r10696, %r10697;
	and.b32  	%r10699, %r10692, %r10666;
	not.b32 	%r10700, %r10692;
	and.b32  	%r10701, %r10640, %r10700;
	or.b32  	%r10702, %r10699, %r10701;
	add.s32 	%r10703, %r10702, %r10614;
	add.s32 	%r10704, %r10703, %r10698;
	ld.const.u32 	%r10705, [K+168];
	add.s32 	%r10706, %r10704, %r10705;
	add.s32 	%r10707, %r10706, %r9383;
	shf.l.wrap.b32 	%r10708, %r10693, %r10693, 30;
	shf.l.wrap.b32 	%r10709, %r10693, %r10693, 19;
	xor.b32  	%r10710, %r10708, %r10709;
	shf.l.wrap.b32 	%r10711, %r10693, %r10693, 10;
	xor.b32  	%r10712, %r10710, %r10711;
	xor.b32  	%r10713, %r10667, %r10641;
	and.b32  	%r10714, %r10693, %r10713;
	and.b32  	%r10715, %r10667, %r10641;
	xor.b32  	%r10716, %r10714, %r10715;
	add.s32 	%r10717, %r10712, %r10716;
	add.s32 	%r10718, %r10707, %r10615;
	add.s32 	%r10719, %r10717, %r10707;
	shf.l.wrap.b32 	%r10720, %r10718, %r10718, 26;
	shf.l.wrap.b32 	%r10721, %r10718, %r10718, 21;
	xor.b32  	%r10722, %r10720, %r10721;
	shf.l.wrap.b32 	%r10723, %r10718, %r10718, 7;
	xor.b32  	%r10724, %r10722, %r10723;
	and.b32  	%r10725, %r10718, %r10692;
	not.b32 	%r10726, %r10718;
	and.b32  	%r10727, %r10666, %r10726;
	or.b32  	%r10728, %r10725, %r10727;
	add.s32 	%r10729, %r10728, %r10640;
	add.s32 	%r10730, %r10729, %r10724;
	ld.const.u32 	%r10731, [K+172];
	add.s32 	%r10732, %r10730, %r10731;
	add.s32 	%r10733, %r10732, %r9396;
	shf.l.wrap.b32 	%r10734, %r10719, %r10719, 30;
	shf.l.wrap.b32 	%r10735, %r10719, %r10719, 19;
	xor.b32  	%r10736, %r10734, %r10735;
	shf.l.wrap.b32 	%r10737, %r10719, %r10719, 10;
	xor.b32  	%r10738, %r10736, %r10737;
	xor.b32  	%r10739, %r10693, %r10667;
	and.b32  	%r10740, %r10719, %r10739;
	and.b32  	%r10741, %r10693, %r10667;
	xor.b32  	%r10742, %r10740, %r10741;
	add.s32 	%r10743, %r10738, %r10742;
	add.s32 	%r10744, %r10733, %r10641;
	add.s32 	%r10745, %r10743, %r10733;
	shf.l.wrap.b32 	%r10746, %r10744, %r10744, 26;
	shf.l.wrap.b32 	%r10747, %r10744, %r10744, 21;
	xor.b32  	%r10748, %r10746, %r10747;
	shf.l.wrap.b32 	%r10749, %r10744, %r10744, 7;
	xor.b32  	%r10750, %r10748, %r10749;
	and.b32  	%r10751, %r10744, %r10718;
	not.b32 	%r10752, %r10744;
	and.b32  	%r10753, %r10692, %r10752;
	or.b32  	%r10754, %r10751, %r10753;
	add.s32 	%r10755, %r10754, %r10666;
	add.s32 	%r10756, %r10755, %r10750;
	add.s32 	%r10757, %r10756, %r34;
	add.s32 	%r10758, %r10757, %r9409;
	shf.l.wrap.b32 	%r10759, %r10745, %r10745, 30;
	shf.l.wrap.b32 	%r10760, %r10745, %r10745, 19;
	xor.b32  	%r10761, %r10759, %r10760;
	shf.l.wrap.b32 	%r10762, %r10745, %r10745, 10;
	xor.b32  	%r10763, %r10761, %r10762;
	xor.b32  	%r10764, %r10719, %r10693;
	and.b32  	%r10765, %r10745, %r10764;
	and.b32  	%r10766, %r10719, %r10693;
	xor.b32  	%r10767, %r10765, %r10766;
	add.s32 	%r10768, %r10763, %r10767;
	add.s32 	%r10769, %r10758, %r10667;
	add.s32 	%r10770, %r10768, %r10758;
	shf.l.wrap.b32 	%r10771, %r10769, %r10769, 26;
	shf.l.wrap.b32 	%r10772, %r10769, %r10769, 21;
	xor.b32  	%r10773, %r10771, %r10772;
	shf.l.wrap.b32 	%r10774, %r10769, %r10769, 7;
	xor.b32  	%r10775, %r10773, %r10774;
	and.b32  	%r10776, %r10769, %r10744;
	not.b32 	%r10777, %r10769;
	and.b32  	%r10778, %r10718, %r10777;
	or.b32  	%r10779, %r10776, %r10778;
	add.s32 	%r10780, %r10779, %r10692;
	add.s32 	%r10781, %r10780, %r10775;
	ld.const.u32 	%r10782, [K+180];
	add.s32 	%r10783, %r10781, %r10782;
	add.s32 	%r10784, %r10783, %r9422;
	shf.l.wrap.b32 	%r10785, %r10770, %r10770, 30;
	shf.l.wrap.b32 	%r10786, %r10770, %r10770, 19;
	xor.b32  	%r10787, %r10785, %r10786;
	shf.l.wrap.b32 	%r10788, %r10770, %r10770, 10;
	xor.b32  	%r10789, %r10787, %r10788;
	xor.b32  	%r10790, %r10745, %r10719;
	and.b32  	%r10791, %r10770, %r10790;
	and.b32  	%r10792, %r10745, %r10719;
	xor.b32  	%r10793, %r10791, %r10792;
	add.s32 	%r10794, %r10789, %r10793;
	add.s32 	%r10795, %r10784, %r10693;
	add.s32 	%r10796, %r10794, %r10784;
	shf.l.wrap.b32 	%r10797, %r10795, %r10795, 26;
	shf.l.wrap.b32 	%r10798, %r10795, %r10795, 21;
	xor.b32  	%r10799, %r10797, %r10798;
	shf.l.wrap.b32 	%r10800, %r10795, %r10795, 7;
	xor.b32  	%r10801, %r10799, %r10800;
	and.b32  	%r10802, %r10795, %r10769;
	not.b32 	%r10803, %r10795;
	and.b32  	%r10804, %r10744, %r10803;
	or.b32  	%r10805, %r10802, %r10804;
	add.s32 	%r10806, %r10805, %r10718;
	add.s32 	%r10807, %r10806, %r10801;
	ld.const.u32 	%r10808, [K+184];
	add.s32 	%r10809, %r10807, %r10808;
	add.s32 	%r10810, %r10809, %r9435;
	shf.l.wrap.b32 	%r10811, %r10796, %r10796, 30;
	shf.l.wrap.b32 	%r10812, %r10796, %r10796, 19;
	xor.b32  	%r10813, %r10811, %r10812;
	shf.l.wrap.b32 	%r10814, %r10796, %r10796, 10;
	xor.b32  	%r10815, %r10813, %r10814;
	xor.b32  	%r10816, %r10770, %r10745;
	and.b32  	%r10817, %r10796, %r10816;
	and.b32  	%r10818, %r10770, %r10745;
	xor.b32  	%r10819, %r10817, %r10818;
	add.s32 	%r10820, %r10815, %r10819;
	add.s32 	%r10821, %r10810, %r10719;
	add.s32 	%r10822, %r10820, %r10810;
	shf.l.wrap.b32 	%r10823, %r10821, %r10821, 26;
	shf.l.wrap.b32 	%r10824, %r10821, %r10821, 21;
	xor.b32  	%r10825, %r10823, %r10824;
	shf.l.wrap.b32 	%r10826, %r10821, %r10821, 7;
	xor.b32  	%r10827, %r10825, %r10826;
	and.b32  	%r10828, %r10821, %r10795;
	not.b32 	%r10829, %r10821;
	and.b32  	%r10830, %r10769, %r10829;
	or.b32  	%r10831, %r10828, %r10830;
	add.s32 	%r10832, %r10831, %r10744;
	add.s32 	%r10833, %r10832, %r10827;
	ld.const.u32 	%r10834, [K+188];
	add.s32 	%r10835, %r10833, %r10834;
	add.s32 	%r10836, %r10835, %r9448;
	shf.l.wrap.b32 	%r10837, %r10822, %r10822, 30;
	shf.l.wrap.b32 	%r10838, %r10822, %r10822, 19;
	xor.b32  	%r10839, %r10837, %r10838;
	shf.l.wrap.b32 	%r10840, %r10822, %r10822, 10;
	xor.b32  	%r10841, %r10839, %r10840;
	xor.b32  	%r10842, %r10796, %r10770;
	and.b32  	%r10843, %r10822, %r10842;
	and.b32  	%r10844, %r10796, %r10770;
	xor.b32  	%r10845, %r10843, %r10844;
	add.s32 	%r10846, %r10841, %r10845;
	add.s32 	%r10847, %r10836, %r10745;
	add.s32 	%r10848, %r10846, %r10836;
	shf.l.wrap.b32 	%r10849, %r10847, %r10847, 26;
	shf.l.wrap.b32 	%r10850, %r10847, %r10847, 21;
	xor.b32  	%r10851, %r10849, %r10850;
	shf.l.wrap.b32 	%r10852, %r10847, %r10847, 7;
	xor.b32  	%r10853, %r10851, %r10852;
	and.b32  	%r10854, %r10847, %r10821;
	not.b32 	%r10855, %r10847;
	and.b32  	%r10856, %r10795, %r10855;
	or.b32  	%r10857, %r10854, %r10856;
	add.s32 	%r10858, %r10857, %r10769;
	add.s32 	%r10859, %r10858, %r10853;
	add.s32 	%r10860, %r10859, %r35;
	add.s32 	%r10861, %r10860, %r9461;
	shf.l.wrap.b32 	%r10862, %r10848, %r10848, 30;
	shf.l.wrap.b32 	%r10863, %r10848, %r10848, 19;
	xor.b32  	%r10864, %r10862, %r10863;
	shf.l.wrap.b32 	%r10865, %r10848, %r10848, 10;
	xor.b32  	%r10866, %r10864, %r10865;
	xor.b32  	%r10867, %r10822, %r10796;
	and.b32  	%r10868, %r10848, %r10867;
	and.b32  	%r10869, %r10822, %r10796;
	xor.b32  	%r10870, %r10868, %r10869;
	add.s32 	%r10871, %r10866, %r10870;
	add.s32 	%r10872, %r10861, %r10770;
	add.s32 	%r10873, %r10871, %r10861;
	shf.l.wrap.b32 	%r10874, %r10872, %r10872, 26;
	shf.l.wrap.b32 	%r10875, %r10872, %r10872, 21;
	xor.b32  	%r10876, %r10874, %r10875;
	shf.l.wrap.b32 	%r10877, %r10872, %r10872, 7;
	xor.b32  	%r10878, %r10876, %r10877;
	and.b32  	%r10879, %r10872, %r10847;
	not.b32 	%r10880, %r10872;
	and.b32  	%r10881, %r10821, %r10880;
	or.b32  	%r10882, %r10879, %r10881;
	add.s32 	%r10883, %r10882, %r10795;
	add.s32 	%r10884, %r10883, %r10878;
	ld.const.u32 	%r10885, [K+196];
	add.s32 	%r10886, %r10884, %r10885;
	add.s32 	%r10887, %r10886, %r9474;
	shf.l.wrap.b32 	%r10888, %r10873, %r10873, 30;
	shf.l.wrap.b32 	%r10889, %r10873, %r10873, 19;
	xor.b32  	%r10890, %r10888, %r10889;
	shf.l.wrap.b32 	%r10891, %r10873, %r10873, 10;
	xor.b32  	%r10892, %r10890, %r10891;
	xor.b32  	%r10893, %r10848, %r10822;
	and.b32  	%r10894, %r10873, %r10893;
	and.b32  	%r10895, %r10848, %r10822;
	xor.b32  	%r10896, %r10894, %r10895;
	add.s32 	%r10897, %r10892, %r10896;
	add.s32 	%r10898, %r10887, %r10796;
	add.s32 	%r10899, %r10897, %r10887;
	shf.l.wrap.b32 	%r10900, %r10898, %r10898, 26;
	shf.l.wrap.b32 	%r10901, %r10898, %r10898, 21;
	xor.b32  	%r10902, %r10900, %r10901;
	shf.l.wrap.b32 	%r10903, %r10898, %r10898, 7;
	xor.b32  	%r10904, %r10902, %r10903;
	and.b32  	%r10905, %r10898, %r10872;
	not.b32 	%r10906, %r10898;
	and.b32  	%r10907, %r10847, %r10906;
	or.b32  	%r10908, %r10905, %r10907;
	add.s32 	%r10909, %r10908, %r10821;
	add.s32 	%r10910, %r10909, %r10904;
	add.s32 	%r10911, %r10910, %r36;
	add.s32 	%r10912, %r10911, %r9487;
	shf.l.wrap.b32 	%r10913, %r10899, %r10899, 30;
	shf.l.wrap.b32 	%r10914, %r10899, %r10899, 19;
	xor.b32  	%r10915, %r10913, %r10914;
	shf.l.wrap.b32 	%r10916, %r10899, %r10899, 10;
	xor.b32  	%r10917, %r10915, %r10916;
	xor.b32  	%r10918, %r10873, %r10848;
	and.b32  	%r10919, %r10899, %r10918;
	and.b32  	%r10920, %r10873, %r10848;
	xor.b32  	%r10921, %r10919, %r10920;
	add.s32 	%r10922, %r10917, %r10921;
	add.s32 	%r10923, %r10912, %r10822;
	add.s32 	%r10924, %r10922, %r10912;
	shf.l.wrap.b32 	%r10925, %r10923, %r10923, 26;
	shf.l.wrap.b32 	%r10926, %r10923, %r10923, 21;
	xor.b32  	%r10927, %r10925, %r10926;
	shf.l.wrap.b32 	%r10928, %r10923, %r10923, 7;
	xor.b32  	%r10929, %r10927, %r10928;
	and.b32  	%r10930, %r10923, %r10898;
	not.b32 	%r10931, %r10923;
	and.b32  	%r10932, %r10872, %r10931;
	or.b32  	%r10933, %r10930, %r10932;
	add.s32 	%r10934, %r10933, %r10847;
	add.s32 	%r10935, %r10934, %r10929;
	add.s32 	%r10936, %r10935, %r37;
	add.s32 	%r10937, %r10936, %r9500;
	shf.l.wrap.b32 	%r10938, %r10924, %r10924, 30;
	shf.l.wrap.b32 	%r10939, %r10924, %r10924, 19;
	xor.b32  	%r10940, %r10938, %r10939;
	shf.l.wrap.b32 	%r10941, %r10924, %r10924, 10;
	xor.b32  	%r10942, %r10940, %r10941;
	xor.b32  	%r10943, %r10899, %r10873;
	and.b32  	%r10944, %r10924, %r10943;
	and.b32  	%r10945, %r10899, %r10873;
	xor.b32  	%r10946, %r10944, %r10945;
	add.s32 	%r10947, %r10942, %r10946;
	add.s32 	%r10948, %r10937, %r10848;
	add.s32 	%r10949, %r10947, %r10937;
	shf.l.wrap.b32 	%r10950, %r10948, %r10948, 26;
	shf.l.wrap.b32 	%r10951, %r10948, %r10948, 21;
	xor.b32  	%r10952, %r10950, %r10951;
	shf.l.wrap.b32 	%r10953, %r10948, %r10948, 7;
	xor.b32  	%r10954, %r10952, %r10953;
	and.b32  	%r10955, %r10948, %r10923;
	not.b32 	%r10956, %r10948;
	and.b32  	%r10957, %r10898, %r10956;
	or.b32  	%r10958, %r10955, %r10957;
	add.s32 	%r10959, %r10958, %r10872;
	add.s32 	%r10960, %r10959, %r10954;
	add.s32 	%r10961, %r10960, %r38;
	add.s32 	%r10962, %r10961, %r9513;
	shf.l.wrap.b32 	%r10963, %r10949, %r10949, 30;
	shf.l.wrap.b32 	%r10964, %r10949, %r10949, 19;
	xor.b32  	%r10965, %r10963, %r10964;
	shf.l.wrap.b32 	%r10966, %r10949, %r10949, 10;
	xor.b32  	%r10967, %r10965, %r10966;
	xor.b32  	%r10968, %r10924, %r10899;
	and.b32  	%r10969, %r10949, %r10968;
	and.b32  	%r10970, %r10924, %r10899;
	xor.b32  	%r10971, %r10969, %r10970;
	add.s32 	%r10972, %r10967, %r10971;
	add.s32 	%r10973, %r10962, %r10873;
	add.s32 	%r10974, %r10972, %r10962;
	shf.l.wrap.b32 	%r10975, %r10973, %r10973, 26;
	shf.l.wrap.b32 	%r10976, %r10973, %r10973, 21;
	xor.b32  	%r10977, %r10975, %r10976;
	shf.l.wrap.b32 	%r10978, %r10973, %r10973, 7;
	xor.b32  	%r10979, %r10977, %r10978;
	and.b32  	%r10980, %r10973, %r10948;
	not.b32 	%r10981, %r10973;
	and.b32  	%r10982, %r10923, %r10981;
	or.b32  	%r10983, %r10980, %r10982;
	add.s32 	%r10984, %r10983, %r10898;
	add.s32 	%r10985, %r10984, %r10979;
	ld.const.u32 	%r10986, [K+212];
	add.s32 	%r10987, %r10985, %r10986;
	add.s32 	%r10988, %r10987, %r9526;
	shf.l.wrap.b32 	%r10989, %r10974, %r10974, 30;
	shf.l.wrap.b32 	%r10990, %r10974, %r10974, 19;
	xor.b32  	%r10991, %r10989, %r10990;
	shf.l.wrap.b32 	%r10992, %r10974, %r10974, 10;
	xor.b32  	%r10993, %r10991, %r10992;
	xor.b32  	%r10994, %r10949, %r10924;
	and.b32  	%r10995, %r10974, %r10994;
	and.b32  	%r10996, %r10949, %r10924;
	xor.b32  	%r10997, %r10995, %r10996;
	add.s32 	%r10998, %r10993, %r10997;
	add.s32 	%r10999, %r10988, %r10899;
	add.s32 	%r11000, %r10998, %r10988;
	shf.l.wrap.b32 	%r11001, %r10999, %r10999, 26;
	shf.l.wrap.b32 	%r11002, %r10999, %r10999, 21;
	xor.b32  	%r11003, %r11001, %r11002;
	shf.l.wrap.b32 	%r11004, %r10999, %r10999, 7;
	xor.b32  	%r11005, %r11003, %r11004;
	and.b32  	%r11006, %r10999, %r10973;
	not.b32 	%r11007, %r10999;
	and.b32  	%r11008, %r10948, %r11007;
	or.b32  	%r11009, %r11006, %r11008;
	add.s32 	%r11010, %r11009, %r10923;
	add.s32 	%r11011, %r11010, %r11005;
	add.s32 	%r11012, %r11011, %r39;
	add.s32 	%r11013, %r11012, %r9539;
	shf.l.wrap.b32 	%r11014, %r11000, %r11000, 30;
	shf.l.wrap.b32 	%r11015, %r11000, %r11000, 19;
	xor.b32  	%r11016, %r11014, %r11015;
	shf.l.wrap.b32 	%r11017, %r11000, %r11000, 10;
	xor.b32  	%r11018, %r11016, %r11017;
	xor.b32  	%r11019, %r10974, %r10949;
	and.b32  	%r11020, %r11000, %r11019;
	and.b32  	%r11021, %r10974, %r10949;
	xor.b32  	%r11022, %r11020, %r11021;
	add.s32 	%r11023, %r11018, %r11022;
	add.s32 	%r11024, %r11013, %r10924;
	add.s32 	%r11025, %r11023, %r11013;
	shf.l.wrap.b32 	%r11026, %r11024, %r11024, 26;
	shf.l.wrap.b32 	%r11027, %r11024, %r11024, 21;
	xor.b32  	%r11028, %r11026, %r11027;
	shf.l.wrap.b32 	%r11029, %r11024, %r11024, 7;
	xor.b32  	%r11030, %r11028, %r11029;
	and.b32  	%r11031, %r11024, %r10999;
	not.b32 	%r11032, %r11024;
	and.b32  	%r11033, %r10973, %r11032;
	or.b32  	%r11034, %r11031, %r11033;
	add.s32 	%r11035, %r11034, %r10948;
	add.s32 	%r11036, %r11035, %r11030;
	ld.const.u32 	%r11037, [K+220];
	add.s32 	%r11038, %r11036, %r11037;
	add.s32 	%r11039, %r11038, %r9552;
	shf.l.wrap.b32 	%r11040, %r11025, %r11025, 30;
	shf.l.wrap.b32 	%r11041, %r11025, %r11025, 19;
	xor.b32  	%r11042, %r11040, %r11041;
	shf.l.wrap.b32 	%r11043, %r11025, %r11025, 10;
	xor.b32  	%r11044, %r11042, %r11043;
	xor.b32  	%r11045, %r11000, %r10974;
	and.b32  	%r11046, %r11025, %r11045;
	and.b32  	%r11047, %r11000, %r10974;
	xor.b32  	%r11048, %r11046, %r11047;
	add.s32 	%r11049, %r11044, %r11048;
	add.s32 	%r11050, %r11039, %r10949;
	add.s32 	%r11051, %r11049, %r11039;
	shf.l.wrap.b32 	%r11052, %r11050, %r11050, 26;
	shf.l.wrap.b32 	%r11053, %r11050, %r11050, 21;
	xor.b32  	%r11054, %r11052, %r11053;
	shf.l.wrap.b32 	%r11055, %r11050, %r11050, 7;
	xor.b32  	%r11056, %r11054, %r11055;
	and.b32  	%r11057, %r11050, %r11024;
	not.b32 	%r11058, %r11050;
	and.b32  	%r11059, %r10999, %r11058;
	or.b32  	%r11060, %r11057, %r11059;
	add.s32 	%r11061, %r11060, %r10973;
	add.s32 	%r11062, %r11061, %r11056;
	ld.const.u32 	%r11063, [K+224];
	add.s32 	%r11064, %r11062, %r11063;
	add.s32 	%r11065, %r11064, %r9565;
	shf.l.wrap.b32 	%r11066, %r11051, %r11051, 30;
	shf.l.wrap.b32 	%r11067, %r11051, %r11051, 19;
	xor.b32  	%r11068, %r11066, %r11067;
	shf.l.wrap.b32 	%r11069, %r11051, %r11051, 10;
	xor.b32  	%r11070, %r11068, %r11069;
	xor.b32  	%r11071, %r11025, %r11000;
	and.b32  	%r11072, %r11051, %r11071;
	and.b32  	%r11073, %r11025, %r11000;
	xor.b32  	%r11074, %r11072, %r11073;
	add.s32 	%r11075, %r11070, %r11074;
	add.s32 	%r11076, %r11065, %r10974;
	add.s32 	%r11077, %r11075, %r11065;
	shf.l.wrap.b32 	%r11078, %r11076, %r11076, 26;
	shf.l.wrap.b32 	%r11079, %r11076, %r11076, 21;
	xor.b32  	%r11080, %r11078, %r11079;
	shf.l.wrap.b32 	%r11081, %r11076, %r11076, 7;
	xor.b32  	%r11082, %r11080, %r11081;
	and.b32  	%r11083, %r11076, %r11050;
	not.b32 	%r11084, %r11076;
	and.b32  	%r11085, %r11024, %r11084;
	or.b32  	%r11086, %r11083, %r11085;
	add.s32 	%r11087, %r11086, %r10999;
	add.s32 	%r11088, %r11087, %r11082;
	ld.const.u32 	%r11089, [K+228];
	add.s32 	%r11090, %r11088, %r11089;
	add.s32 	%r11091, %r11090, %r9578;
	shf.l.wrap.b32 	%r11092, %r11077, %r11077, 30;
	shf.l.wrap.b32 	%r11093, %r11077, %r11077, 19;
	xor.b32  	%r11094, %r11092, %r11093;
	shf.l.wrap.b32 	%r11095, %r11077, %r11077, 10;
	xor.b32  	%r11096, %r11094, %r11095;
	xor.b32  	%r11097, %r11051, %r11025;
	and.b32  	%r11098, %r11077, %r11097;
	and.b32  	%r11099, %r11051, %r11025;
	xor.b32  	%r11100, %r11098, %r11099;
	add.s32 	%r11101, %r11096, %r11100;
	add.s32 	%r11102, %r11091, %r11000;
	add.s32 	%r11103, %r11101, %r11091;
	shf.l.wrap.b32 	%r11104, %r11102, %r11102, 26;
	shf.l.wrap.b32 	%r11105, %r11102, %r11102, 21;
	xor.b32  	%r11106, %r11104, %r11105;
	shf.l.wrap.b32 	%r11107, %r11102, %r11102, 7;
	xor.b32  	%r11108, %r11106, %r11107;
	and.b32  	%r11109, %r11102, %r11076;
	not.b32 	%r11110, %r11102;
	and.b32  	%r11111, %r11050, %r11110;
	or.b32  	%r11112, %r11109, %r11111;
	add.s32 	%r11113, %r11112, %r11024;
	add.s32 	%r11114, %r11113, %r11108;
	add.s32 	%r11115, %r11114, %r40;
	add.s32 	%r11116, %r11115, %r9591;
	shf.l.wrap.b32 	%r11117, %r11103, %r11103, 30;
	shf.l.wrap.b32 	%r11118, %r11103, %r11103, 19;
	xor.b32  	%r11119, %r11117, %r11118;
	shf.l.wrap.b32 	%r11120, %r11103, %r11103, 10;
	xor.b32  	%r11121, %r11119, %r11120;
	xor.b32  	%r11122, %r11077, %r11051;
	and.b32  	%r11123, %r11103, %r11122;
	and.b32  	%r11124, %r11077, %r11051;
	xor.b32  	%r11125, %r11123, %r11124;
	add.s32 	%r11126, %r11121, %r11125;
	add.s32 	%r11127, %r11116, %r11025;
	add.s32 	%r11128, %r11126, %r11116;
	shf.l.wrap.b32 	%r11129, %r11127, %r11127, 26;
	shf.l.wrap.b32 	%r11130, %r11127, %r11127, 21;
	xor.b32  	%r11131, %r11129, %r11130;
	shf.l.wrap.b32 	%r11132, %r11127, %r11127, 7;
	xor.b32  	%r11133, %r11131, %r11132;
	and.b32  	%r11134, %r11127, %r11102;
	not.b32 	%r11135, %r11127;
	and.b32  	%r11136, %r11076, %r11135;
	or.b32  	%r11137, %r11134, %r11136;
	add.s32 	%r11138, %r11137, %r11050;
	add.s32 	%r11139, %r11138, %r11133;
	add.s32 	%r11140, %r11139, %r41;
	add.s32 	%r11141, %r11140, %r9604;
	shf.l.wrap.b32 	%r11142, %r11128, %r11128, 30;
	shf.l.wrap.b32 	%r11143, %r11128, %r11128, 19;
	xor.b32  	%r11144, %r11142, %r11143;
	shf.l.wrap.b32 	%r11145, %r11128, %r11128, 10;
	xor.b32  	%r11146, %r11144, %r11145;
	xor.b32  	%r11147, %r11103, %r11077;
	and.b32  	%r11148, %r11128, %r11147;
	and.b32  	%r11149, %r11103, %r11077;
	xor.b32  	%r11150, %r11148, %r11149;
	add.s32 	%r11151, %r11146, %r11150;
	add.s32 	%r11152, %r11141, %r11051;
	add.s32 	%r11153, %r11151, %r11141;
	shf.l.wrap.b32 	%r11154, %r11152, %r11152, 26;
	shf.l.wrap.b32 	%r11155, %r11152, %r11152, 21;
	xor.b32  	%r11156, %r11154, %r11155;
	shf.l.wrap.b32 	%r11157, %r11152, %r11152, 7;
	xor.b32  	%r11158, %r11156, %r11157;
	and.b32  	%r11159, %r11152, %r11127;
	not.b32 	%r11160, %r11152;
	and.b32  	%r11161, %r11102, %r11160;
	or.b32  	%r11162, %r11159, %r11161;
	add.s32 	%r11163, %r11162, %r11076;
	add.s32 	%r11164, %r11163, %r11158;
	add.s32 	%r11165, %r11164, %r42;
	add.s32 	%r11166, %r11165, %r9617;
	shf.l.wrap.b32 	%r11167, %r11153, %r11153, 30;
	shf.l.wrap.b32 	%r11168, %r11153, %r11153, 19;
	xor.b32  	%r11169, %r11167, %r11168;
	shf.l.wrap.b32 	%r11170, %r11153, %r11153, 10;
	xor.b32  	%r11171, %r11169, %r11170;
	xor.b32  	%r11172, %r11128, %r11103;
	and.b32  	%r11173, %r11153, %r11172;
	and.b32  	%r11174, %r11128, %r11103;
	xor.b32  	%r11175, %r11173, %r11174;
	add.s32 	%r11176, %r11171, %r11175;
	add.s32 	%r11177, %r11166, %r11077;
	add.s32 	%r11178, %r11176, %r11166;
	shf.l.wrap.b32 	%r11179, %r11177, %r11177, 26;
	shf.l.wrap.b32 	%r11180, %r11177, %r11177, 21;
	xor.b32  	%r11181, %r11179, %r11180;
	shf.l.wrap.b32 	%r11182, %r11177, %r11177, 7;
	xor.b32  	%r11183, %r11181, %r11182;
	and.b32  	%r11184, %r11177, %r11152;
	not.b32 	%r11185, %r11177;
	and.b32  	%r11186, %r11127, %r11185;
	or.b32  	%r11187, %r11184, %r11186;
	add.s32 	%r11188, %r11187, %r11102;
	add.s32 	%r11189, %r11188, %r11183;
	ld.const.u32 	%r11190, [K+244];
	add.s32 	%r11191, %r11189, %r11190;
	add.s32 	%r11192, %r11191, %r9630;
	shf.l.wrap.b32 	%r11193, %r11178, %r11178, 30;
	shf.l.wrap.b32 	%r11194, %r11178, %r11178, 19;
	xor.b32  	%r11195, %r11193, %r11194;
	shf.l.wrap.b32 	%r11196, %r11178, %r11178, 10;
	xor.b32  	%r11197, %r11195, %r11196;
	xor.b32  	%r11198, %r11153, %r11128;
	and.b32  	%r11199, %r11178, %r11198;
	and.b32  	%r11200, %r11153, %r11128;
	xor.b32  	%r11201, %r11199, %r11200;
	add.s32 	%r11202, %r11197, %r11201;
	add.s32 	%r11203, %r11192, %r11103;
	add.s32 	%r11204, %r11202, %r11192;
	shf.l.wrap.b32 	%r11205, %r11203, %r11203, 26;
	shf.l.wrap.b32 	%r11206, %r11203, %r11203, 21;
	xor.b32  	%r11207, %r11205, %r11206;
	shf.l.wrap.b32 	%r11208, %r11203, %r11203, 7;
	xor.b32  	%r11209, %r11207, %r11208;
	and.b32  	%r11210, %r11203, %r11177;
	not.b32 	%r11211, %r11203;
	and.b32  	%r11212, %r11152, %r11211;
	or.b32  	%r11213, %r11210, %r11212;
	add.s32 	%r11214, %r11213, %r11127;
	add.s32 	%r11215, %r11214, %r11209;
	add.s32 	%r11216, %r11215, %r43;
	add.s32 	%r11217, %r11216, %r9643;
	shf.l.wrap.b32 	%r11218, %r11204, %r11204, 30;
	shf.l.wrap.b32 	%r11219, %r11204, %r11204, 19;
	xor.b32  	%r11220, %r11218, %r11219;
	shf.l.wrap.b32 	%r11221, %r11204, %r11204, 10;
	xor.b32  	%r11222, %r11220, %r11221;
	xor.b32  	%r11223, %r11178, %r11153;
	and.b32  	%r11224, %r11204, %r11223;
	and.b32  	%r11225, %r11178, %r11153;
	xor.b32  	%r11226, %r11224, %r11225;
	add.s32 	%r11227, %r11222, %r11226;
	add.s32 	%r11228, %r11217, %r11128;
	add.s32 	%r11229, %r11227, %r11217;
	shf.l.wrap.b32 	%r11230, %r11228, %r11228, 26;
	shf.l.wrap.b32 	%r11231, %r11228, %r11228, 21;
	xor.b32  	%r11232, %r11230, %r11231;
	shf.l.wrap.b32 	%r11233, %r11228, %r11228, 7;
	xor.b32  	%r11234, %r11232, %r11233;
	and.b32  	%r11235, %r11228, %r11203;
	not.b32 	%r11236, %r11228;
	and.b32  	%r11237, %r11177, %r11236;
	or.b32  	%r11238, %r11235, %r11237;
	add.s32 	%r11239, %r11238, %r11152;
	add.s32 	%r11240, %r11239, %r11234;
	add.s32 	%r11241, %r11240, %r44;
	add.s32 	%r11242, %r11241, %r9656;
	shf.l.wrap.b32 	%r11243, %r11229, %r11229, 30;
	shf.l.wrap.b32 	%r11244, %r11229, %r11229, 19;
	xor.b32  	%r11245, %r11243, %r11244;
	shf.l.wrap.b32 	%r11246, %r11229, %r11229, 10;
	xor.b32  	%r11247, %r11245, %r11246;
	xor.b32  	%r11248, %r11204, %r11178;
	and.b32  	%r11249, %r11229, %r11248;
	and.b32  	%r11250, %r11204, %r11178;
	xor.b32  	%r11251, %r11249, %r11250;
	add.s32 	%r11252, %r11247, %r11251;
	add.s32 	%r11253, %r11242, %r11153;
	add.s32 	%r11254, %r11252, %r11242;
	add.s32 	%r13439, %r11254, 1779033703;
	add.s32 	%r13440, %r11229, -1150833019;
	add.s32 	%r13441, %r11204, 1013904242;
	add.s32 	%r13442, %r11178, -1521486534;
	add.s32 	%r13443, %r11253, 1359893119;
	add.s32 	%r13444, %r11228, -1694144372;
	add.s32 	%r13445, %r11203, 528734635;
	add.s32 	%r13446, %r11177, 1541459225;
	bra.uni 	$L__BB0_64;
$L__BB0_63:
	shr.u32 	%r254, %r76, 29;
	shl.b32 	%r255, %r76, 3;
	ld.local.v4.u32 	{%r256, %r257, %r258, %r259}, [%rd4];
	ld.local.v4.u32 	{%r260, %r261, %r262, %r263}, [%rd4+16];
	ld.local.v4.u32 	{%r264, %r265, %r266, %r267}, [%rd4+32];
	ld.local.v4.u32 	{%r268, %r269, %r270, %r271}, [%rd4+48];
	shf.l.wrap.b32 	%r272, %r270, %r270, 15;
	shf.l.wrap.b32 	%r273, %r270, %r270, 13;
	xor.b32  	%r274, %r272, %r273;
	shr.u32 	%r275, %r270, 10;
	xor.b32  	%r276, %r274, %r275;
	add.s32 	%r277, %r276, %r265;
	shf.l.wrap.b32 	%r278, %r257, %r257, 25;
	shf.l.wrap.b32 	%r279, %r257, %r257, 14;
	xor.b32  	%r280, %r278, %r279;
	shr.u32 	%r281, %r257, 3;
	xor.b32  	%r282, %r280, %r281;
	add.s32 	%r283, %r277, %r256;
	add.s32 	%r284, %r283, %r282;
	shf.l.wrap.b32 	%r285, %r271, %r271, 15;
	shf.l.wrap.b32 	%r286, %r271, %r271, 13;
	xor.b32  	%r287, %r285, %r286;
	shr.u32 	%r288, %r271, 10;
	xor.b32  	%r289, %r287, %r288;
	add.s32 	%r290, %r289, %r266;
	shf.l.wrap.b32 	%r291, %r258, %r258, 25;
	shf.l.wrap.b32 	%r292, %r258, %r258, 14;
	xor.b32  	%r293, %r291, %r292;
	shr.u32 	%r294, %r258, 3;
	xor.b32  	%r295, %r293, %r294;
	add.s32 	%r296, %r290, %r257;
	add.s32 	%r297, %r296, %r295;
	shf.l.wrap.b32 	%r298, %r284, %r284, 15;
	shf.l.wrap.b32 	%r299, %r284, %r284, 13;
	xor.b32  	%r300, %r298, %r299;
	shr.u32 	%r301, %r284, 10;
	xor.b32  	%r302, %r300, %r301;
	add.s32 	%r303, %r302, %r267;
	shf.l.wrap.b32 	%r304, %r259, %r259, 25;
	shf.l.wrap.b32 	%r305, %r259, %r259, 14;
	xor.b32  	%r306, %r304, %r305;
	shr.u32 	%r307, %r259, 3;
	xor.b32  	%r308, %r306, %r307;
	add.s32 	%r309, %r303, %r258;
	add.s32 	%r310, %r309, %r308;
	shf.l.wrap.b32 	%r311, %r297, %r297, 15;
	shf.l.wrap.b32 	%r312, %r297, %r297, 13;
	xor.b32  	%r313, %r311, %r312;
	shr.u32 	%r314, %r297, 10;
	xor.b32  	%r315, %r313, %r314;
	add.s32 	%r316, %r315, %r268;
	shf.l.wrap.b32 	%r317, %r260, %r260, 25;
	shf.l.wrap.b32 	%r318, %r260, %r260, 14;
	xor.b32  	%r319, %r317, %r318;
	shr.u32 	%r320, %r260, 3;
	xor.b32  	%r321, %r319, %r320;
	add.s32 	%r322, %r316, %r259;
	add.s32 	%r323, %r322, %r321;
	shf.l.wrap.b32 	%r324, %r310, %r310, 15;
	shf.l.wrap.b32 	%r325, %r310, %r310, 13;
	xor.b32  	%r326, %r324, %r325;
	shr.u32 	%r327, %r310, 10;
	xor.b32  	%r328, %r326, %r327;
	add.s32 	%r329, %r328, %r269;
	shf.l.wrap.b32 	%r330, %r261, %r261, 25;
	shf.l.wrap.b32 	%r331, %r261, %r261, 14;
	xor.b32  	%r332, %r330, %r331;
	shr.u32 	%r333, %r261, 3;
	xor.b32  	%r334, %r332, %r333;
	add.s32 	%r335, %r329, %r260;
	add.s32 	%r336, %r335, %r334;
	shf.l.wrap.b32 	%r337, %r323, %r323, 15;
	shf.l.wrap.b32 	%r338, %r323, %r323, 13;
	xor.b32  	%r339, %r337, %r338;
	shr.u32 	%r340, %r323, 10;
	xor.b32  	%r341, %r339, %r340;
	add.s32 	%r342, %r341, %r270;
	shf.l.wrap.b32 	%r343, %r262, %r262, 25;
	shf.l.wrap.b32 	%r344, %r262, %r262, 14;
	xor.b32  	%r345, %r343, %r344;
	shr.u32 	%r346, %r262, 3;
	xor.b32  	%r347, %r345, %r346;
	add.s32 	%r348, %r342, %r261;
	add.s32 	%r349, %r348, %r347;
	shf.l.wrap.b32 	%r350, %r336, %r336, 15;
	shf.l.wrap.b32 	%r351, %r336, %r336, 13;
	xor.b32  	%r352, %r350, %r351;
	shr.u32 	%r353, %r336, 10;
	xor.b32  	%r354, %r352, %r353;
	add.s32 	%r355, %r354, %r271;
	shf.l.wrap.b32 	%r356, %r263, %r263, 25;
	shf.l.wrap.b32 	%r357, %r263, %r263, 14;
	xor.b32  	%r358, %r356, %r357;
	shr.u32 	%r359, %r263, 3;
	xor.b32  	%r360, %r358, %r359;
	add.s32 	%r361, %r355, %r262;
	add.s32 	%r362, %r361, %r360;
	shf.l.wrap.b32 	%r363, %r349, %r349, 15;
	shf.l.wrap.b32 	%r364, %r349, %r349, 13;
	xor.b32  	%r365, %r363, %r364;
	shr.u32 	%r366, %r349, 10;
	xor.b32  	%r367, %r365, %r366;
	add.s32 	%r368, %r367, %r284;
	shf.l.wrap.b32 	%r369, %r264, %r264, 25;
	shf.l.wrap.b32 	%r370, %r264, %r264, 14;
	xor.b32  	%r371, %r369, %r370;
	shr.u32 	%r372, %r264, 3;
	xor.b32  	%r373, %r371, %r372;
	add.s32 	%r374, %r368, %r263;
	add.s32 	%r375, %r374, %r373;
	shf.l.wrap.b32 	%r376, %r362, %r362, 15;
	shf.l.wrap.b32 	%r377, %r362, %r362, 13;
	xor.b32  	%r378, %r376, %r377;
	shr.u32 	%r379, %r362, 10;
	xor.b32  	%r380, %r378, %r379;
	add.s32 	%r381, %r380, %r297;
	shf.l.wrap.b32 	%r382, %r265, %r265, 25;
	shf.l.wrap.b32 	%r383, %r265, %r265, 14;
	xor.b32  	%r384, %r382, %r383;
	shr.u32 	%r385, %r265, 3;
	xor.b32  	%r386, %r384, %r385;
	add.s32 	%r387, %r381, %r264;
	add.s32 	%r388, %r387, %r386;
	shf.l.wrap.b32 	%r389, %r375, %r375, 15;
	shf.l.wrap.b32 	%r390, %r375, %r375, 13;
	xor.b32  	%r391, %r389, %r390;
	shr.u32 	%r392, %r375, 10;
	xor.b32  	%r393, %r391, %r392;
	add.s32 	%r394, %r393, %r310;
	shf.l.wrap.b32 	%r395, %r266, %r266, 25;
	shf.l.wrap.b32 	%r396, %r266, %r266, 14;
	xor.b32  	%r397, %r395, %r396;
	shr.u32 	%r398, %r266, 3;
	xor.b32  	%r399, %r397, %r398;
	add.s32 	%r400, %r394, %r265;
	add.s32 	%r401, %r400, %r399;
	shf.l.wrap.b32 	%r402, %r388, %r388, 15;
	shf.l.wrap.b32 	%r403, %r388, %r388, 13;
	xor.b32  	%r404, %r402, %r403;
	shr.u32 	%r405, %r388, 10;
	xor.b32  	%r406, %r404, %r405;
	add.s32 	%r407, %r406, %r323;
	shf.l.wrap.b32 	%r408, %r267, %r267, 25;
	shf.l.wrap.b32 	%r409, %r267, %r267, 14;
	xor.b32  	%r410, %r408, %r409;
	shr.u32 	%r411, %r267, 3;
	xor.b32  	%r412, %r410, %r411;
	add.s32 	%r413, %r407, %r266;
	add.s32 	%r414, %r413, %r412;
	shf.l.wrap.b32 	%r415, %r401, %r401, 15;
	shf.l.wrap.b32 	%r416, %r401, %r401, 13;
	xor.b32  	%r417, %r415, %r416;
	shr.u32 	%r418, %r401, 10;
	xor.b32  	%r419, %r417, %r418;
	add.s32 	%r420, %r419, %r336;
	shf.l.wrap.b32 	%r421, %r268, %r268, 25;
	shf.l.wrap.b32 	%r422, %r268, %r268, 14;
	xor.b32  	%r423, %r421, %r422;
	shr.u32 	%r424, %r268, 3;
	xor.b32  	%r425, %r423, %r424;
	add.s32 	%r426, %r420, %r267;
	add.s32 	%r427, %r426, %r425;
	shf.l.wrap.b32 	%r428, %r414, %r414, 15;
	shf.l.wrap.b32 	%r429, %r414, %r414, 13;
	xor.b32  	%r430, %r428, %r429;
	shr.u32 	%r431, %r414, 10;
	xor.b32  	%r432, %r430, %r431;
	add.s32 	%r433, %r432, %r349;
	shf.l.wrap.b32 	%r434, %r269, %r269, 25;
	shf.l.wrap.b32 	%r435, %r269, %r269, 14;
	xor.b32  	%r436, %r434, %r435;
	shr.u32 	%r437, %r269, 3;
	xor.b32  	%r438, %r436, %r437;
	add.s32 	%r439, %r433, %r268;
	add.s32 	%r440, %r439, %r438;
	shf.l.wrap.b32 	%r441, %r427, %r427, 15;
	shf.l.wrap.b32 	%r442, %r427, %r427, 13;
	xor.b32  	%r443, %r441, %r442;
	shr.u32 	%r444, %r427, 10;
	xor.b32  	%r445, %r443, %r444;
	add.s32 	%r446, %r445, %r362;
	shf.l.wrap.b32 	%r447, %r270, %r270, 25;
	shf.l.wrap.b32 	%r448, %r270, %r270, 14;
	xor.b32  	%r449, %r447, %r448;
	shr.u32 	%r450, %r270, 3;
	xor.b32  	%r451, %r449, %r450;
	add.s32 	%r452, %r446, %r269;
	add.s32 	%r453, %r452, %r451;
	shf.l.wrap.b32 	%r454, %r440, %r440, 15;
	shf.l.wrap.b32 	%r455, %r440, %r440, 13;
	xor.b32  	%r456, %r454, %r455;
	shr.u32 	%r457, %r440, 10;
	xor.b32  	%r458, %r456, %r457;
	add.s32 	%r459, %r458, %r375;
	shf.l.wrap.b32 	%r460, %r271, %r271, 25;
	shf.l.wrap.b32 	%r461, %r271, %r271, 14;
	xor.b32  	%r462, %r460, %r461;
	shr.u32 	%r463, %r271, 3;
	xor.b32  	%r464, %r462, %r463;
	add.s32 	%r465, %r459, %r270;
	add.s32 	%r466, %r465, %r464;
	shf.l.wrap.b32 	%r467, %r453, %r453, 15;
	shf.l.wrap.b32 	%r468, %r453, %r453, 13;
	xor.b32  	%r469, %r467, %r468;
	shr.u32 	%r470, %r453, 10;
	xor.b32  	%r471, %r469, %r470;
	add.s32 	%r472, %r471, %r388;
	shf.l.wrap.b32 	%r473, %r284, %r284, 25;
	shf.l.wrap.b32 	%r474, %r284, %r284, 14;
	xor.b32  	%r475, %r473, %r474;
	shr.u32 	%r476, %r284, 3;
	xor.b32  	%r477, %r475, %r476;
	add.s32 	%r478, %r472, %r271;
	add.s32 	%r479, %r478, %r477;
	shf.l.wrap.b32 	%r480, %r466, %r466, 15;
	shf.l.wrap.b32 	%r481, %r466, %r466, 13;
	xor.b32  	%r482, %r480, %r481;
	shr.u32 	%r483, %r466, 10;
	xor.b32  	%r484, %r482, %r483;
	add.s32 	%r485, %r484, %r401;
	shf.l.wrap.b32 	%r486, %r297, %r297, 25;
	shf.l.wrap.b32 	%r487, %r297, %r297, 14;
	xor.b32  	%r488, %r486, %r487;
	shr.u32 	%r489, %r297, 3;
	xor.b32  	%r490, %r488, %r489;
	add.s32 	%r491, %r485, %r284;
	add.s32 	%r492, %r491, %r490;
	shf.l.wrap.b32 	%r493, %r479, %r479, 15;
	shf.l.wrap.b32 	%r494, %r479, %r479, 13;
	xor.b32  	%r495, %r493, %r494;
	shr.u32 	%r496, %r479, 10;
	xor.b32  	%r497, %r495, %r496;
	add.s32 	%r498, %r497, %r414;
	shf.l.wrap.b32 	%r499, %r310, %r310, 25;
	shf.l.wrap.b32 	%r500, %r310, %r310, 14;
	xor.b32  	%r501, %r499, %r500;
	shr.u32 	%r502, %r310, 3;
	xor.b32  	%r503, %r501, %r502;
	add.s32 	%r504, %r498, %r297;
	add.s32 	%r505, %r504, %r503;
	shf.l.wrap.b32 	%r506, %r492, %r492, 15;
	shf.l.wrap.b32 	%r507, %r492, %r492, 13;
	xor.b32  	%r508, %r506, %r507;
	shr.u32 	%r509, %r492, 10;
	xor.b32  	%r510, %r508, %r509;
	add.s32 	%r511, %r510, %r427;
	shf.l.wrap.b32 	%r512, %r323, %r323, 25;
	shf.l.wrap.b32 	%r513, %r323, %r323, 14;
	xor.b32  	%r514, %r512, %r513;
	shr.u32 	%r515, %r323, 3;
	xor.b32  	%r516, %r514, %r515;
	add.s32 	%r517, %r511, %r310;
	add.s32 	%r518, %r517, %r516;
	shf.l.wrap.b32 	%r519, %r505, %r505, 15;
	shf.l.wrap.b32 	%r520, %r505, %r505, 13;
	xor.b32  	%r521, %r519, %r520;
	shr.u32 	%r522, %r505, 10;
	xor.b32  	%r523, %r521, %r522;
	add.s32 	%r524, %r523, %r440;
	shf.l.wrap.b32 	%r525, %r336, %r336, 25;
	shf.l.wrap.b32 	%r526, %r336, %r336, 14;
	xor.b32  	%r527, %r525, %r526;
	shr.u32 	%r528, %r336, 3;
	xor.b32  	%r529, %r527, %r528;
	add.s32 	%r530, %r524, %r323;
	add.s32 	%r531, %r530, %r529;
	shf.l.wrap.b32 	%r532, %r518, %r518, 15;
	shf.l.wrap.b32 	%r533, %r518, %r518, 13;
	xor.b32  	%r534, %r532, %r533;
	shr.u32 	%r535, %r518, 10;
	xor.b32  	%r536, %r534, %r535;
	add.s32 	%r537, %r536, %r453;
	shf.l.wrap.b32 	%r538, %r349, %r349, 25;
	shf.l.wrap.b32 	%r539, %r349, %r349, 14;
	xor.b32  	%r540, %r538, %r539;
	shr.u32 	%r541, %r349, 3;
	xor.b32  	%r542, %r540, %r541;
	add.s32 	%r543, %r537, %r336;
	add.s32 	%r544, %r543, %r542;
	shf.l.wrap.b32 	%r545, %r531, %r531, 15;
	shf.l.wrap.b32 	%r546, %r531, %r531, 13;
	xor.b32  	%r547, %r545, %r546;
	shr.u32 	%r548, %r531, 10;
	xor.b32  	%r549, %r547, %r548;
	add.s32 	%r550, %r549, %r466;
	shf.l.wrap.b32 	%r551, %r362, %r362, 25;
	shf.l.wrap.b32 	%r552, %r362, %r362, 14;
	xor.b32  	%r553, %r551, %r552;
	shr.u32 	%r554, %r362, 3;
	xor.b32  	%r555, %r553, %r554;
	add.s32 	%r556, %r550, %r349;
	add.s32 	%r557, %r556, %r555;
	shf.l.wrap.b32 	%r558, %r544, %r544, 15;
	shf.l.wrap.b32 	%r559, %r544, %r544, 13;
	xor.b32  	%r560, %r558, %r559;
	shr.u32 	%r561, %r544, 10;
	xor.b32  	%r562, %r560, %r561;
	add.s32 	%r563, %r562, %r479;
	shf.l.wrap.b32 	%r564, %r375, %r375, 25;
	shf.l.wrap.b32 	%r565, %r375, %r375, 14;
	xor.b32  	%r566, %r564, %r565;
	shr.u32 	%r567, %r375, 3;
	xor.b32  	%r568, %r566, %r567;
	add.s32 	%r569, %r563, %r362;
	add.s32 	%r570, %r569, %r568;
	shf.l.wrap.b32 	%r571, %r557, %r557, 15;
	shf.l.wrap.b32 	%r572, %r557, %r557, 13;
	xor.b32  	%r573, %r571, %r572;
	shr.u32 	%r574, %r557, 10;
	xor.b32  	%r575, %r573, %r574;
	add.s32 	%r576, %r575, %r492;
	shf.l.wrap.b32 	%r577, %r388, %r388, 25;
	shf.l.wrap.b32 	%r578, %r388, %r388, 14;
	xor.b32  	%r579, %r577, %r578;
	shr.u32 	%r580, %r388, 3;
	xor.b32  	%r581, %r579, %r580;
	add.s32 	%r582, %r576, %r375;
	add.s32 	%r583, %r582, %r581;
	shf.l.wrap.b32 	%r584, %r570, %r570, 15;
	shf.l.wrap.b32 	%r585, %r570, %r570, 13;
	xor.b32  	%r586, %r584, %r585;
	shr.u32 	%r587, %r570, 10;
	xor.b32  	%r588, %r586, %r587;
	add.s32 	%r589, %r588, %r505;
	shf.l.wrap.b32 	%r590, %r401, %r401, 25;
	shf.l.wrap.b32 	%r591, %r401, %r401, 14;
	xor.b32  	%r592, %r590, %r591;
	shr.u32 	%r593, %r401, 3;
	xor.b32  	%r594, %r592, %r593;
	add.s32 	%r595, %r589, %r388;
	add.s32 	%r596, %r595, %r594;
	shf.l.wrap.b32 	%r597, %r583, %r583, 15;
	shf.l.wrap.b32 	%r598, %r583, %r583, 13;
	xor.b32  	%r599, %r597, %r598;
	shr.u32 	%r600, %r583, 10;
	xor.b32  	%r601, %r599, %r600;
	add.s32 	%r602, %r601, %r518;
	shf.l.wrap.b32 	%r603, %r414, %r414, 25;
	shf.l.wrap.b32 	%r604, %r414, %r414, 14;
	xor.b32  	%r605, %r603, %r604;
	shr.u32 	%r606, %r414, 3;
	xor.b32  	%r607, %r605, %r606;
	add.s32 	%r608, %r602, %r401;
	add.s32 	%r609, %r608, %r607;
	shf.l.wrap.b32 	%r610, %r596, %r596, 15;
	shf.l.wrap.b32 	%r611, %r596, %r596, 13;
	xor.b32  	%r612, %r610, %r611;
	shr.u32 	%r613, %r596, 10;
	xor.b32  	%r614, %r612, %r613;
	add.s32 	%r615, %r614, %r531;
	shf.l.wrap.b32 	%r616, %r427, %r427, 25;
	shf.l.wrap.b32 	%r617, %r427, %r427, 14;
	xor.b32  	%r618, %r616, %r617;
	shr.u32 	%r619, %r427, 3;
	xor.b32  	%r620, %r618, %r619;
	add.s32 	%r621, %r615, %r414;
	add.s32 	%r622, %r621, %r620;
	shf.l.wrap.b32 	%r623, %r609, %r609, 15;
	shf.l.wrap.b32 	%r624, %r609, %r609, 13;
	xor.b32  	%r625, %r623, %r624;
	shr.u32 	%r626, %r609, 10;
	xor.b32  	%r627, %r625, %r626;
	add.s32 	%r628, %r627, %r544;
	shf.l.wrap.b32 	%r629, %r440, %r440, 25;
	shf.l.wrap.b32 	%r630, %r440, %r440, 14;
	xor.b32  	%r631, %r629, %r630;
	shr.u32 	%r632, %r440, 3;
	xor.b32  	%r633, %r631, %r632;
	add.s32 	%r634, %r628, %r427;
	add.s32 	%r635, %r634, %r633;
	shf.l.wrap.b32 	%r636, %r622, %r622, 15;
	shf.l.wrap.b32 	%r637, %r622, %r622, 13;
	xor.b32  	%r638, %r636, %r637;
	shr.u32 	%r639, %r622, 10;
	xor.b32  	%r640, %r638, %r639;
	add.s32 	%r641, %r640, %r557;
	shf.l.wrap.b32 	%r642, %r453, %r453, 25;
	shf.l.wrap.b32 	%r643, %r453, %r453, 14;
	xor.b32  	%r644, %r642, %r643;
	shr.u32 	%r645, %r453, 3;
	xor.b32  	%r646, %r644, %r645;
	add.s32 	%r647, %r641, %r440;
	add.s32 	%r648, %r647, %r646;
	shf.l.wrap.b32 	%r649, %r635, %r635, 15;
	shf.l.wrap.b32 	%r650, %r635, %r635, 13;
	xor.b32  	%r651, %r649, %r650;
	shr.u32 	%r652, %r635, 10;
	xor.b32  	%r653, %r651, %r652;
	add.s32 	%r654, %r653, %r570;
	shf.l.wrap.b32 	%r655, %r466, %r466, 25;
	shf.l.wrap.b32 	%r656, %r466, %r466, 14;
	xor.b32  	%r657, %r655, %r656;
	shr.u32 	%r658, %r466, 3;
	xor.b32  	%r659, %r657, %r658;
	add.s32 	%r660, %r654, %r453;
	add.s32 	%r661, %r660, %r659;
	shf.l.wrap.b32 	%r662, %r648, %r648, 15;
	shf.l.wrap.b32 	%r663, %r648, %r648, 13;
	xor.b32  	%r664, %r662, %r663;
	shr.u32 	%r665, %r648, 10;
	xor.b32  	%r666, %r664, %r665;
	add.s32 	%r667, %r666, %r583;
	shf.l.wrap.b32 	%r668, %r479, %r479, 25;
	shf.l.wrap.b32 	%r669, %r479, %r479, 14;
	xor.b32  	%r670, %r668, %r669;
	shr.u32 	%r671, %r479, 3;
	xor.b32  	%r672, %r670, %r671;
	add.s32 	%r673, %r667, %r466;
	add.s32 	%r674, %r673, %r672;
	shf.l.wrap.b32 	%r675, %r661, %r661, 15;
	shf.l.wrap.b32 	%r676, %r661, %r661, 13;
	xor.b32  	%r677, %r675, %r676;
	shr.u32 	%r678, %r661, 10;
	xor.b32  	%r679, %r677, %r678;
	add.s32 	%r680, %r679, %r596;
	shf.l.wrap.b32 	%r681, %r492, %r492, 25;
	shf.l.wrap.b32 	%r682, %r492, %r492, 14;
	xor.b32  	%r683, %r681, %r682;
	shr.u32 	%r684, %r492, 3;
	xor.b32  	%r685, %r683, %r684;
	add.s32 	%r686, %r680, %r479;
	add.s32 	%r687, %r686, %r685;
	shf.l.wrap.b32 	%r688, %r674, %r674, 15;
	shf.l.wrap.b32 	%r689, %r674, %r674, 13;
	xor.b32  	%r690, %r688, %r689;
	shr.u32 	%r691, %r674, 10;
	xor.b32  	%r692, %r690, %r691;
	add.s32 	%r693, %r692, %r609;
	shf.l.wrap.b32 	%r694, %r505, %r505, 25;
	shf.l.wrap.b32 	%r695, %r505, %r505, 14;
	xor.b32  	%r696, %r694, %r695;
	shr.u32 	%r697, %r505, 3;
	xor.b32  	%r698, %r696, %r697;
	add.s32 	%r699, %r693, %r492;
	add.s32 	%r700, %r699, %r698;
	shf.l.wrap.b32 	%r701, %r687, %r687, 15;
	shf.l.wrap.b32 	%r702, %r687, %r687, 13;
	xor.b32  	%r703, %r701, %r702;
	shr.u32 	%r704, %r687, 10;
	xor.b32  	%r705, %r703, %r704;
	add.s32 	%r706, %r705, %r622;
	shf.l.wrap.b32 	%r707, %r518, %r518, 25;
	shf.l.wrap.b32 	%r708, %r518, %r518, 14;
	xor.b32  	%r709, %r707, %r708;
	shr.u32 	%r710, %r518, 3;
	xor.b32  	%r711, %r709, %r710;
	add.s32 	%r712, %r706, %r505;
	add.s32 	%r713, %r712, %r711;
	shf.l.wrap.b32 	%r714, %r700, %r700, 15;
	shf.l.wrap.b32 	%r715, %r700, %r700, 13;
	xor.b32  	%r716, %r714, %r715;
	shr.u32 	%r717, %r700, 10;
	xor.b32  	%r718, %r716, %r717;
	add.s32 	%r719, %r718, %r635;
	shf.l.wrap.b32 	%r720, %r531, %r531, 25;
	shf.l.wrap.b32 	%r721, %r531, %r531, 14;
	xor.b32  	%r722, %r720, %r721;
	shr.u32 	%r723, %r531, 3;
	xor.b32  	%r724, %r722, %r723;
	add.s32 	%r725, %r719, %r518;
	add.s32 	%r726, %r725, %r724;
	shf.l.wrap.b32 	%r727, %r713, %r713, 15;
	shf.l.wrap.b32 	%r728, %r713, %r713, 13;
	xor.b32  	%r729, %r727, %r728;
	shr.u32 	%r730, %r713, 10;
	xor.b32  	%r731, %r729, %r730;
	add.s32 	%r732, %r731, %r648;
	shf.l.wrap.b32 	%r733, %r544, %r544, 25;
	shf.l.wrap.b32 	%r734, %r544, %r544, 14;
	xor.b32  	%r735, %r733, %r734;
	shr.u32 	%r736, %r544, 3;
	xor.b32  	%r737, %r735, %r736;
	add.s32 	%r738, %r732, %r531;
	add.s32 	%r739, %r738, %r737;
	shf.l.wrap.b32 	%r740, %r726, %r726, 15;
	shf.l.wrap.b32 	%r741, %r726, %r726, 13;
	xor.b32  	%r742, %r740, %r741;
	shr.u32 	%r743, %r726, 10;
	xor.b32  	%r744, %r742, %r743;
	add.s32 	%r745, %r744, %r661;
	shf.l.wrap.b32 	%r746, %r557, %r557, 25;
	shf.l.wrap.b32 	%r747, %r557, %r557, 14;
	xor.b32  	%r748, %r746, %r747;
	shr.u32 	%r749, %r557, 3;
	xor.b32  	%r750, %r748, %r749;
	add.s32 	%r751, %r745, %r544;
	add.s32 	%r752, %r751, %r750;
	shf.l.wrap.b32 	%r753, %r739, %r739, 15;
	shf.l.wrap.b32 	%r754, %r739, %r739, 13;
	xor.b32  	%r755, %r753, %r754;
	shr.u32 	%r756, %r739, 10;
	xor.b32  	%r757, %r755, %r756;
	add.s32 	%r758, %r757, %r674;
	shf.l.wrap.b32 	%r759, %r570, %r570, 25;
	shf.l.wrap.b32 	%r760, %r570, %r570, 14;
	xor.b32  	%r761, %r759, %r760;
	shr.u32 	%r762, %r570, 3;
	xor.b32  	%r763, %r761, %r762;
	add.s32 	%r764, %r758, %r557;
	add.s32 	%r765, %r764, %r763;
	shf.l.wrap.b32 	%r766, %r752, %r752, 15;
	shf.l.wrap.b32 	%r767, %r752, %r752, 13;
	xor.b32  	%r768, %r766, %r767;
	shr.u32 	%r769, %r752, 10;
	xor.b32  	%r770, %r768, %r769;
	add.s32 	%r771, %r770, %r687;
	shf.l.wrap.b32 	%r772, %r583, %r583, 25;
	shf.l.wrap.b32 	%r773, %r583, %r583, 14;
	xor.b32  	%r774, %r772, %r773;
	shr.u32 	%r775, %r583, 3;
	xor.b32  	%r776, %r774, %r775;
	add.s32 	%r777, %r771, %r570;
	add.s32 	%r778, %r777, %r776;
	shf.l.wrap.b32 	%r779, %r765, %r765, 15;
	shf.l.wrap.b32 	%r780, %r765, %r765, 13;
	xor.b32  	%r781, %r779, %r780;
	shr.u32 	%r782, %r765, 10;
	xor.b32  	%r783, %r781, %r782;
	add.s32 	%r784, %r783, %r700;
	shf.l.wrap.b32 	%r785, %r596, %r596, 25;
	shf.l.wrap.b32 	%r786, %r596, %r596, 14;
	xor.b32  	%r787, %r785, %r786;
	shr.u32 	%r788, %r596, 3;
	xor.b32  	%r789, %r787, %r788;
	add.s32 	%r790, %r784, %r583;
	add.s32 	%r791, %r790, %r789;
	shf.l.wrap.b32 	%r792, %r778, %r778, 15;
	shf.l.wrap.b32 	%r793, %r778, %r778, 13;
	xor.b32  	%r794, %r792, %r793;
	shr.u32 	%r795, %r778, 10;
	xor.b32  	%r796, %r794, %r795;
	add.s32 	%r797, %r796, %r713;
	shf.l.wrap.b32 	%r798, %r609, %r609, 25;
	shf.l.wrap.b32 	%r799, %r609, %r609, 14;
	xor.b32  	%r800, %r798, %r799;
	shr.u32 	%r801, %r609, 3;
	xor.b32  	%r802, %r800, %r801;
	add.s32 	%r803, %r797, %r596;
	add.s32 	%r804, %r803, %r802;
	shf.l.wrap.b32 	%r805, %r791, %r791, 15;
	shf.l.wrap.b32 	%r806, %r791, %r791, 13;
	xor.b32  	%r807, %r805, %r806;
	shr.u32 	%r808, %r791, 10;
	xor.b32  	%r809, %r807, %r808;
	add.s32 	%r810, %r809, %r726;
	shf.l.wrap.b32 	%r811, %r622, %r622, 25;
	shf.l.wrap.b32 	%r812, %r622, %r622, 14;
	xor.b32  	%r813, %r811, %r812;
	shr.u32 	%r814, %r622, 3;
	xor.b32  	%r815, %r813, %r814;
	add.s32 	%r816, %r810, %r609;
	add.s32 	%r817, %r816, %r815;
	shf.l.wrap.b32 	%r818, %r804, %r804, 15;
	shf.l.wrap.b32 	%r819, %r804, %r804, 13;
	xor.b32  	%r820, %r818, %r819;
	shr.u32 	%r821, %r804, 10;
	xor.b32  	%r822, %r820, %r821;
	add.s32 	%r823, %r822, %r739;
	shf.l.wrap.b32 	%r824, %r635, %r635, 25;
	shf.l.wrap.b32 	%r825, %r635, %r635, 14;
	xor.b32  	%r826, %r824, %r825;
	shr.u32 	%r827, %r635, 3;
	xor.b32  	%r828, %r826, %r827;
	add.s32 	%r829, %r823, %r622;
	add.s32 	%r830, %r829, %r828;
	shf.l.wrap.b32 	%r831, %r817, %r817, 15;
	shf.l.wrap.b32 	%r832, %r817, %r817, 13;
	xor.b32  	%r833, %r831, %r832;
	shr.u32 	%r834, %r817, 10;
	xor.b32  	%r835, %r833, %r834;
	add.s32 	%r836, %r835, %r752;
	shf.l.wrap.b32 	%r837, %r648, %r648, 25;
	shf.l.wrap.b32 	%r838, %r648, %r648, 14;
	xor.b32  	%r839, %r837, %r838;
	shr.u32 	%r840, %r648, 3;
	xor.b32  	%r841, %r839, %r840;
	add.s32 	%r842, %r836, %r635;
	add.s32 	%r843, %r842, %r841;
	shf.l.wrap.b32 	%r844, %r830, %r830, 15;
	shf.l.wrap.b32 	%r845, %r830, %r830, 13;
	xor.b32  	%r846, %r844, %r845;
	shr.u32 	%r847, %r830, 10;
	xor.b32  	%r848, %r846, %r847;
	add.s32 	%r849, %r848, %r765;
	shf.l.wrap.b32 	%r850, %r661, %r661, 25;
	shf.l.wrap.b32 	%r851, %r661, %r661, 14;
	xor.b32  	%r852, %r850, %r851;
	shr.u32 	%r853, %r661, 3;
	xor.b32  	%r854, %r852, %r853;
	add.s32 	%r855, %r849, %r648;
	add.s32 	%r856, %r855, %r854;
	shf.l.wrap.b32 	%r857, %r843, %r843, 15;
	shf.l.wrap.b32 	%r858, %r843, %r843, 13;
	xor.b32  	%r859, %r857, %r858;
	shr.u32 	%r860, %r843, 10;
	xor.b32  	%r861, %r859, %r860;
	add.s32 	%r862, %r861, %r778;
	shf.l.wrap.b32 	%r863, %r674, %r674, 25;
	shf.l.wrap.b32 	%r864, %r674, %r674, 14;
	xor.b32  	%r865, %r863, %r864;
	shr.u32 	%r866, %r674, 3;
	xor.b32  	%r867, %r865, %r866;
	add.s32 	%r868, %r862, %r661;
	add.s32 	%r869, %r868, %r867;
	shf.l.wrap.b32 	%r870, %r856, %r856, 15;
	shf.l.wrap.b32 	%r871, %r856, %r856, 13;
	xor.b32  	%r872, %r870, %r871;
	shr.u32 	%r873, %r856, 10;
	xor.b32  	%r874, %r872, %r873;
	add.s32 	%r875, %r874, %r791;
	shf.l.wrap.b32 	%r876, %r687, %r687, 25;
	shf.l.wrap.b32 	%r877, %r687, %r687, 14;
	xor.b32  	%r878, %r876, %r877;
	shr.u32 	%r879, %r687, 3;
	xor.b32  	%r880, %r878, %r879;
	add.s32 	%r881, %r875, %r674;
	add.s32 	%r882, %r881, %r880;
	shf.l.wrap.b32 	%r883, %r869, %r869, 15;
	shf.l.wrap.b32 	%r884, %r869, %r869, 13;
	xor.b32  	%r885, %r883, %r884;
	shr.u32 	%r886, %r869, 10;
	xor.b32  	%r887, %r885, %r886;
	add.s32 	%r888, %r887, %r804;
	shf.l.wrap.b32 	%r889, %r700, %r700, 25;
	shf.l.wrap.b32 	%r890, %r700, %r700, 14;
	xor.b32  	%r891, %r889, %r890;
	shr.u32 	%r892, %r700, 3;
	xor.b32  	%r893, %r891, %r892;
	add.s32 	%r894, %r888, %r687;
	add.s32 	%r895, %r894, %r893;
	add.s32 	%r896, %r4, %r256;
	add.s32 	%r897, %r896, 1446884106;
	add.s32 	%r898, %r896, -1182902091;
	shf.l.wrap.b32 	%r899, %r897, %r897, 26;
	shf.l.wrap.b32 	%r900, %r897, %r897, 21;
	xor.b32  	%r901, %r899, %r900;
	shf.l.wrap.b32 	%r902, %r897, %r897, 7;
	xor.b32  	%r903, %r901, %r902;
	and.b32  	%r904, %r897, 1359893119;
	sub.s32 	%r905, -1446884107, %r896;
	and.b32  	%r906, %r905, -1694144372;
	or.b32  	%r907, %r904, %r906;
	add.s32 	%r908, %r907, %r903;
	add.s32 	%r909, %r908, %r5;
	add.s32 	%r910, %r909, %r257;
	shf.l.wrap.b32 	%r911, %r898, %r898, 30;
	shf.l.wrap.b32 	%r912, %r898, %r898, 19;
	xor.b32  	%r913, %r911, %r912;
	shf.l.wrap.b32 	%r914, %r898, %r898, 10;
	xor.b32  	%r915, %r913, %r914;
	and.b32  	%r916, %r898, -781301534;
	add.s32 	%r917, %r915, %r916;
	add.s32 	%r918, %r910, %r917;
	add.s32 	%r919, %r910, 1542638877;
	add.s32 	%r920, %r918, 1233485744;
	shf.l.wrap.b32 	%r921, %r919, %r919, 26;
	shf.l.wrap.b32 	%r922, %r919, %r919, 21;
	xor.b32  	%r923, %r921, %r922;
	shf.l.wrap.b32 	%r924, %r919, %r919, 7;
	xor.b32  	%r925, %r923, %r924;
	and.b32  	%r926, %r919, %r897;
	sub.s32 	%r927, 604844770, %r910;
	and.b32  	%r928, %r927, 1359893119;
	or.b32  	%r929, %r926, %r928;
	add.s32 	%r930, %r929, %r925;
	add.s32 	%r931, %r930, %r6;
	add.s32 	%r932, %r931, %r258;
	shf.l.wrap.b32 	%r933, %r920, %r920, 30;
	shf.l.wrap.b32 	%r934, %r920, %r920, 19;
	xor.b32  	%r935, %r933, %r934;
	shf.l.wrap.b32 	%r936, %r920, %r920, 10;
	xor.b32  	%r937, %r935, %r936;
	xor.b32  	%r938, %r898, 1779033703;
	and.b32  	%r939, %r920, %r938;
	and.b32  	%r940, %r898, 1779033703;
	xor.b32  	%r941, %r939, %r940;
	add.s32 	%r942, %r937, %r941;
	add.s32 	%r943, %r932, %r942;
	add.s32 	%r944, %r932, 1449989905;
	add.s32 	%r945, %r943, -1694144372;
	shf.l.wrap.b32 	%r946, %r944, %r944, 26;
	shf.l.wrap.b32 	%r947, %r944, %r944, 21;
	xor.b32  	%r948, %r946, %r947;
	shf.l.wrap.b32 	%r949, %r944, %r944, 7;
	xor.b32  	%r950, %r948, %r949;
	and.b32  	%r951, %r944, %r919;
	sub.s32 	%r952, -1449989906, %r932;
	and.b32  	%r953, %r897, %r952;
	or.b32  	%r954, %r951, %r953;
	add.s32 	%r955, %r954, %r950;
	add.s32 	%r956, %r955, %r7;
	add.s32 	%r957, %r956, %r259;
	shf.l.wrap.b32 	%r958, %r945, %r945, 30;
	shf.l.wrap.b32 	%r959, %r945, %r945, 19;
	xor.b32  	%r960, %r958, %r959;
	shf.l.wrap.b32 	%r961, %r945, %r945, 10;
	xor.b32  	%r962, %r960, %r961;
	xor.b32  	%r963, %r920, %r898;
	and.b32  	%r964, %r945, %r963;
	and.b32  	%r965, %r920, %r898;
	xor.b32  	%r966, %r964, %r965;
	add.s32 	%r967, %r962, %r966;
	add.s32 	%r968, %r957, %r967;
	add.s32 	%r969, %r957, -1156040474;
	add.s32 	%r970, %r968, 1359893119;
	shf.l.wrap.b32 	%r971, %r969, %r969, 26;
	shf.l.wrap.b32 	%r972, %r969, %r969, 21;
	xor.b32  	%r973, %r971, %r972;
	shf.l.wrap.b32 	%r974, %r969, %r969, 7;
	xor.b32  	%r975, %r973, %r974;
	and.b32  	%r976, %r969, %r944;
	sub.s32 	%r977, 1156040473, %r957;
	and.b32  	%r978, %r919, %r977;
	or.b32  	%r979, %r976, %r978;
	add.s32 	%r980, %r979, %r897;
	add.s32 	%r981, %r980, %r975;
	add.s32 	%r982, %r981, %r8;
	add.s32 	%r983, %r982, %r260;
	shf.l.wrap.b32 	%r984, %r970, %r970, 30;
	shf.l.wrap.b32 	%r985, %r970, %r970, 19;
	xor.b32  	%r986, %r984, %r985;
	shf.l.wrap.b32 	%r987, %r970, %r970, 10;
	xor.b32  	%r988, %r986, %r987;
	xor.b32  	%r989, %r945, %r920;
	and.b32  	%r990, %r970, %r989;
	and.b32  	%r991, %r945, %r920;
	xor.b32  	%r992, %r990, %r991;
	add.s32 	%r993, %r988, %r992;
	add.s32 	%r994, %r983, %r898;
	add.s32 	%r995, %r993, %r983;
	shf.l.wrap.b32 	%r996, %r994, %r994, 26;
	shf.l.wrap.b32 	%r997, %r994, %r994, 21;
	xor.b32  	%r998, %r996, %r997;
	shf.l.wrap.b32 	%r999, %r994, %r994, 7;
	xor.b32  	%r1000, %r998, %r999;
	and.b32  	%r1001, %r994, %r969;
	not.b32 	%r1002, %r994;
	and.b32  	%r1003, %r944, %r1002;
	or.b32  	%r1004, %r1001, %r1003;
	add.s32 	%r1005, %r1004, %r919;
	add.s32 	%r1006, %r1005, %r1000;
	add.s32 	%r1007, %r1006, %r9;
	add.s32 	%r1008, %r1007, %r261;
	shf.l.wrap.b32 	%r1009, %r995, %r995, 30;
	shf.l.wrap.b32 	%r1010, %r995, %r995, 19;
	xor.b32  	%r1011, %r1009, %r1010;
	shf.l.wrap.b32 	%r1012, %r995, %r995, 10;
	xor.b32  	%r1013, %r1011, %r1012;
	xor.b32  	%r1014, %r970, %r945;
	and.b32  	%r1015, %r995, %r1014;
	and.b32  	%r1016, %r970, %r945;
	xor.b32  	%r1017, %r1015, %r1016;
	add.s32 	%r1018, %r1013, %r1017;
	add.s32 	%r1019, %r1008, %r920;
	add.s32 	%r1020, %r1018, %r1008;
	shf.l.wrap.b32 	%r1021, %r1019, %r1019, 26;
	shf.l.wrap.b32 	%r1022, %r1019, %r1019, 21;
	xor.b32  	%r1023, %r1021, %r1022;
	shf.l.wrap.b32 	%r1024, %r1019, %r1019, 7;
	xor.b32  	%r1025, %r1023, %r1024;
	and.b32  	%r1026, %r1019, %r994;
	not.b32 	%r1027, %r1019;
	and.b32  	%r1028, %r969, %r1027;
	or.b32  	%r1029, %r1026, %r1028;
	add.s32 	%r1030, %r1029, %r944;
	add.s32 	%r1031, %r1030, %r1025;
	add.s32 	%r1032, %r1031, %r10;
	add.s32 	%r1033, %r1032, %r262;
	shf.l.wrap.b32 	%r1034, %r1020, %r1020, 30;
	shf.l.wrap.b32 	%r1035, %r1020, %r1020, 19;
	xor.b32  	%r1036, %r1034, %r1035;
	shf.l.wrap.b32 	%r1037, %r1020, %r1020, 10;
	xor.b32  	%r1038, %r1036, %r1037;
	xor.b32  	%r1039, %r995, %r970;
	and.b32  	%r1040, %r1020, %r1039;
	and.b32  	%r1041, %r995, %r970;
	xor.b32  	%r1042, %r1040, %r1041;
	add.s32 	%r1043, %r1038, %r1042;
	add.s32 	%r1044, %r1033, %r945;
	add.s32 	%r1045, %r1043, %r1033;
	shf.l.wrap.b32 	%r1046, %r1044, %r1044, 26;
	shf.l.wrap.b32 	%r1047, %r1044, %r1044, 21;
	xor.b32  	%r1048, %r1046, %r1047;
	shf.l.wrap.b32 	%r1049, %r1044, %r1044, 7;
	xor.b32  	%r1050, %r1048, %r1049;
	and.b32  	%r1051, %r1044, %r1019;
	not.b32 	%r1052, %r1044;
	and.b32  	%r1053, %r994, %r1052;
	or.b32  	%r1054, %r1051, %r1053;
	add.s32 	%r1055, %r1054, %r969;
	add.s32 	%r1056, %r1055, %r1050;
	add.s32 	%r1057, %r1056, %r11;
	add.s32 	%r1058, %r1057, %r263;
	shf.l.wrap.b32 	%r1059, %r1045, %r1045, 30;
	shf.l.wrap.b32 	%r1060, %r1045, %r1045, 19;
	xor.b32  	%r1061, %r1059, %r1060;
	shf.l.wrap.b32 	%r1062, %r1045, %r1045, 10;
	xor.b32  	%r1063, %r1061, %r1062;
	xor.b32  	%r1064, %r1020, %r995;
	and.b32  	%r1065, %r1045, %r1064;
	and.b32  	%r1066, %r1020, %r995;
	xor.b32  	%r1067, %r1065, %r1066;
	add.s32 	%r1068, %r1063, %r1067;
	add.s32 	%r1069, %r1058, %r970;
	add.s32 	%r1070, %r1068, %r1058;
	shf.l.wrap.b32 	%r1071, %r1069, %r1069, 26;
	shf.l.wrap.b32 	%r1072, %r1069, %r1069, 21;
	xor.b32  	%r1073, %r1071, %r1072;
	shf.l.wrap.b32 	%r1074, %r1069, %r1069, 7;
	xor.b32  	%r1075, %r1073, %r1074;
	and.b32  	%r1076, %r1069, %r1044;
	not.b32 	%r1077, %r1069;
	and.b32  	%r1078, %r1019, %r1077;
	or.b32  	%r1079, %r1076, %r1078;
	add.s32 	%r1080, %r1079, %r994;
	add.s32 	%r1081, %r1080, %r1075;
	ld.const.u32 	%r1082, [K+32];
	add.s32 	%r1083, %r1081, %r1082;
	add.s32 	%r1084, %r1083, %r264;
	shf.l.wrap.b32 	%r1085, %r1070, %r1070, 30;
	shf.l.wrap.b32 	%r1086, %r1070, %r1070, 19;
	xor.b32  	%r1087, %r1085, %r1086;
	shf.l.wrap.b32 	%r1088, %r1070, %r1070, 10;
	xor.b32  	%r1089, %r1087, %r1088;
	xor.b32  	%r1090, %r1045, %r1020;
	and.b32  	%r1091, %r1070, %r1090;
	and.b32  	%r1092, %r1045, %r1020;
	xor.b32  	%r1093, %r1091, %r1092;
	add.s32 	%r1094, %r1089, %r1093;
	add.s32 	%r1095, %r1084, %r995;
	add.s32 	%r1096, %r1094, %r1084;
	shf.l.wrap.b32 	%r1097, %r1095, %r1095, 26;
	shf.l.wrap.b32 	%r1098, %r1095, %r1095, 21;
	xor.b32  	%r1099, %r1097, %r1098;
	shf.l.wrap.b32 	%r1100, %r1095, %r1095, 7;
	xor.b32  	%r1101, %r1099, %r1100;
	and.b32  	%r1102, %r1095, %r1069;
	not.b32 	%r1103, %r1095;
	and.b32  	%r1104, %r1044, %r1103;
	or.b32  	%r1105, %r1102, %r1104;
	add.s32 	%r1106, %r1105, %r1019;
	add.s32 	%r1107, %r1106, %r1101;
	ld.const.u32 	%r1108, [K+36];
	add.s32 	%r1109, %r1107, %r1108;
	add.s32 	%r1110, %r1109, %r265;
	shf.l.wrap.b32 	%r1111, %r1096, %r1096, 30;
	shf.l.wrap.b32 	%r1112, %r1096, %r1096, 19;
	xor.b32  	%r1113, %r1111, %r1112;
	shf.l.wrap.b32 	%r1114, %r1096, %r1096, 10;
	xor.b32  	%r1115, %r1113, %r1114;
	xor.b32  	%r1116, %r1070, %r1045;
	and.b32  	%r1117, %r1096, %r1116;
	and.b32  	%r1118, %r1070, %r1045;
	xor.b32  	%r1119, %r1117, %r1118;
	add.s32 	%r1120, %r1115, %r1119;
	add.s32 	%r1121, %r1110, %r1020;
	add.s32 	%r1122, %r1120, %r1110;
	shf.l.wrap.b32 	%r1123, %r1121, %r1121, 26;
	shf.l.wrap.b32 	%r1124, %r1121, %r1121, 21;
	xor.b32  	%r1125, %r1123, %r1124;
	shf.l.wrap.b32 	%r1126, %r1121, %r1121, 7;
	xor.b32  	%r1127, %r1125, %r1126;
	and.b32  	%r1128, %r1121, %r1095;
	not.b32 	%r1129, %r1121;
	and.b32  	%r1130, %r1069, %r1129;
	or.b32  	%r1131, %r1128, %r1130;
	add.s32 	%r1132, %r1131, %r1044;
	add.s32 	%r1133, %r1132, %r1127;
	ld.const.u32 	%r1134, [K+40];
	add.s32 	%r1135, %r1133, %r1134;
	add.s32 	%r1136, %r1135, %r266;
	shf.l.wrap.b32 	%r1137, %r1122, %r1122, 30;
	shf.l.wrap.b32 	%r1138, %r1122, %r1122, 19;
	xor.b32  	%r1139, %r1137, %r1138;
	shf.l.wrap.b32 	%r1140, %r1122, %r1122, 10;
	xor.b32  	%r1141, %r1139, %r1140;
	xor.b32  	%r1142, %r1096, %r1070;
	and.b32  	%r1143, %r1122, %r1142;
	and.b32  	%r1144, %r1096, %r1070;
	xor.b32  	%r1145, %r1143, %r1144;
	add.s32 	%r1146, %r1141, %r1145;
	add.s32 	%r1147, %r1136, %r1045;
	add.s32 	%r1148, %r1146, %r1136;
	shf.l.wrap.b32 	%r1149, %r1147, %r1147, 26;
	shf.l.wrap.b32 	%r1150, %r1147, %r1147, 21;
	xor.b32  	%r1151, %r1149, %r1150;
	shf.l.wrap.b32 	%r1152, %r1147, %r1147, 7;
	xor.b32  	%r1153, %r1151, %r1152;
	and.b32  	%r1154, %r1147, %r1121;
	not.b32 	%r1155, %r1147;
	and.b32  	%r1156, %r1095, %r1155;
	or.b32  	%r1157, %r1154, %r1156;
	add.s32 	%r1158, %r1157, %r1069;
	add.s32 	%r1159, %r1158, %r1153;
	ld.const.u32 	%r1160, [K+44];
	add.s32 	%r1161, %r1159, %r1160;
	add.s32 	%r1162, %r1161, %r267;
	shf.l.wrap.b32 	%r1163, %r1148, %r1148, 30;
	shf.l.wrap.b32 	%r1164, %r1148, %r1148, 19;
	xor.b32  	%r1165, %r1163, %r1164;
	shf.l.wrap.b32 	%r1166, %r1148, %r1148, 10;
	xor.b32  	%r1167, %r1165, %r1166;
	xor.b32  	%r1168, %r1122, %r1096;
	and.b32  	%r1169, %r1148, %r1168;
	and.b32  	%r1170, %r1122, %r1096;
	xor.b32  	%r1171, %r1169, %r1170;
	add.s32 	%r1172, %r1167, %r1171;
	add.s32 	%r1173, %r1162, %r1070;
	add.s32 	%r1174, %r1172, %r1162;
	shf.l.wrap.b32 	%r1175, %r1173, %r1173, 26;
	shf.l.wrap.b32 	%r1176, %r1173, %r1173, 21;
	xor.b32  	%r1177, %r1175, %r1176;
	shf.l.wrap.b32 	%r1178, %r1173, %r1173, 7;
	xor.b32  	%r1179, %r1177, %r1178;
	and.b32  	%r1180, %r1173, %r1147;
	not.b32 	%r1181, %r1173;
	and.b32  	%r1182, %r1121, %r1181;
	or.b32  	%r1183, %r1180, %r1182;
	add.s32 	%r1184, %r1183, %r1095;
	add.s32 	%r1185, %r1184, %r1179;
	add.s32 	%r1186, %r1185, %r12;
	add.s32 	%r1187, %r1186, %r268;
	shf.l.wrap.b32 	%r1188, %r1174, %r1174, 30;
	shf.l.wrap.b32 	%r1189, %r1174, %r1174, 19;
	xor.b32  	%r1190, %r1188, %r1189;
	shf.l.wrap.b32 	%r1191, %r1174, %r1174, 10;
	xor.b32  	%r1192, %r1190, %r1191;
	xor.b32  	%r1193, %r1148, %r1122;
	and.b32  	%r1194, %r1174, %r1193;
	and.b32  	%r1195, %r1148, %r1122;
	xor.b32  	%r1196, %r1194, %r1195;
	add.s32 	%r1197, %r1192, %r1196;
	add.s32 	%r1198, %r1187, %r1096;
	add.s32 	%r1199, %r1197, %r1187;
	shf.l.wrap.b32 	%r1200, %r1198, %r1198, 26;
	shf.l.wrap.b32 	%r1201, %r1198, %r1198, 21;
	xor.b32  	%r1202, %r1200, %r1201;
	shf.l.wrap.b32 	%r1203, %r1198, %r1198, 7;
	xor.b32  	%r1204, %r1202, %r1203;
	and.b32  	%r1205, %r1198, %r1173;
	not.b32 	%r1206, %r1198;
	and.b32  	%r1207, %r1147, %r1206;
	or.b32  	%r1208, %r1205, %r1207;
	add.s32 	%r1209, %r1208, %r1121;
	add.s32 	%r1210, %r1209, %r1204;
	add.s32 	%r1211, %r1210, %r13;
	add.s32 	%r1212, %r1211, %r269;
	shf.l.wrap.b32 	%r1213, %r1199, %r1199, 30;
	shf.l.wrap.b32 	%r1214, %r1199, %r1199, 19;
	xor.b32  	%r1215, %r1213, %r1214;
	shf.l.wrap.b32 	%r1216, %r1199, %r1199, 10;
	xor.b32  	%r1217, %r1215, %r1216;
	xor.b32  	%r1218, %r1174, %r1148;
	and.b32  	%r1219, %r1199, %r1218;
	and.b32  	%r1220, %r1174, %r1148;
	xor.b32  	%r1221, %r1219, %r1220;
	add.s32 	%r1222, %r1217, %r1221;
	add.s32 	%r1223, %r1212, %r1122;
	add.s32 	%r1224, %r1222, %r1212;
	shf.l.wrap.b32 	%r1225, %r1223, %r1223, 26;
	shf.l.wrap.b32 	%r1226, %r1223, %r1223, 21;
	xor.b32  	%r1227, %r1225, %r1226;
	shf.l.wrap.b32 	%r1228, %r1223, %r1223, 7;
	xor.b32  	%r1229, %r1227, %r1228;
	and.b32  	%r1230, %r1223, %r1198;
	not.b32 	%r1231, %r1223;
	and.b32  	%r1232, %r1173, %r1231;
	or.b32  	%r1233, %r1230, %r1232;
	add.s32 	%r1234, %r1233, %r1147;
	add.s32 	%r1235, %r1234, %r1229;
	add.s32 	%r1236, %r1235, %r14;
	add.s32 	%r1237, %r1236, %r270;
	shf.l.wrap.b32 	%r1238, %r1224, %r1224, 30;
	shf.l.wrap.b32 	%r1239, %r1224, %r1224, 19;
	xor.b32  	%r1240, %r1238, %r1239;
	shf.l.wrap.b32 	%r1241, %r1224, %r1224, 10;
	xor.b32  	%r1242, %r1240, %r1241;
	xor.b32  	%r1243, %r1199, %r1174;
	and.b32  	%r1244, %r1224, %r1243;
	and.b32  	%r1245, %r1199, %r1174;
	xor.b32  	%r1246, %r1244, %r1245;
	add.s32 	%r1247, %r1242, %r1246;
	add.s32 	%r1248, %r1237, %r1148;
	add.s32 	%r1249, %r1247, %r1237;
	shf.l.wrap.b32 	%r1250, %r1248, %r1248, 26;
	shf.l.wrap.b32 	%r1251, %r1248, %r1248, 21;
	xor.b32  	%r1252, %r1250, %r1251;
	shf.l.wrap.b32 	%r1253, %r1248, %r1248, 7;
	xor.b32  	%r1254, %r1252, %r1253;
	and.b32  	%r1255, %r1248, %r1223;
	not.b32 	%r1256, %r1248;
	and.b32  	%r1257, %r1198, %r1256;
	or.b32  	%r1258, %r1255, %r1257;
	add.s32 	%r1259, %r1258, %r1173;
	add.s32 	%r1260, %r1259, %r1254;
	add.s32 	%r1261, %r1260, %r15;
	add.s32 	%r1262, %r1261, %r271;
	shf.l.wrap.b32 	%r1263, %r1249, %r1249, 30;
	shf.l.wrap.b32 	%r1264, %r1249, %r1249, 19;
	xor.b32  	%r1265, %r1263, %r1264;
	shf.l.wrap.b32 	%r1266, %r1249, %r1249, 10;
	xor.b32  	%r1267, %r1265, %r1266;
	xor.b32  	%r1268, %r1224, %r1199;
	and.b32  	%r1269, %r1249, %r1268;
	and.b32  	%r1270, %r1224, %r1199;
	xor.b32  	%r1271, %r1269, %r1270;
	add.s32 	%r1272, %r1267, %r1271;
	add.s32 	%r1273, %r1262, %r1174;
	add.s32 	%r1274, %r1272, %r1262;
	shf.l.wrap.b32 	%r1275, %r1273, %r1273, 26;
	shf.l.wrap.b32 	%r1276, %r1273, %r1273, 21;
	xor.b32  	%r1277, %r1275, %r1276;
	shf.l.wrap.b32 	%r1278, %r1273, %r1273, 7;
	xor.b32  	%r1279, %r1277, %r1278;
	and.b32  	%r1280, %r1273, %r1248;
	not.b32 	%r1281, %r1273;
	and.b32  	%r1282, %r1223, %r1281;
	or.b32  	%r1283, %r1280, %r1282;
	add.s32 	%r1284, %r1283, %r1198;
	add.s32 	%r1285, %r1284, %r1279;
	add.s32 	%r1286, %r1285, %r16;
	add.s32 	%r1287, %r1286, %r284;
	shf.l.wrap.b32 	%r1288, %r1274, %r1274, 30;
	shf.l.wrap.b32 	%r1289, %r1274, %r1274, 19;
	xor.b32  	%r1290, %r1288, %r1289;
	shf.l.wrap.b32 	%r1291, %r1274, %r1274, 10;
	xor.b32  	%r1292, %r1290, %r1291;
	xor.b32  	%r1293, %r1249, %r1224;
	and.b32  	%r1294, %r1274, %r1293;
	and.b32  	%r1295, %r1249, %r1224;
	xor.b32  	%r1296, %r1294, %r1295;
	add.s32 	%r1297, %r1292, %r1296;
	add.s32 	%r1298, %r1287, %r1199;
	add.s32 	%r1299, %r1297, %r1287;
	shf.l.wrap.b32 	%r1300, %r1298, %r1298, 26;
	shf.l.wrap.b32 	%r1301, %r1298, %r1298, 21;
	xor.b32  	%r1302, %r1300, %r1301;
	shf.l.wrap.b32 	%r1303, %r1298, %r1298, 7;
	xor.b32  	%r1304, %r1302, %r1303;
	and.b32  	%r1305, %r1298, %r1273;
	not.b32 	%r1306, %r1298;
	and.b32  	%r1307, %r1248, %r1306;
	or.b32  	%r1308, %r1305, %r1307;
	add.s32 	%r1309, %r1308, %r1223;
	add.s32 	%r1310, %r1309, %r1304;
	add.s32 	%r1311, %r1310, %r17;
	add.s32 	%r1312, %r1311, %r297;
	shf.l.wrap.b32 	%r1313, %r1299, %r1299, 30;
	shf.l.wrap.b32 	%r1314, %r1299, %r1299, 19;
	xor.b32  	%r1315, %r1313, %r1314;
	shf.l.wrap.b32 	%r1316, %r1299, %r1299, 10;
	xor.b32  	%r1317, %r1315, %r1316;
	xor.b32  	%r1318, %r1274, %r1249;
	and.b32  	%r1319, %r1299, %r1318;
	and.b32  	%r1320, %r1274, %r1249;
	xor.b32  	%r1321, %r1319, %r1320;
	add.s32 	%r1322, %r1317, %r1321;
	add.s32 	%r1323, %r1312, %r1224;
	add.s32 	%r1324, %r1322, %r1312;
	shf.l.wrap.b32 	%r1325, %r1323, %r1323, 26;
	shf.l.wrap.b32 	%r1326, %r1323, %r1323, 21;
	xor.b32  	%r1327, %r1325, %r1326;
	shf.l.wrap.b32 	%r1328, %r1323, %r1323, 7;
	xor.b32  	%r1329, %r1327, %r1328;
	and.b32  	%r1330, %r1323, %r1298;
	not.b32 	%r1331, %r1323;
	and.b32  	%r1332, %r1273, %r1331;
	or.b32  	%r1333, %r1330, %r1332;
	add.s32 	%r1334, %r1333, %r1248;
	add.s32 	%r1335, %r1334, %r1329;
	add.s32 	%r1336, %r1335, %r18;
	add.s32 	%r1337, %r1336, %r310;
	shf.l.wrap.b32 	%r1338, %r1324, %r1324, 30;
	shf.l.wrap.b32 	%r1339, %r1324, %r1324, 19;
	xor.b32  	%r1340, %r1338, %r1339;
	shf.l.wrap.b32 	%r1341, %r1324, %r1324, 10;
	xor.b32  	%r1342, %r1340, %r1341;
	xor.b32  	%r1343, %r1299, %r1274;
	and.b32  	%r1344, %r1324, %r1343;
	and.b32  	%r1345, %r1299, %r1274;
	xor.b32  	%r1346, %r1344, %r1345;
	add.s32 	%r1347, %r1342, %r1346;
	add.s32 	%r1348, %r1337, %r1249;
	add.s32 	%r1349, %r1347, %r1337;
	shf.l.wrap.b32 	%r1350, %r1348, %r1348, 26;
	shf.l.wrap.b32 	%r1351, %r1348, %r1348, 21;
	xor.b32  	%r1352, %r1350, %r1351;
	shf.l.wrap.b32 	%r1353, %r1348, %r1348, 7;
	xor.b32  	%r1354, %r1352, %r1353;
	and.b32  	%r1355, %r1348, %r1323;
	not.b32 	%r1356, %r1348;
	and.b32  	%r1357, %r1298, %r1356;
	or.b32  	%r1358, %r1355, %r1357;
	add.s32 	%r1359, %r1358, %r1273;
	add.s32 	%r1360, %r1359, %r1354;
	add.s32 	%r1361, %r1360, %r19;
	add.s32 	%r1362, %r1361, %r323;
	shf.l.wrap.b32 	%r1363, %r1349, %r1349, 30;
	shf.l.wrap.b32 	%r1364, %r1349, %r1349, 19;
	xor.b32  	%r1365, %r1363, %r1364;
	shf.l.wrap.b32 	%r1366, %r1349, %r1349, 10;
	xor.b32  	%r1367, %r1365, %r1366;
	xor.b32  	%r1368, %r1324, %r1299;
	and.b32  	%r1369, %r1349, %r1368;
	and.b32  	%r1370, %r1324, %r1299;
	xor.b32  	%r1371, %r1369, %r1370;
	add.s32 	%r1372, %r1367, %r1371;
	add.s32 	%r1373, %r1362, %r1274;
	add.s32 	%r1374, %r1372, %r1362;
	shf.l.wrap.b32 	%r1375, %r1373, %r1373, 26;
	shf.l.wrap.b32 	%r1376, %r1373, %r1373, 21;
	xor.b32  	%r1377, %r1375, %r1376;
	shf.l.wrap.b32 	%r1378, %r1373, %r1373, 7;
	xor.b32  	%r1379, %r1377, %r1378;
	and.b32  	%r1380, %r1373, %r1348;
	not.b32 	%r1381, %r1373;
	and.b32  	%r1382, %r1323, %r1381;
	or.b32  	%r1383, %r1380, %r1382;
	add.s32 	%r1384, %r1383, %r1298;
	add.s32 	%r1385, %r1384, %r1379;
	add.s32 	%r1386, %r1385, %r20;
	add.s32 	%r1387, %r1386, %r336;
	shf.l.wrap.b32 	%r1388, %r1374, %r1374, 30;
	shf.l.wrap.b32 	%r1389, %r1374, %r1374, 19;
	xor.b32  	%r1390, %r1388, %r1389;
	shf.l.wrap.b32 	%r1391, %r1374, %r1374, 10;
	xor.b32  	%r1392, %r1390, %r1391;
	xor.b32  	%r1393, %r1349, %r1324;
	and.b32  	%r1394, %r1374, %r1393;
	and.b32  	%r1395, %r1349, %r1324;
	xor.b32  	%r1396, %r1394, %r1395;
	add.s32 	%r1397, %r1392, %r1396;
	add.s32 	%r1398, %r1387, %r1299;
	add.s32 	%r1399, %r1397, %r1387;
	shf.l.wrap.b32 	%r1400, %r1398, %r1398, 26;
	shf.l.wrap.b32 	%r1401, %r1398, %r1398, 21;
	xor.b32  	%r1402, %r1400, %r1401;
	shf.l.wrap.b32 	%r1403, %r1398, %r1398, 7;
	xor.b32  	%r1404, %r1402, %r1403;
	and.b32  	%r1405, %r1398, %r1373;
	not.b32 	%r1406, %r1398;
	and.b32  	%r1407, %r1348, %r1406;
	or.b32  	%r1408, %r1405, %r1407;
	add.s32 	%r1409, %r1408, %r1323;
	add.s32 	%r1410, %r1409, %r1404;
	add.s32 	%r1411, %r1410, %r21;
	add.s32 	%r1412, %r1411, %r349;
	shf.l.wrap.b32 	%r1413, %r1399, %r1399, 30;
	shf.l.wrap.b32 	%r1414, %r1399, %r1399, 19;
	xor.b32  	%r1415, %r1413, %r1414;
	shf.l.wrap.b32 	%r1416, %r1399, %r1399, 10;
	xor.b32  	%r1417, %r1415, %r1416;
	xor.b32  	%r1418, %r1374, %r1349;
	and.b32  	%r1419, %r1399, %r1418;
	and.b32  	%r1420, %r1374, %r1349;
	xor.b32  	%r1421, %r1419, %r1420;
	add.s32 	%r1422, %r1417, %r1421;
	add.s32 	%r1423, %r1412, %r1324;
	add.s32 	%r1424, %r1422, %r1412;
	shf.l.wrap.b32 	%r1425, %r1423, %r1423, 26;
	shf.l.wrap.b32 	%r1426, %r1423, %r1423, 21;
	xor.b32  	%r1427, %r1425, %r1426;
	shf.l.wrap.b32 	%r1428, %r1423, %r1423, 7;
	xor.b32  	%r1429, %r1427, %r1428;
	and.b32  	%r1430, %r1423, %r1398;
	not.b32 	%r1431, %r1423;
	and.b32  	%r1432, %r1373, %r1431;
	or.b32  	%r1433, %r1430, %r1432;
	add.s32 	%r1434, %r1433, %r1348;
	add.s32 	%r1435, %r1434, %r1429;
	add.s32 	%r1436, %r1435, %r22;
	add.s32 	%r1437, %r1436, %r362;
	shf.l.wrap.b32 	%r1438, %r1424, %r1424, 30;
	shf.l.wrap.b32 	%r1439, %r1424, %r1424, 19;
	xor.b32  	%r1440, %r1438, %r1439;
	shf.l.wrap.b32 	%r1441, %r1424, %r1424, 10;
	xor.b32  	%r1442, %r1440, %r1441;
	xor.b32  	%r1443, %r1399, %r1374;
	and.b32  	%r1444, %r1424, %r1443;
	and.b32  	%r1445, %r1399, %r1374;
	xor.b32  	%r1446, %r1444, %r1445;
	add.s32 	%r1447, %r1442, %r1446;
	add.s32 	%r1448, %r1437, %r1349;
	add.s32 	%r1449, %r1447, %r1437;
	shf.l.wrap.b32 	%r1450, %r1448, %r1448, 26;
	shf.l.wrap.b32 	%r1451, %r1448, %r1448, 21;
	xor.b32  	%r1452, %r1450, %r1451;
	shf.l.wrap.b32 	%r1453, %r1448, %r1448, 7;
	xor.b32  	%r1454, %r1452, %r1453;
	and.b32  	%r1455, %r1448, %r1423;
	not.b32 	%r1456, %r1448;
	and.b32  	%r1457, %r1398, %r1456;
	or.b32  	%r1458, %r1455, %r1457;
	add.s32 	%r1459, %r1458, %r1373;
	add.s32 	%r1460, %r1459, %r1454;
	add.s32 	%r1461, %r1460, %r23;
	add.s32 	%r1462, %r1461, %r375;
	shf.l.wrap.b32 	%r1463, %r1449, %r1449, 30;
	shf.l.wrap.b32 	%r1464, %r1449, %r1449, 19;
	xor.b32  	%r1465, %r1463, %r1464;
	shf.l.wrap.b32 	%r1466, %r1449, %r1449, 10;
	xor.b32  	%r1467, %r1465, %r1466;
	xor.b32  	%r1468, %r1424, %r1399;
	and.b32  	%r1469, %r1449, %r1468;
	and.b32  	%r1470, %r1424, %r1399;
	xor.b32  	%r1471, %r1469, %r1470;
	add.s32 	%r1472, %r1467, %r1471;
	add.s32 	%r1473, %r1462, %r1374;
	add.s32 	%r1474, %r1472, %r1462;
	shf.l.wrap.b32 	%r1475, %r1473, %r1473, 26;
	shf.l.wrap.b32 	%r1476, %r1473, %r1473, 21;
	xor.b32  	%r1477, %r1475, %r1476;
	shf.l.wrap.b32 	%r1478, %r1473, %r1473, 7;
	xor.b32  	%r1479, %r1477, %r1478;
	and.b32  	%r1480, %r1473, %r1448;
	not.b32 	%r1481, %r1473;
	and.b32  	%r1482, %r1423, %r1481;
	or.b32  	%r1483, %r1480, %r1482;
	add.s32 	%r1484, %r1483, %r1398;
	add.s32 	%r1485, %r1484, %r1479;
	add.s32 	%r1486, %r1485, %r24;
	add.s32 	%r1487, %r1486, %r388;
	shf.l.wrap.b32 	%r1488, %r1474, %r1474, 30;
	shf.l.wrap.b32 	%r1489, %r1474, %r1474, 19;
	xor.b32  	%r1490, %r1488, %r1489;
	shf.l.wrap.b32 	%r1491, %r1474, %r1474, 10;
	xor.b32  	%r1492, %r1490, %r1491;
	xor.b32  	%r1493, %r1449, %r1424;
	and.b32  	%r1494, %r1474, %r1493;
	and.b32  	%r1495, %r1449, %r1424;
	xor.b32  	%r1496, %r1494, %r1495;
	add.s32 	%r1497, %r1492, %r1496;
	add.s32 	%r1498, %r1487, %r1399;
	add.s32 	%r1499, %r1497, %r1487;
	shf.l.wrap.b32 	%r1500, %r1498, %r1498, 26;
	shf.l.wrap.b32 	%r1501, %r1498, %r1498, 21;
	xor.b32  	%r1502, %r1500, %r1501;
	shf.l.wrap.b32 	%r1503, %r1498, %r1498, 7;
	xor.b32  	%r1504, %r1502, %r1503;
	and.b32  	%r1505, %r1498, %r1473;
	not.b32 	%r1506, %r1498;
	and.b32  	%r1507, %r1448, %r1506;
	or.b32  	%r1508, %r1505, %r1507;
	add.s32 	%r1509, %r1508, %r1423;
	add.s32 	%r1510, %r1509, %r1504;
	add.s32 	%r1511, %r1510, %r25;
	add.s32 	%r1512, %r1511, %r401;
	shf.l.wrap.b32 	%r1513, %r1499, %r1499, 30;
	shf.l.wrap.b32 	%r1514, %r1499, %r1499, 19;
	xor.b32  	%r1515, %r1513, %r1514;
	shf.l.wrap.b32 	%r1516, %r1499, %r1499, 10;
	xor.b32  	%r1517, %r1515, %r1516;
	xor.b32  	%r1518, %r1474, %r1449;
	and.b32  	%r1519, %r1499, %r1518;
	and.b32  	%r1520, %r1474, %r1449;
	xor.b32  	%r1521, %r1519, %r1520;
	add.s32 	%r1522, %r1517, %r1521;
	add.s32 	%r1523, %r1512, %r1424;
	add.s32 	%r1524, %r1522, %r1512;
	shf.l.wrap.b32 	%r1525, %r1523, %r1523, 26;
	shf.l.wrap.b32 	%r1526, %r1523, %r1523, 21;
	xor.b32  	%r1527, %r1525, %r1526;
	shf.l.wrap.b32 	%r1528, %r1523, %r1523, 7;
	xor.b32  	%r1529, %r1527, %r1528;
	and.b32  	%r1530, %r1523, %r1498;
	not.b32 	%r1531, %r1523;
	and.b32  	%r1532, %r1473, %r1531;
	or.b32  	%r1533, %r1530, %r1532;
	add.s32 	%r1534, %r1533, %r1448;
	add.s32 	%r1535, %r1534, %r1529;
	add.s32 	%r1536, %r1535, %r26;
	add.s32 	%r1537, %r1536, %r414;
	shf.l.wrap.b32 	%r1538, %r1524, %r1524, 30;
	shf.l.wrap.b32 	%r1539, %r1524, %r1524, 19;
	xor.b32  	%r1540, %r1538, %r1539;
	shf.l.wrap.b32 	%r1541, %r1524, %r1524, 10;
	xor.b32  	%r1542, %r1540, %r1541;
	xor.b32  	%r1543, %r1499, %r1474;
	and.b32  	%r1544, %r1524, %r1543;
	and.b32  	%r1545, %r1499, %r1474;
	xor.b32  	%r1546, %r1544, %r1545;
	add.s32 	%r1547, %r1542, %r1546;
	add.s32 	%r1548, %r1537, %r1449;
	add.s32 	%r1549, %r1547, %r1537;
	shf.l.wrap.b32 	%r1550, %r1548, %r1548, 26;
	shf.l.wrap.b32 	%r1551, %r1548, %r1548, 21;
	xor.b32  	%r1552, %r1550, %r1551;
	shf.l.wrap.b32 	%r1553, %r1548, %r1548, 7;
	xor.b32  	%r1554, %r1552, %r1553;
	and.b32  	%r1555, %r1548, %r1523;
	not.b32 	%r1556, %r1548;
	and.b32  	%r1557, %r1498, %r1556;
	or.b32  	%r1558, %r1555, %r1557;
	add.s32 	%r1559, %r1558, %r1473;
	add.s32 	%r1560, %r1559, %r1554;
	add.s32 	%r1561, %r1560, %r27;
	add.s32 	%r1562, %r1561, %r427;
	shf.l.wrap.b32 	%r1563, %r1549, %r1549, 30;
	shf.l.wrap.b32 	%r1564, %r1549, %r1549, 19;
	xor.b32  	%r1565, %r1563, %r1564;
	shf.l.wrap.b32 	%r1566, %r1549, %r1549, 10;
	xor.b32  	%r1567, %r1565, %r1566;
	xor.b32  	%r1568, %r1524, %r1499;
	and.b32  	%r1569, %r1549, %r1568;
	and.b32  	%r1570, %r1524, %r1499;
	xor.b32  	%r1571, %r1569, %r1570;
	add.s32 	%r1572, %r1567, %r1571;
	add.s32 	%r1573, %r1562, %r1474;
	add.s32 	%r1574, %r1572, %r1562;
	shf.l.wrap.b32 	%r1575, %r1573, %r1573, 26;
	shf.l.wrap.b32 	%r1576, %r1573, %r1573, 21;
	xor.b32  	%r1577, %r1575, %r1576;
	shf.l.wrap.b32 	%r1578, %r1573, %r1573, 7;
	xor.b32  	%r1579, %r1577, %r1578;
	and.b32  	%r1580, %r1573, %r1548;
	not.b32 	%r1581, %r1573;
	and.b32  	%r1582, %r1523, %r1581;
	or.b32  	%r1583, %r1580, %r1582;
	add.s32 	%r1584, %r1583, %r1498;
	add.s32 	%r1585, %r1584, %r1579;
	add.s32 	%r1586, %r1585, %r28;
	add.s32 	%r1587, %r1586, %r440;
	shf.l.wrap.b32 	%r1588, %r1574, %r1574, 30;
	shf.l.wrap.b32 	%r1589, %r1574, %r1574, 19;
	xor.b32  	%r1590, %r1588, %r1589;
	shf.l.wrap.b32 	%r1591, %r1574, %r1574, 10;
	xor.b32  	%r1592, %r1590, %r1591;
	xor.b32  	%r1593, %r1549, %r1524;
	and.b32  	%r1594, %r1574, %r1593;
	and.b32  	%r1595, %r1549, %r1524;
	xor.b32  	%r1596, %r1594, %r1595;
	add.s32 	%r1597, %r1592, %r1596;
	add.s32 	%r1598, %r1587, %r1499;
	add.s32 	%r1599, %r1597, %r1587;
	shf.l.wrap.b32 	%r1600, %r1598, %r1598, 26;
	shf.l.wrap.b32 	%r1601, %r1598, %r1598, 21;
	xor.b32  	%r1602, %r1600, %r1601;
	shf.l.wrap.b32 	%r1603, %r1598, %r1598, 7;
	xor.b32  	%r1604, %r1602, %r1603;
	and.b32  	%r1605, %r1598, %r1573;
	not.b32 	%r1606, %r1598;
	and.b32  	%r1607, %r1548, %r1606;
	or.b32  	%r1608, %r1605, %r1607;
	add.s32 	%r1609, %r1608, %r1523;
	add.s32 	%r1610, %r1609, %r1604;
	add.s32 	%r1611, %r1610, %r29;
	add.s32 	%r1612, %r1611, %r453;
	shf.l.wrap.b32 	%r1613, %r1599, %r1599, 30;
	shf.l.wrap.b32 	%r1614, %r1599, %r1599, 19;
	xor.b32  	%r1615, %r1613, %r1614;
	shf.l.wrap.b32 	%r1616, %r1599, %r1599, 10;
	xor.b32  	%r1617, %r1615, %r1616;
	xor.b32  	%r1618, %r1574, %r1549;
	and.b32  	%r1619, %r1599, %r1618;
	and.b32  	%r1620, %r1574, %r1549;
	xor.b32  	%r1621, %r1619, %r1620;
	add.s32 	%r1622, %r1617, %r1621;
	add.s32 	%r1623, %r1612, %r1524;
	add.s32 	%r1624, %r1622, %r1612;
	shf.l.wrap.b32 	%r1625, %r1623, %r1623, 26;
	shf.l.wrap.b32 	%r1626, %r1623, %r1623, 21;
	xor.b32  	%r1627, %r1625, %r1626;
	shf.l.wrap.b32 	%r1628, %r1623, %r1623, 7;
	xor.b32  	%r1629, %r1627, %r1628;
	and.b32  	%r1630, %r1623, %r1598;
	not.b32 	%r1631, %r1623;
	and.b32  	%r1632, %r1573, %r1631;
	or.b32  	%r1633, %r1630, %r1632;
	add.s32 	%r1634, %r1633, %r1548;
	add.s32 	%r1635, %r1634, %r1629;
	add.s32 	%r1636, %r1635, %r30;
	add.s32 	%r1637, %r1636, %r466;
	shf.l.wrap.b32 	%r1638, %r1624, %r1624, 30;
	shf.l.wrap.b32 	%r1639, %r1624, %r1624, 19;
	xor.b32  	%r1640, %r1638, %r1639;
	shf.l.wrap.b32 	%r1641, %r1624, %r1624, 10;
	xor.b32  	%r1642, %r1640, %r1641;
	xor.b32  	%r1643, %r1599, %r1574;
	and.b32  	%r1644, %r1624, %r1643;
	and.b32  	%r1645, %r1599, %r1574;
	xor.b32  	%r1646, %r1644, %r1645;
	add.s32 	%r1647, %r1642, %r1646;
	add.s32 	%r1648, %r1637, %r1549;
	add.s32 	%r1649, %r1647, %r1637;
	shf.l.wrap.b32 	%r1650, %r1648, %r1648, 26;
	shf.l.wrap.b32 	%r1651, %r1648, %r1648, 21;
	xor.b32  	%r1652, %r1650, %r1651;
	shf.l.wrap.b32 	%r1653, %r1648, %r1648, 7;
	xor.b32  	%r1654, %r1652, %r1653;
	and.b32  	%r1655, %r1648, %r1623;
	not.b32 	%r1656, %r1648;
	and.b32  	%r1657, %r1598, %r1656;
	or.b32  	%r1658, %r1655, %r1657;
	add.s32 	%r1659, %r1658, %r1573;
	add.s32 	%r1660, %r1659, %r1654;
	add.s32 	%r1661, %r1660, %r31;
	add.s32 	%r1662, %r1661, %r479;
	shf.l.wrap.b32 	%r1663, %r1649, %r1649, 30;
	shf.l.wrap.b32 	%r1664, %r1649, %r1649, 19;
	xor.b32  	%r1665, %r1663, %r1664;
	shf.l.wrap.b32 	%r1666, %r1649, %r1649, 10;
	xor.b32  	%r1667, %r1665, %r1666;
	xor.b32  	%r1668, %r1624, %r1599;
	and.b32  	%r1669, %r1649, %r1668;
	and.b32  	%r1670, %r1624, %r1599;
	xor.b32  	%r1671, %r1669, %r1670;
	add.s32 	%r1672, %r1667, %r1671;
	add.s32 	%r1673, %r1662, %r1574;
	add.s32 	%r1674, %r1672, %r1662;
	shf.l.wrap.b32 	%r1675, %r1673, %r1673, 26;
	shf.l.wrap.b32 	%r1676, %r1673, %r1673, 21;
	xor.b32  	%r1677, %r1675, %r1676;
	shf.l.wrap.b32 	%r1678, %r1673, %r1673, 7;
	xor.b32  	%r1679, %r1677, %r1678;
	and.b32  	%r1680, %r1673, %r1648;
	not.b32 	%r1681, %r1673;
	and.b32  	%r1682, %r1623, %r1681;
	or.b32  	%r1683, %r1680, %r1682;
	add.s32 	%r1684, %r1683, %r1598;
	add.s32 	%r1685, %r1684, %r1679;
	ld.const.u32 	%r1686, [K+128];
	add.s32 	%r1687, %r1685, %r1686;
	add.s32 	%r1688, %r1687, %r492;
	shf.l.wrap.b32 	%r1689, %r1674, %r1674, 30;
	shf.l.wrap.b32 	%r1690, %r1674, %r1674, 19;
	xor.b32  	%r1691, %r1689, %r1690;
	shf.l.wrap.b32 	%r1692, %r1674, %r1674, 10;
	xor.b32  	%r1693, %r1691, %r1692;
	xor.b32  	%r1694, %r1649, %r1624;
	and.b32  	%r1695, %r1674, %r1694;
	and.b32  	%r1696, %r1649, %r1624;
	xor.b32  	%r1697, %r1695, %r1696;
	add.s32 	%r1698, %r1693, %r1697;
	add.s32 	%r1699, %r1688, %r1599;
	add.s32 	%r1700, %r1698, %r1688;
	shf.l.wrap.b32 	%r1701, %r1699, %r1699, 26;
	shf.l.wrap.b32 	%r1702, %r1699, %r1699, 21;
	xor.b32  	%r1703, %r1701, %r1702;
	shf.l.wrap.b32 	%r1704, %r1699, %r1699, 7;
	xor.b32  	%r1705, %r1703, %r1704;
	and.b32  	%r1706, %r1699, %r1673;
	not.b32 	%r1707, %r1699;
	and.b32  	%r1708, %r1648, %r1707;
	or.b32  	%r1709, %r1706, %r1708;
	add.s32 	%r1710, %r1709, %r1623;
	add.s32 	%r1711, %r1710, %r1705;
	ld.const.u32 	%r1712, [K+132];
	add.s32 	%r1713, %r1711, %r1712;
	add.s32 	%r1714, %r1713, %r505;
	shf.l.wrap.b32 	%r1715, %r1700, %r1700, 30;
	shf.l.wrap.b32 	%r1716, %r1700, %r1700, 19;
	xor.b32  	%r1717, %r1715, %r1716;
	shf.l.wrap.b32 	%r1718, %r1700, %r1700, 10;
	xor.b32  	%r1719, %r1717, %r1718;
	xor.b32  	%r1720, %r1674, %r1649;
	and.b32  	%r1721, %r1700, %r1720;
	and.b32  	%r1722, %r1674, %r1649;
	xor.b32  	%r1723, %r1721, %r1722;
	add.s32 	%r1724, %r1719, %r1723;
	add.s32 	%r1725, %r1714, %r1624;
	add.s32 	%r1726, %r1724, %r1714;
	shf.l.wrap.b32 	%r1727, %r1725, %r1725, 26;
	shf.l.wrap.b32 	%r1728, %r1725, %r1725, 21;
	xor.b32  	%r1729, %r1727, %r1728;
	shf.l.wrap.b32 	%r1730, %r1725, %r1725, 7;
	xor.b32  	%r1731, %r1729, %r1730;
	and.b32  	%r1732, %r1725, %r1699;
	not.b32 	%r1733, %r1725;
	and.b32  	%r1734, %r1673, %r1733;
	or.b32  	%r1735, %r1732, %r1734;
	add.s32 	%r1736, %r1735, %r1648;
	add.s32 	%r1737, %r1736, %r1731;
	add.s32 	%r1738, %r1737, %r32;
	add.s32 	%r1739, %r1738, %r518;
	shf.l.wrap.b32 	%r1740, %r1726, %r1726, 30;
	shf.l.wrap.b32 	%r1741, %r1726, %r1726, 19;
	xor.b32  	%r1742, %r1740, %r1741;
	shf.l.wrap.b32 	%r1743, %r1726, %r1726, 10;
	xor.b32  	%r1744, %r1742, %r1743;
	xor.b32  	%r1745, %r1700, %r1674;
	and.b32  	%r1746, %r1726, %r1745;
	and.b32  	%r1747, %r1700, %r1674;
	xor.b32  	%r1748, %r1746, %r1747;
	add.s32 	%r1749, %r1744, %r1748;
	add.s32 	%r1750, %r1739, %r1649;
	add.s32 	%r1751, %r1749, %r1739;
	shf.l.wrap.b32 	%r1752, %r1750, %r1750, 26;
	shf.l.wrap.b32 	%r1753, %r1750, %r1750, 21;
	xor.b32  	%r1754, %r1752, %r1753;
	shf.l.wrap.b32 	%r1755, %r1750, %r1750, 7;
	xor.b32  	%r1756, %r1754, %r1755;
	and.b32  	%r1757, %r1750, %r1725;
	not.b32 	%r1758, %r1750;
	and.b32  	%r1759, %r1699, %r1758;
	or.b32  	%r1760, %r1757, %r1759;
	add.s32 	%r1761, %r1760, %r1673;
	add.s32 	%r1762, %r1761, %r1756;
	add.s32 	%r1763, %r1762, %r33;
	add.s32 	%r1764, %r1763, %r531;
	shf.l.wrap.b32 	%r1765, %r1751, %r1751, 30;
	shf.l.wrap.b32 	%r1766, %r1751, %r1751, 19;
	xor.b32  	%r1767, %r1765, %r1766;
	shf.l.wrap.b32 	%r1768, %r1751, %r1751, 10;
	xor.b32  	%r1769, %r1767, %r1768;
	xor.b32  	%r1770, %r1726, %r1700;
	and.b32  	%r1771, %r1751, %r1770;
	and.b32  	%r1772, %r1726, %r1700;
	xor.b32  	%r1773, %r1771, %r1772;
	add.s32 	%r1774, %r1769, %r1773;
	add.s32 	%r1775, %r1764, %r1674;
	add.s32 	%r1776, %r1774, %r1764;
	shf.l.wrap.b32 	%r1777, %r1775, %r1775, 26;
	shf.l.wrap.b32 	%r1778, %r1775, %r1775, 21;
	xor.b32  	%r1779, %r1777, %r1778;
	shf.l.wrap.b32 	%r1780, %r1775, %r1775, 7;
	xor.b32  	%r1781, %r1779, %r1780;
	and.b32  	%r1782, %r1775, %r1750;
	not.b32 	%r1783, %r1775;
	and.b32  	%r1784, %r1725, %r1783;
	or.b32  	%r1785, %r1782, %r1784;
	add.s32 	%r1786, %r1785, %r1699;
	add.s32 	%r1787, %r1786, %r1781;
	ld.const.u32 	%r1788, [K+144];
	add.s32 	%r1789, %r1787, %r1788;
	add.s32 	%r1790, %r1789, %r544;
	shf.l.wrap.b32 	%r1791, %r1776, %r1776, 30;
	shf.l.wrap.b32 	%r1792, %r1776, %r1776, 19;
	xor.b32  	%r1793, %r1791, %r1792;
	shf.l.wrap.b32 	%r1794, %r1776, %r1776, 10;
	xor.b32  	%r1795, %r1793, %r1794;
	xor.b32  	%r1796, %r1751, %r1726;
	and.b32  	%r1797, %r1776, %r1796;
	and.b32  	%r1798, %r1751, %r1726;
	xor.b32  	%r1799, %r1797, %r1798;
	add.s32 	%r1800, %r1795, %r1799;
	add.s32 	%r1801, %r1790, %r1700;
	add.s32 	%r1802, %r1800, %r1790;
	shf.l.wrap.b32 	%r1803, %r1801, %r1801, 26;
	shf.l.wrap.b32 	%r1804, %r1801, %r1801, 21;
	xor.b32  	%r1805, %r1803, %r1804;
	shf.l.wrap.b32 	%r1806, %r1801, %r1801, 7;
	xor.b32  	%r1807, %r1805, %r1806;
	and.b32  	%r1808, %r1801, %r1775;
	not.b32 	%r1809, %r1801;
	and.b32  	%r1810, %r1750, %r1809;
	or.b32  	%r1811, %r1808, %r1810;
	add.s32 	%r1812, %r1811, %r1725;
	add.s32 	%r1813, %r1812, %r1807;
	ld.const.u32 	%r1814, [K+148];
	add.s32 	%r1815, %r1813, %r1814;
	add.s32 	%r1816, %r1815, %r557;
	shf.l.wrap.b32 	%r1817, %r1802, %r1802, 30;
	shf.l.wrap.b32 	%r1818, %r1802, %r1802, 19;
	xor.b32  	%r1819, %r1817, %r1818;
	shf.l.wrap.b32 	%r1820, %r1802, %r1802, 10;
	xor.b32  	%r1821, %r1819, %r1820;
	xor.b32  	%r1822, %r1776, %r1751;
	and.b32  	%r1823, %r1802, %r1822;
	and.b32  	%r1824, %r1776, %r1751;
	xor.b32  	%r1825, %r1823, %r1824;
	add.s32 	%r1826, %r1821, %r1825;
	add.s32 	%r1827, %r1816, %r1726;
	add.s32 	%r1828, %r1826, %r1816;
	shf.l.wrap.b32 	%r1829, %r1827, %r1827, 26;
	shf.l.wrap.b32 	%r1830, %r1827, %r1827, 21;
	xor.b32  	%r1831, %r1829, %r1830;
	shf.l.wrap.b32 	%r1832, %r1827, %r1827, 7;
	xor.b32  	%r1833, %r1831, %r1832;
	and.b32  	%r1834, %r1827, %r1801;
	not.b32 	%r1835, %r1827;
	and.b32  	%r1836, %r1775, %r1835;
	or.b32  	%r1837, %r1834, %r1836;
	add.s32 	%r1838, %r1837, %r1750;
	add.s32 	%r1839, %r1838, %r1833;
	ld.const.u32 	%r1840, [K+152];
	add.s32 	%r1841, %r1839, %r1840;
	add.s32 	%r1842, %r1841, %r570;
	shf.l.wrap.b32 	%r1843, %r1828, %r1828, 30;
	shf.l.wrap.b32 	%r1844, %r1828, %r1828, 19;
	xor.b32  	%r1845, %r1843, %r1844;
	shf.l.wrap.b32 	%r1846, %r1828, %r1828, 10;
	xor.b32  	%r1847, %r1845, %r1846;
	xor.b32  	%r1848, %r1802, %r1776;
	and.b32  	%r1849, %r1828, %r1848;
	and.b32  	%r1850, %r1802, %r1776;
	xor.b32  	%r1851, %r1849, %r1850;
	add.s32 	%r1852, %r1847, %r1851;
	add.s32 	%r1853, %r1842, %r1751;
	add.s32 	%r1854, %r1852, %r1842;
	shf.l.wrap.b32 	%r1855, %r1853, %r1853, 26;
	shf.l.wrap.b32 	%r1856, %r1853, %r1853, 21;
	xor.b32  	%r1857, %r1855, %r1856;
	shf.l.wrap.b32 	%r1858, %r1853, %r1853, 7;
	xor.b32  	%r1859, %r1857, %r1858;
	and.b32  	%r1860, %r1853, %r1827;
	not.b32 	%r1861, %r1853;
	and.b32  	%r1862, %r1801, %r1861;
	or.b32  	%r1863, %r1860, %r1862;
	add.s32 	%r1864, %r1863, %r1775;
	add.s32 	%r1865, %r1864, %r1859;
	ld.const.u32 	%r1866, [K+156];
	add.s32 	%r1867, %r1865, %r1866;
	add.s32 	%r1868, %r1867, %r583;
	shf.l.wrap.b32 	%r1869, %r1854, %r1854, 30;
	shf.l.wrap.b32 	%r1870, %r1854, %r1854, 19;
	xor.b32  	%r1871, %r1869, %r1870;
	shf.l.wrap.b32 	%r1872, %r1854, %r1854, 10;
	xor.b32  	%r1873, %r1871, %r1872;
	xor.b32  	%r1874, %r1828, %r1802;
	and.b32  	%r1875, %r1854, %r1874;
	and.b32  	%r1876, %r1828, %r1802;
	xor.b32  	%r1877, %r1875, %r1876;
	add.s32 	%r1878, %r1873, %r1877;
	add.s32 	%r1879, %r1868, %r1776;
	add.s32 	%r1880, %r1878, %r1868;
	shf.l.wrap.b32 	%r1881, %r1879, %r1879, 26;
	shf.l.wrap.b32 	%r1882, %r1879, %r1879, 21;
	xor.b32  	%r1883, %r1881, %r1882;
	shf.l.wrap.b32 	%r1884, %r1879, %r1879, 7;
	xor.b32  	%r1885, %r1883, %r1884;
	and.b32  	%r1886, %r1879, %r1853;
	not.b32 	%r1887, %r1879;
	and.b32  	%r1888, %r1827, %r1887;
	or.b32  	%r1889, %r1886, %r1888;
	add.s32 	%r1890, %r1889, %r1801;
	add.s32 	%r1891, %r1890, %r1885;
	ld.const.u32 	%r1892, [K+160];
	add.s32 	%r1893, %r1891, %r1892;
	add.s32 	%r1894, %r1893, %r596;
	shf.l.wrap.b32 	%r1895, %r1880, %r1880, 30;
	shf.l.wrap.b32 	%r1896, %r1880, %r1880, 19;
	xor.b32  	%r1897, %r1895, %r1896;
	shf.l.wrap.b32 	%r1898, %r1880, %r1880, 10;
	xor.b32  	%r1899, %r1897, %r1898;
	xor.b32  	%r1900, %r1854, %r1828;
	and.b32  	%r1901, %r1880, %r1900;
	and.b32  	%r1902, %r1854, %r1828;
	xor.b32  	%r1903, %r1901, %r1902;
	add.s32 	%r1904, %r1899, %r1903;
	add.s32 	%r1905, %r1894, %r1802;
	add.s32 	%r1906, %r1904, %r1894;
	shf.l.wrap.b32 	%r1907, %r1905, %r1905, 26;
	shf.l.wrap.b32 	%r1908, %r1905, %r1905, 21;
	xor.b32  	%r1909, %r1907, %r1908;
	shf.l.wrap.b32 	%r1910, %r1905, %r1905, 7;
	xor.b32  	%r1911, %r1909, %r1910;
	and.b32  	%r1912, %r1905, %r1879;
	not.b32 	%r1913, %r1905;
	and.b32  	%r1914, %r1853, %r1913;
	or.b32  	%r1915, %r1912, %r1914;
	add.s32 	%r1916, %r1915, %r1827;
	add.s32 	%r1917, %r1916, %r1911;
	ld.const.u32 	%r1918, [K+164];
	add.s32 	%r1919, %r1917, %r1918;
	add.s32 	%r1920, %r1919, %r609;
	shf.l.wrap.b32 	%r1921, %r1906, %r1906, 30;
	shf.l.wrap.b32 	%r1922, %r1906, %r1906, 19;
	xor.b32  	%r1923, %r1921, %r1922;
	shf.l.wrap.b32 	%r1924, %r1906, %r1906, 10;
	xor.b32  	%r1925, %r1923, %r1924;
	xor.b32  	%r1926, %r1880, %r1854;
	and.b32  	%r1927, %r1906, %r1926;
	and.b32  	%r1928, %r1880, %r1854;
	xor.b32  	%r1929, %r1927, %r1928;
	add.s32 	%r1930, %r1925, %r1929;
	add.s32 	%r1931, %r1920, %r1828;
	add.s32 	%r1932, %r1930, %r1920;
	shf.l.wrap.b32 	%r1933, %r1931, %r1931, 26;
	shf.l.wrap.b32 	%r1934, %r1931, %r1931, 21;
	xor.b32  	%r1935, %r1933, %r1934;
	shf.l.wrap.b32 	%r1936, %r1931, %r1931, 7;
	xor.b32  	%r1937, %r1935, %r1936;
	and.b32  	%r1938, %r1931, %r1905;
	not.b32 	%r1939, %r1931;
	and.b32  	%r1940, %r1879, %r1939;
	or.b32  	%r1941, %r1938, %r1940;
	add.s32 	%r1942, %r1941, %r1853;
	add.s32 	%r1943, %r1942, %r1937;
	ld.const.u32 	%r1944, [K+168];
	add.s32 	%r1945, %r1943, %r1944;
	add.s32 	%r1946, %r1945, %r622;
	shf.l.wrap.b32 	%r1947, %r1932, %r1932, 30;
	shf.l.wrap.b32 	%r1948, %r1932, %r1932, 19;
	xor.b32  	%r1949, %r1947, %r1948;
	shf.l.wrap.b32 	%r1950, %r1932, %r1932, 10;
	xor.b32  	%r1951, %r1949, %r1950;
	xor.b32  	%r1952, %r1906, %r1880;
	and.b32  	%r1953, %r1932, %r1952;
	and.b32  	%r1954, %r1906, %r1880;
	xor.b32  	%r1955, %r1953, %r1954;
	add.s32 	%r1956, %r1951, %r1955;
	add.s32 	%r1957, %r1946, %r1854;
	add.s32 	%r1958, %r1956, %r1946;
	shf.l.wrap.b32 	%r1959, %r1957, %r1957, 26;
	shf.l.wrap.b32 	%r1960, %r1957, %r1957, 21;
	xor.b32  	%r1961, %r1959, %r1960;
	shf.l.wrap.b32 	%r1962, %r1957, %r1957, 7;
	xor.b32  	%r1963, %r1961, %r1962;
	and.b32  	%r1964, %r1957, %r1931;
	not.b32 	%r1965, %r1957;
	and.b32  	%r1966, %r1905, %r1965;
	or.b32  	%r1967, %r1964, %r1966;
	add.s32 	%r1968, %r1967, %r1879;
	add.s32 	%r1969, %r1968, %r1963;
	ld.const.u32 	%r1970, [K+172];
	add.s32 	%r1971, %r1969, %r1970;
	add.s32 	%r1972, %r1971, %r635;
	shf.l.wrap.b32 	%r1973, %r1958, %r1958, 30;
	shf.l.wrap.b32 	%r1974, %r1958, %r1958, 19;
	xor.b32  	%r1975, %r1973, %r1974;
	shf.l.wrap.b32 	%r1976, %r1958, %r1958, 10;
	xor.b32  	%r1977, %r1975, %r1976;
	xor.b32  	%r1978, %r1932, %r1906;
	and.b32  	%r1979, %r1958, %r1978;
	and.b32  	%r1980, %r1932, %r1906;
	xor.b32  	%r1981, %r1979, %r1980;
	add.s32 	%r1982, %r1977, %r1981;
	add.s32 	%r1983, %r1972, %r1880;
	add.s32 	%r1984, %r1982, %r1972;
	shf.l.wrap.b32 	%r1985, %r1983, %r1983, 26;
	shf.l.wrap.b32 	%r1986, %r1983, %r1983, 21;
	xor.b32  	%r1987, %r1985, %r1986;
	shf.l.wrap.b32 	%r1988, %r1983, %r1983, 7;
	xor.b32  	%r1989, %r1987, %r1988;
	and.b32  	%r1990, %r1983, %r1957;
	not.b32 	%r1991, %r1983;
	and.b32  	%r1992, %r1931, %r1991;
	or.b32  	%r1993, %r1990, %r1992;
	add.s32 	%r1994, %r1993, %r1905;
	add.s32 	%r1995, %r1994, %r1989;
	add.s32 	%r1996, %r1995, %r34;
	add.s32 	%r1997, %r1996, %r648;
	shf.l.wrap.b32 	%r1998, %r1984, %r1984, 30;
	shf.l.wrap.b32 	%r1999, %r1984, %r1984, 19;
	xor.b32  	%r2000, %r1998, %r1999;
	shf.l.wrap.b32 	%r2001, %r1984, %r1984, 10;
	xor.b32  	%r2002, %r2000, %r2001;
	xor.b32  	%r2003, %r1958, %r1932;
	and.b32  	%r2004, %r1984, %r2003;
	and.b32  	%r2005, %r1958, %r1932;
	xor.b32  	%r2006, %r2004, %r2005;
	add.s32 	%r2007, %r2002, %r2006;
	add.s32 	%r2008, %r1997, %r1906;
	add.s32 	%r2009, %r2007, %r1997;
	shf.l.wrap.b32 	%r2010, %r2008, %r2008, 26;
	shf.l.wrap.b32 	%r2011, %r2008, %r2008, 21;
	xor.b32  	%r2012, %r2010, %r2011;
	shf.l.wrap.b32 	%r2013, %r2008, %r2008, 7;
	xor.b32  	%r2014, %r2012, %r2013;
	and.b32  	%r2015, %r2008, %r1983;
	not.b32 	%r2016, %r2008;
	and.b32  	%r2017, %r1957, %r2016;
	or.b32  	%r2018, %r2015, %r2017;
	add.s32 	%r2019, %r2018, %r1931;
	add.s32 	%r2020, %r2019, %r2014;
	ld.const.u32 	%r2021, [K+180];
	add.s32 	%r2022, %r2020, %r2021;
	add.s32 	%r2023, %r2022, %r661;
	shf.l.wrap.b32 	%r2024, %r2009, %r2009, 30;
	shf.l.wrap.b32 	%r2025, %r2009, %r2009, 19;
	xor.b32  	%r2026, %r2024, %r2025;
	shf.l.wrap.b32 	%r2027, %r2009, %r2009, 10;
	xor.b32  	%r2028, %r2026, %r2027;
	xor.b32  	%r2029, %r1984, %r1958;
	and.b32  	%r2030, %r2009, %r2029;
	and.b32  	%r2031, %r1984, %r1958;
	xor.b32  	%r2032, %r2030, %r2031;
	add.s32 	%r2033, %r2028, %r2032;
	add.s32 	%r2034, %r2023, %r1932;
	add.s32 	%r2035, %r2033, %r2023;
	shf.l.wrap.b32 	%r2036, %r2034, %r2034, 26;
	shf.l.wrap.b32 	%r2037, %r2034, %r2034, 21;
	xor.b32  	%r2038, %r2036, %r2037;
	shf.l.wrap.b32 	%r2039, %r2034, %r2034, 7;
	xor.b32  	%r2040, %r2038, %r2039;
	and.b32  	%r2041, %r2034, %r2008;
	not.b32 	%r2042, %r2034;
	and.b32  	%r2043, %r1983, %r2042;
	or.b32  	%r2044, %r2041, %r2043;
	add.s32 	%r2045, %r2044, %r1957;
	add.s32 	%r2046, %r2045, %r2040;
	ld.const.u32 	%r2047, [K+184];
	add.s32 	%r2048, %r2046, %r2047;
	add.s32 	%r2049, %r2048, %r674;
	shf.l.wrap.b32 	%r2050, %r2035, %r2035, 30;
	shf.l.wrap.b32 	%r2051, %r2035, %r2035, 19;
	xor.b32  	%r2052, %r2050, %r2051;
	shf.l.wrap.b32 	%r2053, %r2035, %r2035, 10;
	xor.b32  	%r2054, %r2052, %r2053;
	xor.b32  	%r2055, %r2009, %r1984;
	and.b32  	%r2056, %r2035, %r2055;
	and.b32  	%r2057, %r2009, %r1984;
	xor.b32  	%r2058, %r2056, %r2057;
	add.s32 	%r2059, %r2054, %r2058;
	add.s32 	%r2060, %r2049, %r1958;
	add.s32 	%r2061, %r2059, %r2049;
	shf.l.wrap.b32 	%r2062, %r2060, %r2060, 26;
	shf.l.wrap.b32 	%r2063, %r2060, %r2060, 21;
	xor.b32  	%r2064, %r2062, %r2063;
	shf.l.wrap.b32 	%r2065, %r2060, %r2060, 7;
	xor.b32  	%r2066, %r2064, %r2065;
	and.b32  	%r2067, %r2060, %r2034;
	not.b32 	%r2068, %r2060;
	and.b32  	%r2069, %r2008, %r2068;
	or.b32  	%r2070, %r2067, %r2069;
	add.s32 	%r2071, %r2070, %r1983;
	add.s32 	%r2072, %r2071, %r2066;
	ld.const.u32 	%r2073, [K+188];
	add.s32 	%r2074, %r2072, %r2073;
	add.s32 	%r2075, %r2074, %r687;
	shf.l.wrap.b32 	%r2076, %r2061, %r2061, 30;
	shf.l.wrap.b32 	%r2077, %r2061, %r2061, 19;
	xor.b32  	%r2078, %r2076, %r2077;
	shf.l.wrap.b32 	%r2079, %r2061, %r2061, 10;
	xor.b32  	%r2080, %r2078, %r2079;
	xor.b32  	%r2081, %r2035, %r2009;
	and.b32  	%r2082, %r2061, %r2081;
	and.b32  	%r2083, %r2035, %r2009;
	xor.b32  	%r2084, %r2082, %r2083;
	add.s32 	%r2085, %r2080, %r2084;
	add.s32 	%r2086, %r2075, %r1984;
	add.s32 	%r2087, %r2085, %r2075;
	shf.l.wrap.b32 	%r2088, %r2086, %r2086, 26;
	shf.l.wrap.b32 	%r2089, %r2086, %r2086, 21;
	xor.b32  	%r2090, %r2088, %r2089;
	shf.l.wrap.b32 	%r2091, %r2086, %r2086, 7;
	xor.b32  	%r2092, %r2090, %r2091;
	and.b32  	%r2093, %r2086, %r2060;
	not.b32 	%r2094, %r2086;
	and.b32  	%r2095, %r2034, %r2094;
	or.b32  	%r2096, %r2093, %r2095;
	add.s32 	%r2097, %r2096, %r2008;
	add.s32 	%r2098, %r2097, %r2092;
	add.s32 	%r2099, %r2098, %r35;
	add.s32 	%r2100, %r2099, %r700;
	shf.l.wrap.b32 	%r2101, %r2087, %r2087, 30;
	shf.l.wrap.b32 	%r2102, %r2087, %r2087, 19;
	xor.b32  	%r2103, %r2101, %r2102;
	shf.l.wrap.b32 	%r2104, %r2087, %r2087, 10;
	xor.b32  	%r2105, %r2103, %r2104;
	xor.b32  	%r2106, %r2061, %r2035;
	and.b32  	%r2107, %r2087, %r2106;
	and.b32  	%r2108, %r2061, %r2035;
	xor.b32  	%r2109, %r2107, %r2108;
	add.s32 	%r2110, %r2105, %r2109;
	add.s32 	%r2111, %r2100, %r2009;
	add.s32 	%r2112, %r2110, %r2100;
	shf.l.wrap.b32 	%r2113, %r2111, %r2111, 26;
	shf.l.wrap.b32 	%r2114, %r2111, %r2111, 21;
	xor.b32  	%r2115, %r2113, %r2114;
	shf.l.wrap.b32 	%r2116, %r2111, %r2111, 7;
	xor.b32  	%r2117, %r2115, %r2116;
	and.b32  	%r2118, %r2111, %r2086;
	not.b32 	%r2119, %r2111;
	and.b32  	%r2120, %r2060, %r2119;
	or.b32  	%r2121, %r2118, %r2120;
	add.s32 	%r2122, %r2121, %r2034;
	add.s32 	%r2123, %r2122, %r2117;
	ld.const.u32 	%r2124, [K+196];
	add.s32 	%r2125, %r2123, %r2124;
	add.s32 	%r2126, %r2125, %r713;
	shf.l.wrap.b32 	%r2127, %r2112, %r2112, 30;
	shf.l.wrap.b32 	%r2128, %r2112, %r2112, 19;
	xor.b32  	%r2129, %r2127, %r2128;
	shf.l.wrap.b32 	%r2130, %r2112, %r2112, 10;
	xor.b32  	%r2131, %r2129, %r2130;
	xor.b32  	%r2132, %r2087, %r2061;
	and.b32  	%r2133, %r2112, %r2132;
	and.b32  	%r2134, %r2087, %r2061;
	xor.b32  	%r2135, %r2133, %r2134;
	add.s32 	%r2136, %r2131, %r2135;
	add.s32 	%r2137, %r2126, %r2035;
	add.s32 	%r2138, %r2136, %r2126;
	shf.l.wrap.b32 	%r2139, %r2137, %r2137, 26;
	shf.l.wrap.b32 	%r2140, %r2137, %r2137, 21;
	xor.b32  	%r2141, %r2139, %r2140;
	shf.l.wrap.b32 	%r2142, %r2137, %r2137, 7;
	xor.b32  	%r2143, %r2141, %r2142;
	and.b32  	%r2144, %r2137, %r2111;
	not.b32 	%r2145, %r2137;
	and.b32  	%r2146, %r2086, %r2145;
	or.b32  	%r2147, %r2144, %r2146;
	add.s32 	%r2148, %r2147, %r2060;
	add.s32 	%r2149, %r2148, %r2143;
	add.s32 	%r2150, %r2149, %r36;
	add.s32 	%r2151, %r2150, %r726;
	shf.l.wrap.b32 	%r2152, %r2138, %r2138, 30;
	shf.l.wrap.b32 	%r2153, %r2138, %r2138, 19;
	xor.b32  	%r2154, %r2152, %r2153;
	shf.l.wrap.b32 	%r2155, %r2138, %r2138, 10;
	xor.b32  	%r2156, %r2154, %r2155;
	xor.b32  	%r2157, %r2112, %r2087;
	and.b32  	%r2158, %r2138, %r2157;
	and.b32  	%r2159, %r2112, %r2087;
	xor.b32  	%r2160, %r2158, %r2159;
	add.s32 	%r2161, %r2156, %r2160;
	add.s32 	%r2162, %r2151, %r2061;
	add.s32 	%r2163, %r2161, %r2151;
	shf.l.wrap.b32 	%r2164, %r2162, %r2162, 26;
	shf.l.wrap.b32 	%r2165, %r2162, %r2162, 21;
	xor.b32  	%r2166, %r2164, %r2165;
	shf.l.wrap.b32 	%r2167, %r2162, %r2162, 7;
	xor.b32  	%r2168, %r2166, %r2167;
	and.b32  	%r2169, %r2162, %r2137;
	not.b32 	%r2170, %r2162;
	and.b32  	%r2171, %r2111, %r2170;
	or.b32  	%r2172, %r2169, %r2171;
	add.s32 	%r2173, %r2172, %r2086;
	add.s32 	%r2174, %r2173, %r2168;
	add.s32 	%r2175, %r2174, %r37;
	add.s32 	%r2176, %r2175, %r739;
	shf.l.wrap.b32 	%r2177, %r2163, %r2163, 30;
	shf.l.wrap.b32 	%r2178, %r2163, %r2163, 19;
	xor.b32  	%r2179, %r2177, %r2178;
	shf.l.wrap.b32 	%r2180, %r2163, %r2163, 10;
	xor.b32  	%r2181, %r2179, %r2180;
	xor.b32  	%r2182, %r2138, %r2112;
	and.b32  	%r2183, %r2163, %r2182;
	and.b32  	%r2184, %r2138, %r2112;
	xor.b32  	%r2185, %r2183, %r2184;
	add.s32 	%r2186, %r2181, %r2185;
	add.s32 	%r2187, %r2176, %r2087;
	add.s32 	%r2188, %r2186, %r2176;
	shf.l.wrap.b32 	%r2189, %r2187, %r2187, 26;
	shf.l.wrap.b32 	%r2190, %r2187, %r2187, 21;
	xor.b32  	%r2191, %r2189, %r2190;
	shf.l.wrap.b32 	%r2192, %r2187, %r2187, 7;
	xor.b32  	%r2193, %r2191, %r2192;
	and.b32  	%r2194, %r2187, %r2162;
	not.b32 	%r2195, %r2187;
	and.b32  	%r2196, %r2137, %r2195;
	or.b32  	%r2197, %r2194, %r2196;
	add.s32 	%r2198, %r2197, %r2111;
	add.s32 	%r2199, %r2198, %r2193;
	add.s32 	%r2200, %r2199, %r38;
	add.s32 	%r2201, %r2200, %r752;
	shf.l.wrap.b32 	%r2202, %r2188, %r2188, 30;
	shf.l.wrap.b32 	%r2203, %r2188, %r2188, 19;
	xor.b32  	%r2204, %r2202, %r2203;
	shf.l.wrap.b32 	%r2205, %r2188, %r2188, 10;
	xor.b32  	%r2206, %r2204, %r2205;
	xor.b32  	%r2207, %r2163, %r2138;
	and.b32  	%r2208, %r2188, %r2207;
	and.b32  	%r2209, %r2163, %r2138;
	xor.b32  	%r2210, %r2208, %r2209;
	add.s32 	%r2211, %r2206, %r2210;
	add.s32 	%r2212, %r2201, %r2112;
	add.s32 	%r2213, %r2211, %r2201;
	shf.l.wrap.b32 	%r2214, %r2212, %r2212, 26;
	shf.l.wrap.b32 	%r2215, %r2212, %r2212, 21;
	xor.b32  	%r2216, %r2214, %r2215;
	shf.l.wrap.b32 	%r2217, %r2212, %r2212, 7;
	xor.b32  	%r2218, %r2216, %r2217;
	and.b32  	%r2219, %r2212, %r2187;
	not.b32 	%r2220, %r2212;
	and.b32  	%r2221, %r2162, %r2220;
	or.b32  	%r2222, %r2219, %r2221;
	add.s32 	%r2223, %r2222, %r2137;
	add.s32 	%r2224, %r2223, %r2218;
	ld.const.u32 	%r2225, [K+212];
	add.s32 	%r2226, %r2224, %r2225;
	add.s32 	%r2227, %r2226, %r765;
	shf.l.wrap.b32 	%r2228, %r2213, %r2213, 30;
	shf.l.wrap.b32 	%r2229, %r2213, %r2213, 19;
	xor.b32  	%r2230, %r2228, %r2229;
	shf.l.wrap.b32 	%r2231, %r2213, %r2213, 10;
	xor.b32  	%r2232, %r2230, %r2231;
	xor.b32  	%r2233, %r2188, %r2163;
	and.b32  	%r2234, %r2213, %r2233;
	and.b32  	%r2235, %r2188, %r2163;
	xor.b32  	%r2236, %r2234, %r2235;
	add.s32 	%r2237, %r2232, %r2236;
	add.s32 	%r2238, %r2227, %r2138;
	add.s32 	%r2239, %r2237, %r2227;
	shf.l.wrap.b32 	%r2240, %r2238, %r2238, 26;
	shf.l.wrap.b32 	%r2241, %r2238, %r2238, 21;
	xor.b32  	%r2242, %r2240, %r2241;
	shf.l.wrap.b32 	%r2243, %r2238, %r2238, 7;
	xor.b32  	%r2244, %r2242, %r2243;
	and.b32  	%r2245, %r2238, %r2212;
	not.b32 	%r2246, %r2238;
	and.b32  	%r2247, %r2187, %r2246;
	or.b32  	%r2248, %r2245, %r2247;
	add.s32 	%r2249, %r2248, %r2162;
	add.s32 	%r2250, %r2249, %r2244;
	add.s32 	%r2251, %r2250, %r39;
	add.s32 	%r2252, %r2251, %r778;
	shf.l.wrap.b32 	%r2253, %r2239, %r2239, 30;
	shf.l.wrap.b32 	%r2254, %r2239, %r2239, 19;
	xor.b32  	%r2255, %r2253, %r2254;
	shf.l.wrap.b32 	%r2256, %r2239, %r2239, 10;
	xor.b32  	%r2257, %r2255, %r2256;
	xor.b32  	%r2258, %r2213, %r2188;
	and.b32  	%r2259, %r2239, %r2258;
	and.b32  	%r2260, %r2213, %r2188;
	xor.b32  	%r2261, %r2259, %r2260;
	add.s32 	%r2262, %r2257, %r2261;
	add.s32 	%r2263, %r2252, %r2163;
	add.s32 	%r2264, %r2262, %r2252;
	shf.l.wrap.b32 	%r2265, %r2263, %r2263, 26;
	shf.l.wrap.b32 	%r2266, %r2263, %r2263, 21;
	xor.b32  	%r2267, %r2265, %r2266;
	shf.l.wrap.b32 	%r2268, %r2263, %r2263, 7;
	xor.b32  	%r2269, %r2267, %r2268;
	and.b32  	%r2270, %r2263, %r2238;
	not.b32 	%r2271, %r2263;
	and.b32  	%r2272, %r2212, %r2271;
	or.b32  	%r2273, %r2270, %r2272;
	add.s32 	%r2274, %r2273, %r2187;
	add.s32 	%r2275, %r2274, %r2269;
	ld.const.u32 	%r2276, [K+220];
	add.s32 	%r2277, %r2275, %r2276;
	add.s32 	%r2278, %r2277, %r791;
	shf.l.wrap.b32 	%r2279, %r2264, %r2264, 30;
	shf.l.wrap.b32 	%r2280, %r2264, %r2264, 19;
	xor.b32  	%r2281, %r2279, %r2280;
	shf.l.wrap.b32 	%r2282, %r2264, %r2264, 10;
	xor.b32  	%r2283, %r2281, %r2282;
	xor.b32  	%r2284, %r2239, %r2213;
	and.b32  	%r2285, %r2264, %r2284;
	and.b32  	%r2286, %r2239, %r2213;
	xor.b32  	%r2287, %r2285, %r2286;
	add.s32 	%r2288, %r2283, %r2287;
	add.s32 	%r2289, %r2278, %r2188;
	add.s32 	%r2290, %r2288, %r2278;
	shf.l.wrap.b32 	%r2291, %r2289, %r2289, 26;
	shf.l.wrap.b32 	%r2292, %r2289, %r2289, 21;
	xor.b32  	%r2293, %r2291, %r2292;
	shf.l.wrap.b32 	%r2294, %r2289, %r2289, 7;
	xor.b32  	%r2295, %r2293, %r2294;
	and.b32  	%r2296, %r2289, %r2263;
	not.b32 	%r2297, %r2289;
	and.b32  	%r2298, %r2238, %r2297;
	or.b32  	%r2299, %r2296, %r2298;
	add.s32 	%r2300, %r2299, %r2212;
	add.s32 	%r2301, %r2300, %r2295;
	ld.const.u32 	%r2302, [K+224];
	add.s32 	%r2303, %r2301, %r2302;
	add.s32 	%r2304, %r2303, %r804;
	shf.l.wrap.b32 	%r2305, %r2290, %r2290, 30;
	shf.l.wrap.b32 	%r2306, %r2290, %r2290, 19;
	xor.b32  	%r2307, %r2305, %r2306;
	shf.l.wrap.b32 	%r2308, %r2290, %r2290, 10;
	xor.b32  	%r2309, %r2307, %r2308;
	xor.b32  	%r2310, %r2264, %r2239;
	and.b32  	%r2311, %r2290, %r2310;
	and.b32  	%r2312, %r2264, %r2239;
	xor.b32  	%r2313, %r2311, %r2312;
	add.s32 	%r2314, %r2309, %r2313;
	add.s32 	%r2315, %r2304, %r2213;
	add.s32 	%r2316, %r2314, %r2304;
	shf.l.wrap.b32 	%r2317, %r2315, %r2315, 26;
	shf.l.wrap.b32 	%r2318, %r2315, %r2315, 21;
	xor.b32  	%r2319, %r2317, %r2318;
	shf.l.wrap.b32 	%r2320, %r2315, %r2315, 7;
	xor.b32  	%r2321, %r2319, %r2320;
	and.b32  	%r2322, %r2315, %r2289;
	not.b32 	%r2323, %r2315;
	and.b32  	%r2324, %r2263, %r2323;
	or.b32  	%r2325, %r2322, %r2324;
	add.s32 	%r2326, %r2325, %r2238;
	add.s32 	%r2327, %r2326, %r2321;
	ld.const.u32 	%r2328, [K+228];
	add.s32 	%r2329, %r2327, %r2328;
	add.s32 	%r2330, %r2329, %r817;
	shf.l.wrap.b32 	%r2331, %r2316, %r2316, 30;
	shf.l.wrap.b32 	%r2332, %r2316, %r2316, 19;
	xor.b32  	%r2333, %r2331, %r2332;
	shf.l.wrap.b32 	%r2334, %r2316, %r2316, 10;
	xor.b32  	%r2335, %r2333, %r2334;
	xor.b32  	%r2336, %r2290, %r2264;
	and.b32  	%r2337, %r2316, %r2336;
	and.b32  	%r2338, %r2290, %r2264;
	xor.b32  	%r2339, %r2337, %r2338;
	add.s32 	%r2340, %r2335, %r2339;
	add.s32 	%r2341, %r2330, %r2239;
	add.s32 	%r2342, %r2340, %r2330;
	shf.l.wrap.b32 	%r2343, %r2341, %r2341, 26;
	shf.l.wrap.b32 	%r2344, %r2341, %r2341, 21;
	xor.b32  	%r2345, %r2343, %r2344;
	shf.l.wrap.b32 	%r2346, %r2341, %r2341, 7;
	xor.b32  	%r2347, %r2345, %r2346;
	and.b32  	%r2348, %r2341, %r2315;
	not.b32 	%r2349, %r2341;
	and.b32  	%r2350, %r2289, %r2349;
	or.b32  	%r2351, %r2348, %r2350;
	add.s32 	%r2352, %r2351, %r2263;
	add.s32 	%r2353, %r2352, %r2347;
	add.s32 	%r2354, %r2353, %r40;
	add.s32 	%r2355, %r2354, %r830;
	shf.l.wrap.b32 	%r2356, %r2342, %r2342, 30;
	shf.l.wrap.b32 	%r2357, %r2342, %r2342, 19;
	xor.b32  	%r2358, %r2356, %r2357;
	shf.l.wrap.b32 	%r2359, %r2342, %r2342, 10;
	xor.b32  	%r2360, %r2358, %r2359;
	xor.b32  	%r2361, %r2316, %r2290;
	and.b32  	%r2362, %r2342, %r2361;
	and.b32  	%r2363, %r2316, %r2290;
	xor.b32  	%r2364, %r2362, %r2363;
	add.s32 	%r2365, %r2360, %r2364;
	add.s32 	%r2366, %r2355, %r2264;
	add.s32 	%r2367, %r2365, %r2355;
	shf.l.wrap.b32 	%r2368, %r2366, %r2366, 26;
	shf.l.wrap.b32 	%r2369, %r2366, %r2366, 21;
	xor.b32  	%r2370, %r2368, %r2369;
	shf.l.wrap.b32 	%r2371, %r2366, %r2366, 7;
	xor.b32  	%r2372, %r2370, %r2371;
	and.b32  	%r2373, %r2366, %r2341;
	not.b32 	%r2374, %r2366;
	and.b32  	%r2375, %r2315, %r2374;
	or.b32  	%r2376, %r2373, %r2375;
	add.s32 	%r2377, %r2376, %r2289;
	add.s32 	%r2378, %r2377, %r2372;
	add.s32 	%r2379, %r2378, %r41;
	add.s32 	%r2380, %r2379, %r843;
	shf.l.wrap.b32 	%r2381, %r2367, %r2367, 30;
	shf.l.wrap.b32 	%r2382, %r2367, %r2367, 19;
	xor.b32  	%r2383, %r2381, %r2382;
	shf.l.wrap.b32 	%r2384, %r2367, %r2367, 10;
	xor.b32  	%r2385, %r2383, %r2384;
	xor.b32  	%r2386, %r2342, %r2316;
	and.b32  	%r2387, %r2367, %r2386;
	and.b32  	%r2388, %r2342, %r2316;
	xor.b32  	%r2389, %r2387, %r2388;
	add.s32 	%r2390, %r2385, %r2389;
	add.s32 	%r2391, %r2380, %r2290;
	add.s32 	%r2392, %r2390, %r2380;
	shf.l.wrap.b32 	%r2393, %r2391, %r2391, 26;
	shf.l.wrap.b32 	%r2394, %r2391, %r2391, 21;
	xor.b32  	%r2395, %r2393, %r2394;
	shf.l.wrap.b32 	%r2396, %r2391, %r2391, 7;
	xor.b32  	%r2397, %r2395, %r2396;
	and.b32  	%r2398, %r2391, %r2366;
	not.b32 	%r2399, %r2391;
	and.b32  	%r2400, %r2341, %r2399;
	or.b32  	%r2401, %r2398, %r2400;
	add.s32 	%r2402, %r2401, %r2315;
	add.s32 	%r2403, %r2402, %r2397;
	add.s32 	%r2404, %r2403, %r42;
	add.s32 	%r2405, %r2404, %r856;
	shf.l.wrap.b32 	%r2406, %r2392, %r2392, 30;
	shf.l.wrap.b32 	%r2407, %r2392, %r2392, 19;
	xor.b32  	%r2408, %r2406, %r2407;
	shf.l.wrap.b32 	%r2409, %r2392, %r2392, 10;
	xor.b32  	%r2410, %r2408, %r2409;
	xor.b32  	%r2411, %r2367, %r2342;
	and.b32  	%r2412, %r2392, %r2411;
	and.b32  	%r2413, %r2367, %r2342;
	xor.b32  	%r2414, %r2412, %r2413;
	add.s32 	%r2415, %r2410, %r2414;
	add.s32 	%r2416, %r2405, %r2316;
	add.s32 	%r2417, %r2415, %r2405;
	shf.l.wrap.b32 	%r2418, %r2416, %r2416, 26;
	shf.l.wrap.b32 	%r2419, %r2416, %r2416, 21;
	xor.b32  	%r2420, %r2418, %r2419;
	shf.l.wrap.b32 	%r2421, %r2416, %r2416, 7;
	xor.b32  	%r2422, %r2420, %r2421;
	and.b32  	%r2423, %r2416, %r2391;
	not.b32 	%r2424, %r2416;
	and.b32  	%r2425, %r2366, %r2424;
	or.b32  	%r2426, %r2423, %r2425;
	add.s32 	%r2427, %r2426, %r2341;
	add.s32 	%r2428, %r2427, %r2422;
	ld.const.u32 	%r2429, [K+244];
	add.s32 	%r2430, %r2428, %r2429;
	add.s32 	%r2431, %r2430, %r869;
	shf.l.wrap.b32 	%r2432, %r2417, %r2417, 30;
	shf.l.wrap.b32 	%r2433, %r2417, %r2417, 19;
	xor.b32  	%r2434, %r2432, %r2433;
	shf.l.wrap.b32 	%r2435, %r2417, %r2417, 10;
	xor.b32  	%r2436, %r2434, %r2435;
	xor.b32  	%r2437, %r2392, %r2367;
	and.b32  	%r2438, %r2417, %r2437;
	and.b32  	%r2439, %r2392, %r2367;
	xor.b32  	%r2440, %r2438, %r2439;
	add.s32 	%r2441, %r2436, %r2440;
	add.s32 	%r2442, %r2431, %r2342;
	add.s32 	%r2443, %r2441, %r2431;
	shf.l.wrap.b32 	%r2444, %r2442, %r2442, 26;
	shf.l.wrap.b32 	%r2445, %r2442, %r2442, 21;
	xor.b32  	%r2446, %r2444, %r2445;
	shf.l.wrap.b32 	%r2447, %r2442, %r2442, 7;
	xor.b32  	%r2448, %r2446, %r2447;
	and.b32  	%r2449, %r2442, %r2416;
	not.b32 	%r2450, %r2442;
	and.b32  	%r2451, %r2391, %r2450;
	or.b32  	%r2452, %r2449, %r2451;
	add.s32 	%r2453, %r2452, %r2366;
	add.s32 	%r2454, %r2453, %r2448;
	add.s32 	%r2455, %r2454, %r43;
	add.s32 	%r2456, %r2455, %r882;
	shf.l.wrap.b32 	%r2457, %r2443, %r2443, 30;
	shf.l.wrap.b32 	%r2458, %r2443, %r2443, 19;
	xor.b32  	%r2459, %r2457, %r2458;
	shf.l.wrap.b32 	%r2460, %r2443, %r2443, 10;
	xor.b32  	%r2461, %r2459, %r2460;
	xor.b32  	%r2462, %r2417, %r2392;
	and.b32  	%r2463, %r2443, %r2462;
	and.b32  	%r2464, %r2417, %r2392;
	xor.b32  	%r2465, %r2463, %r2464;
	add.s32 	%r2466, %r2461, %r2465;
	add.s32 	%r2467, %r2456, %r2367;
	add.s32 	%r2468, %r2466, %r2456;
	shf.l.wrap.b32 	%r2469, %r2467, %r2467, 26;
	shf.l.wrap.b32 	%r2470, %r2467, %r2467, 21;
	xor.b32  	%r2471, %r2469, %r2470;
	shf.l.wrap.b32 	%r2472, %r2467, %r2467, 7;
	xor.b32  	%r2473, %r2471, %r2472;
	and.b32  	%r2474, %r2467, %r2442;
	not.b32 	%r2475, %r2467;
	and.b32  	%r2476, %r2416, %r2475;
	or.b32  	%r2477, %r2474, %r2476;
	add.s32 	%r2478, %r2477, %r2391;
	add.s32 	%r2479, %r2478, %r2473;
	add.s32 	%r2480, %r2479, %r44;
	add.s32 	%r2481, %r2480, %r895;
	shf.l.wrap.b32 	%r2482, %r2468, %r2468, 30;
	shf.l.wrap.b32 	%r2483, %r2468, %r2468, 19;
	xor.b32  	%r2484, %r2482, %r2483;
	shf.l.wrap.b32 	%r2485, %r2468, %r2468, 10;
	xor.b32  	%r2486, %r2484, %r2485;
	xor.b32  	%r2487, %r2443, %r2417;
	and.b32  	%r2488, %r2468, %r2487;
	and.b32  	%r2489, %r2443, %r2417;
	xor.b32  	%r2490, %r2488, %r2489;
	add.s32 	%r2491, %r2486, %r2490;
	add.s32 	%r2492, %r2481, %r2392;
	add.s32 	%r2493, %r2491, %r2481;
	add.s32 	%r2494, %r2493, 1779033703;
	add.s32 	%r2495, %r2468, -1150833019;
	add.s32 	%r2496, %r2443, 1013904242;
	add.s32 	%r2497, %r2417, -1521486534;
	add.s32 	%r2498, %r2492, 1359893119;
	add.s32 	%r2499, %r2467, -1694144372;
	add.s32 	%r2500, %r2442, 528734635;
	add.s32 	%r2501, %r2416, 1541459225;
	shl.b32 	%r2502, %r254, 15;
	shl.b32 	%r2503, %r254, 13;
	xor.b32  	%r2504, %r2502, %r2503;
	or.b32  	%r2505, %r2504, -2147483648;
	shf.l.wrap.b32 	%r2506, %r255, %r255, 15;
	shf.l.wrap.b32 	%r2507, %r255, %r255, 13;
	xor.b32  	%r2508, %r2506, %r2507;
	shr.u32 	%r2509, %r255, 10;
	xor.b32  	%r2510, %r2508, %r2509;
	shf.l.wrap.b32 	%r2511, %r2505, %r2504, 15;
	mov.b32 	%r2512, -2147483648;
	shf.l.wrap.b32 	%r2513, %r2512, %r2504, 13;
	xor.b32  	%r2514, %r2511, %r2513;
	shr.u32 	%r2515, %r2505, 10;
	or.b32  	%r2516, %r2514, %r2515;
	shf.l.wrap.b32 	%r2517, %r2510, %r2510, 15;
	shf.l.wrap.b32 	%r2518, %r2510, %r2510, 13;
	xor.b32  	%r2519, %r2517, %r2518;
	shr.u32 	%r2520, %r2510, 10;
	xor.b32  	%r2521, %r2519, %r2520;
	shf.l.wrap.b32 	%r2522, %r2516, %r2516, 15;
	shf.l.wrap.b32 	%r2523, %r2516, %r2516, 13;
	xor.b32  	%r2524, %r2522, %r2523;
	shr.u32 	%r2525, %r2516, 10;
	xor.b32  	%r2526, %r2524, %r2525;
	shf.l.wrap.b32 	%r2527, %r2521, %r2521, 15;
	shf.l.wrap.b32 	%r2528, %r2521, %r2521, 13;
	xor.b32  	%r2529, %r2527, %r2528;
	shr.u32 	%r2530, %r2521, 10;
	xor.b32  	%r2531, %r2529, %r2530;
	add.s32 	%r2532, %r2531, %r254;
	shf.l.wrap.b32 	%r2533, %r2526, %r2526, 15;
	shf.l.wrap.b32 	%r2534, %r2526, %r2526, 13;
	xor.b32  	%r2535, %r2533, %r2534;
	shr.u32 	%r2536, %r2526, 10;
	xor.b32  	%r2537, %r2535, %r2536;
	add.s32 	%r2538, %r2537, %r255;
	shf.l.wrap.b32 	%r2539, %r2532, %r2532, 15;
	shf.l.wrap.b32 	%r2540, %r2532, %r2532, 13;
	xor.b32  	%r2541, %r2539, %r2540;
	shr.u32 	%r2542, %r2532, 10;
	xor.b32  	%r2543, %r2541, %r2542;
	add.s32 	%r2544, %r2543, %r2505;
	shf.l.wrap.b32 	%r2545, %r2538, %r2538, 15;
	shf.l.wrap.b32 	%r2546, %r2538, %r2538, 13;
	xor.b32  	%r2547, %r2545, %r2546;
	shr.u32 	%r2548, %r2538, 10;
	xor.b32  	%r2549, %r2547, %r2548;
	add.s32 	%r2550, %r2549, %r2510;
	shf.l.wrap.b32 	%r2551, %r2544, %r2544, 15;
	shf.l.wrap.b32 	%r2552, %r2544, %r2544, 13;
	xor.b32  	%r2553, %r2551, %r2552;
	shr.u32 	%r2554, %r2544, 10;
	xor.b32  	%r2555, %r2553, %r2554;
	add.s32 	%r2556, %r2555, %r2516;
	shf.l.wrap.b32 	%r2557, %r2550, %r2550, 15;
	shf.l.wrap.b32 	%r2558, %r2550, %r2550, 13;
	xor.b32  	%r2559, %r2557, %r2558;
	shr.u32 	%r2560, %r2550, 10;
	xor.b32  	%r2561, %r2559, %r2560;
	add.s32 	%r2562, %r2561, %r2521;
	shf.l.wrap.b32 	%r2563, %r2556, %r2556, 15;
	shf.l.wrap.b32 	%r2564, %r2556, %r2556, 13;
	xor.b32  	%r2565, %r2563, %r2564;
	shr.u32 	%r2566, %r2556, 10;
	xor.b32  	%r2567, %r2565, %r2566;
	add.s32 	%r2568, %r2567, %r2526;
	shf.l.wrap.b32 	%r2569, %r2562, %r2562, 15;
	shf.l.wrap.b32 	%r2570, %r2562, %r2562, 13;
	xor.b32  	%r2571, %r2569, %r2570;
	shr.u32 	%r2572, %r2562, 10;
	xor.b32  	%r2573, %r2571, %r2572;
	add.s32 	%r2574, %r2573, %r2532;
	shf.l.wrap.b32 	%r2575, %r2568, %r2568, 15;
	shf.l.wrap.b32 	%r2576, %r2568, %r2568, 13;
	xor.b32  	%r2577, %r2575, %r2576;
	shr.u32 	%r2578, %r2568, 10;
	xor.b32  	%r2579, %r2577, %r2578;
	add.s32 	%r2580, %r2579, %r2538;
	shl.b32 	%r2581, %r254, 25;
	shl.b32 	%r2582, %r254, 14;
	or.b32  	%r2583, %r2581, %r2582;
	add.s32 	%r2584, %r2580, %r2583;
	shf.l.wrap.b32 	%r2585, %r2574, %r2574, 15;
	shf.l.wrap.b32 	%r2586, %r2574, %r2574, 13;
	xor.b32  	%r2587, %r2585, %r2586;
	shr.u32 	%r2588, %r2574, 10;
	xor.b32  	%r2589, %r2587, %r2588;
	add.s32 	%r2590, %r2589, %r2544;
	shf.l.wrap.b32 	%r2591, %r255, %r255, 25;
	shf.l.wrap.b32 	%r2592, %r255, %r255, 14;
	xor.b32  	%r2593, %r2591, %r2592;
	and.b32  	%r2594, %r76, 536870911;
	xor.b32  	%r2595, %r2593, %r2594;
	add.s32 	%r2596, %r2590, %r254;
	add.s32 	%r2597, %r2596, %r2595;
	shf.l.wrap.b32 	%r2598, %r2584, %r2584, 15;
	shf.l.wrap.b32 	%r2599, %r2584, %r2584, 13;
	xor.b32  	%r2600, %r2598, %r2599;
	shr.u32 	%r2601, %r2584, 10;
	xor.b32  	%r2602, %r2600, %r2601;
	add.s32 	%r2603, %r2602, %r2550;
	shf.l.wrap.b32 	%r2604, %r2505, %r2512, 25;
	shf.l.wrap.b32 	%r2605, %r2512, %r2504, 14;
	or.b32  	%r2606, %r2604, %r2605;
	shr.u32 	%r2607, %r2505, 3;
	xor.b32  	%r2608, %r2606, %r2607;
	add.s32 	%r2609, %r2603, %r255;
	add.s32 	%r2610, %r2609, %r2608;
	shf.l.wrap.b32 	%r2611, %r2597, %r2597, 15;
	shf.l.wrap.b32 	%r2612, %r2597, %r2597, 13;
	xor.b32  	%r2613, %r2611, %r2612;
	shr.u32 	%r2614, %r2597, 10;
	xor.b32  	%r2615, %r2613, %r2614;
	add.s32 	%r2616, %r2615, %r2556;
	shf.l.wrap.b32 	%r2617, %r2510, %r2510, 25;
	shf.l.wrap.b32 	%r2618, %r2510, %r2510, 14;
	xor.b32  	%r2619, %r2617, %r2618;
	shr.u32 	%r2620, %r2510, 3;
	xor.b32  	%r2621, %r2619, %r2620;
	add.s32 	%r2622, %r2616, %r2505;
	add.s32 	%r2623, %r2622, %r2621;
	shf.l.wrap.b32 	%r2624, %r2610, %r2610, 15;
	shf.l.wrap.b32 	%r2625, %r2610, %r2610, 13;
	xor.b32  	%r2626, %r2624, %r2625;
	shr.u32 	%r2627, %r2610, 10;
	xor.b32  	%r2628, %r2626, %r2627;
	add.s32 	%r2629, %r2628, %r2562;
	shf.l.wrap.b32 	%r2630, %r2516, %r2516, 25;
	shf.l.wrap.b32 	%r2631, %r2516, %r2516, 14;
	xor.b32  	%r2632, %r2630, %r2631;
	shr.u32 	%r2633, %r2516, 3;
	xor.b32  	%r2634, %r2632, %r2633;
	add.s32 	%r2635, %r2629, %r2510;
	add.s32 	%r2636, %r2635, %r2634;
	shf.l.wrap.b32 	%r2637, %r2623, %r2623, 15;
	shf.l.wrap.b32 	%r2638, %r2623, %r2623, 13;
	xor.b32  	%r2639, %r2637, %r2638;
	shr.u32 	%r2640, %r2623, 10;
	xor.b32  	%r2641, %r2639, %r2640;
	add.s32 	%r2642, %r2641, %r2568;
	shf.l.wrap.b32 	%r2643, %r2521, %r2521, 25;
	shf.l.wrap.b32 	%r2644, %r2521, %r2521, 14;
	xor.b32  	%r2645, %r2643, %r2644;
	shr.u32 	%r2646, %r2521, 3;
	xor.b32  	%r2647, %r2645, %r2646;
	add.s32 	%r2648, %r2642, %r2516;
	add.s32 	%r2649, %r2648, %r2647;
	shf.l.wrap.b32 	%r2650, %r2636, %r2636, 15;
	shf.l.wrap.b32 	%r2651, %r2636, %r2636, 13;
	xor.b32  	%r2652, %r2650, %r2651;
	shr.u32 	%r2653, %r2636, 10;
	xor.b32  	%r2654, %r2652, %r2653;
	add.s32 	%r2655, %r2654, %r2574;
	shf.l.wrap.b32 	%r2656, %r2526, %r2526, 25;
	shf.l.wrap.b32 	%r2657, %r2526, %r2526, 14;
	xor.b32  	%r2658, %r2656, %r2657;
	shr.u32 	%r2659, %r2526, 3;
	xor.b32  	%r2660, %r2658, %r2659;
	add.s32 	%r2661, %r2655, %r2521;
	add.s32 	%r2662, %r2661, %r2660;
	shf.l.wrap.b32 	%r2663, %r2649, %r2649, 15;
	shf.l.wrap.b32 	%r2664, %r2649, %r2649, 13;
	xor.b32  	%r2665, %r2663, %r2664;
	shr.u32 	%r2666, %r2649, 10;
	xor.b32  	%r2667, %r2665, %r2666;
	add.s32 	%r2668, %r2667, %r2584;
	shf.l.wrap.b32 	%r2669, %r2532, %r2532, 25;
	shf.l.wrap.b32 	%r2670, %r2532, %r2532, 14;
	xor.b32  	%r2671, %r2669, %r2670;
	shr.u32 	%r2672, %r2532, 3;
	xor.b32  	%r2673, %r2671, %r2672;
	add.s32 	%r2674, %r2668, %r2526;
	add.s32 	%r2675, %r2674, %r2673;
	shf.l.wrap.b32 	%r2676, %r2662, %r2662, 15;
	shf.l.wrap.b32 	%r2677, %r2662, %r2662, 13;
	xor.b32  	%r2678, %r2676, %r2677;
	shr.u32 	%r2679, %r2662, 10;
	xor.b32  	%r2680, %r2678, %r2679;
	add.s32 	%r2681, %r2680, %r2597;
	shf.l.wrap.b32 	%r2682, %r2538, %r2538, 25;
	shf.l.wrap.b32 	%r2683, %r2538, %r2538, 14;
	xor.b32  	%r2684, %r2682, %r2683;
	shr.u32 	%r2685, %r2538, 3;
	xor.b32  	%r2686, %r2684, %r2685;
	add.s32 	%r2687, %r2681, %r2532;
	add.s32 	%r2688, %r2687, %r2686;
	shf.l.wrap.b32 	%r2689, %r2675, %r2675, 15;
	shf.l.wrap.b32 	%r2690, %r2675, %r2675, 13;
	xor.b32  	%r2691, %r2689, %r2690;
	shr.u32 	%r2692, %r2675, 10;
	xor.b32  	%r2693, %r2691, %r2692;
	add.s32 	%r2694, %r2693, %r2610;
	shf.l.wrap.b32 	%r2695, %r2544, %r2544, 25;
	shf.l.wrap.b32 	%r2696, %r2544, %r2544, 14;
	xor.b32  	%r2697, %r2695, %r2696;
	shr.u32 	%r2698, %r2544, 3;
	xor.b32  	%r2699, %r2697, %r2698;
	add.s32 	%r2700, %r2694, %r2538;
	add.s32 	%r2701, %r2700, %r2699;
	shf.l.wrap.b32 	%r2702, %r2688, %r2688, 15;
	shf.l.wrap.b32 	%r2703, %r2688, %r2688, 13;
	xor.b32  	%r2704, %r2702, %r2703;
	shr.u32 	%r2705, %r2688, 10;
	xor.b32  	%r2706, %r2704, %r2705;
	add.s32 	%r2707, %r2706, %r2623;
	shf.l.wrap.b32 	%r2708, %r2550, %r2550, 25;
	shf.l.wrap.b32 	%r2709, %r2550, %r2550, 14;
	xor.b32  	%r2710, %r2708, %r2709;
	shr.u32 	%r2711, %r2550, 3;
	xor.b32  	%r2712, %r2710, %r2711;
	add.s32 	%r2713, %r2707, %r2544;
	add.s32 	%r2714, %r2713, %r2712;
	shf.l.wrap.b32 	%r2715, %r2701, %r2701, 15;
	shf.l.wrap.b32 	%r2716, %r2701, %r2701, 13;
	xor.b32  	%r2717, %r2715, %r2716;
	shr.u32 	%r2718, %r2701, 10;
	xor.b32  	%r2719, %r2717, %r2718;
	add.s32 	%r2720, %r2719, %r2636;
	shf.l.wrap.b32 	%r2721, %r2556, %r2556, 25;
	shf.l.wrap.b32 	%r2722, %r2556, %r2556, 14;
	xor.b32  	%r2723, %r2721, %r2722;
	shr.u32 	%r2724, %r2556, 3;
	xor.b32  	%r2725, %r2723, %r2724;
	add.s32 	%r2726, %r2720, %r2550;
	add.s32 	%r2727, %r2726, %r2725;
	shf.l.wrap.b32 	%r2728, %r2714, %r2714, 15;
	shf.l.wrap.b32 	%r2729, %r2714, %r2714, 13;
	xor.b32  	%r2730, %r2728, %r2729;
	shr.u32 	%r2731, %r2714, 10;
	xor.b32  	%r2732, %r2730, %r2731;
	add.s32 	%r2733, %r2732, %r2649;
	shf.l.wrap.b32 	%r2734, %r2562, %r2562, 25;
	shf.l.wrap.b32 	%r2735, %r2562, %r2562, 14;
	xor.b32  	%r2736, %r2734, %r2735;
	shr.u32 	%r2737, %r2562, 3;
	xor.b32  	%r2738, %r2736, %r2737;
	add.s32 	%r2739, %r2733, %r2556;
	add.s32 	%r2740, %r2739, %r2738;
	shf.l.wrap.b32 	%r2741, %r2727, %r2727, 15;
	shf.l.wrap.b32 	%r2742, %r2727, %r2727, 13;
	xor.b32  	%r2743, %r2741, %r2742;
	shr.u32 	%r2744, %r2727, 10;
	xor.b32  	%r2745, %r2743, %r2744;
	add.s32 	%r2746, %r2745, %r2662;
	shf.l.wrap.b32 	%r2747, %r2568, %r2568, 25;
	shf.l.wrap.b32 	%r2748, %r2568, %r2568, 14;
	xor.b32  	%r2749, %r2747, %r2748;
	shr.u32 	%r2750, %r2568, 3;
	xor.b32  	%r2751, %r2749, %r2750;
	add.s32 	%r2752, %r2746, %r2562;
	add.s32 	%r2753, %r2752, %r2751;
	shf.l.wrap.b32 	%r2754, %r2740, %r2740, 15;
	shf.l.wrap.b32 	%r2755, %r2740, %r2740, 13;
	xor.b32  	%r2756, %r2754, %r2755;
	shr.u32 	%r2757, %r2740, 10;
	xor.b32  	%r2758, %r2756, %r2757;
	add.s32 	%r2759, %r2758, %r2675;
	shf.l.wrap.b32 	%r2760, %r2574, %r2574, 25;
	shf.l.wrap.b32 	%r2761, %r2574, %r2574, 14;
	xor.b32  	%r2762, %r2760, %r2761;
	shr.u32 	%r2763, %r2574, 3;
	xor.b32  	%r2764, %r2762, %r2763;
	add.s32 	%r2765, %r2759, %r2568;
	add.s32 	%r2766, %r2765, %r2764;
	shf.l.wrap.b32 	%r2767, %r2753, %r2753, 15;
	shf.l.wrap.b32 	%r2768, %r2753, %r2753, 13;
	xor.b32  	%r2769, %r2767, %r2768;
	shr.u32 	%r2770, %r2753, 10;
	xor.b32  	%r2771, %r2769, %r2770;
	add.s32 	%r2772, %r2771, %r2688;
	shf.l.wrap.b32 	%r2773, %r2584, %r2584, 25;
	shf.l.wrap.b32 	%r2774, %r2584, %r2584, 14;
	xor.b32  	%r2775, %r2773, %r2774;
	shr.u32 	%r2776, %r2584, 3;
	xor.b32  	%r2777, %r2775, %r2776;
	add.s32 	%r2778, %r2772, %r2574;
	add.s32 	%r2779, %r2778, %r2777;
	shf.l.wrap.b32 	%r2780, %r2766, %r2766, 15;
	shf.l.wrap.b32 	%r2781, %r2766, %r2766, 13;
	xor.b32  	%r2782, %r2780, %r2781;
	shr.u32 	%r2783, %r2766, 10;
	xor.b32  	%r2784, %r2782, %r2783;
	add.s32 	%r2785, %r2784, %r2701;
	shf.l.wrap.b32 	%r2786, %r2597, %r2597, 25;
	shf.l.wrap.b32 	%r2787, %r2597, %r2597, 14;
	xor.b32  	%r2788, %r2786, %r2787;
	shr.u32 	%r2789, %r2597, 3;
	xor.b32  	%r2790, %r2788, %r2789;
	add.s32 	%r2791, %r2785, %r2584;
	add.s32 	%r2792, %r2791, %r2790;
	shf.l.wrap.b32 	%r2793, %r2779, %r2779, 15;
	shf.l.wrap.b32 	%r2794, %r2779, %r2779, 13;
	xor.b32  	%r2795, %r2793, %r2794;
	shr.u32 	%r2796, %r2779, 10;
	xor.b32  	%r2797, %r2795, %r2796;
	add.s32 	%r2798, %r2797, %r2714;
	shf.l.wrap.b32 	%r2799, %r2610, %r2610, 25;
	shf.l.wrap.b32 	%r2800, %r2610, %r2610, 14;
	xor.b32  	%r2801, %r2799, %r2800;
	shr.u32 	%r2802, %r2610, 3;
	xor.b32  	%r2803, %r2801, %r2802;
	add.s32 	%r2804, %r2798, %r2597;
	add.s32 	%r2805, %r2804, %r2803;
	shf.l.wrap.b32 	%r2806, %r2792, %r2792, 15;
	shf.l.wrap.b32 	%r2807, %r2792, %r2792, 13;
	xor.b32  	%r2808, %r2806, %r2807;
	shr.u32 	%r2809, %r2792, 10;
	xor.b32  	%r2810, %r2808, %r2809;
	add.s32 	%r2811, %r2810, %r2727;
	shf.l.wrap.b32 	%r2812, %r2623, %r2623, 25;
	shf.l.wrap.b32 	%r2813, %r2623, %r2623, 14;
	xor.b32  	%r2814, %r2812, %r2813;
	shr.u32 	%r2815, %r2623, 3;
	xor.b32  	%r2816, %r2814, %r2815;
	add.s32 	%r2817, %r2811, %r2610;
	add.s32 	%r2818, %r2817, %r2816;
	shf.l.wrap.b32 	%r2819, %r2805, %r2805, 15;
	shf.l.wrap.b32 	%r2820, %r2805, %r2805, 13;
	xor.b32  	%r2821, %r2819, %r2820;
	shr.u32 	%r2822, %r2805, 10;
	xor.b32  	%r2823, %r2821, %r2822;
	add.s32 	%r2824, %r2823, %r2740;
	shf.l.wrap.b32 	%r2825, %r2636, %r2636, 25;
	shf.l.wrap.b32 	%r2826, %r2636, %r2636, 14;
	xor.b32  	%r2827, %r2825, %r2826;
	shr.u32 	%r2828, %r2636, 3;
	xor.b32  	%r2829, %r2827, %r2828;
	add.s32 	%r2830, %r2824, %r2623;
	add.s32 	%r2831, %r2830, %r2829;
	shf.l.wrap.b32 	%r2832, %r2818, %r2818, 15;
	shf.l.wrap.b32 	%r2833, %r2818, %r2818, 13;
	xor.b32  	%r2834, %r2832, %r2833;
	shr.u32 	%r2835, %r2818, 10;
	xor.b32  	%r2836, %r2834, %r2835;
	add.s32 	%r2837, %r2836, %r2753;
	shf.l.wrap.b32 	%r2838, %r2649, %r2649, 25;
	shf.l.wrap.b32 	%r2839, %r2649, %r2649, 14;
	xor.b32  	%r2840, %r2838, %r2839;
	shr.u32 	%r2841, %r2649, 3;
	xor.b32  	%r2842, %r2840, %r2841;
	add.s32 	%r2843, %r2837, %r2636;
	add.s32 	%r2844, %r2843, %r2842;
	shf.l.wrap.b32 	%r2845, %r2831, %r2831, 15;
	shf.l.wrap.b32 	%r2846, %r2831, %r2831, 13;
	xor.b32  	%r2847, %r2845, %r2846;
	shr.u32 	%r2848, %r2831, 10;
	xor.b32  	%r2849, %r2847, %r2848;
	add.s32 	%r2850, %r2849, %r2766;
	shf.l.wrap.b32 	%r2851, %r2662, %r2662, 25;
	shf.l.wrap.b32 	%r2852, %r2662, %r2662, 14;
	xor.b32  	%r2853, %r2851, %r2852;
	shr.u32 	%r2854, %r2662, 3;
	xor.b32  	%r2855, %r2853, %r2854;
	add.s32 	%r2856, %r2850, %r2649;
	add.s32 	%r2857, %r2856, %r2855;
	shf.l.wrap.b32 	%r2858, %r2844, %r2844, 15;
	shf.l.wrap.b32 	%r2859, %r2844, %r2844, 13;
	xor.b32  	%r2860, %r2858, %r2859;
	shr.u32 	%r2861, %r2844, 10;
	xor.b32  	%r2862, %r2860, %r2861;
	add.s32 	%r2863, %r2862, %r2779;
	shf.l.wrap.b32 	%r2864, %r2675, %r2675, 25;
	shf.l.wrap.b32 	%r2865, %r2675, %r2675, 14;
	xor.b32  	%r2866, %r2864, %r2865;
	shr.u32 	%r2867, %r2675, 3;
	xor.b32  	%r2868, %r2866, %r2867;
	add.s32 	%r2869, %r2863, %r2662;
	add.s32 	%r2870, %r2869, %r2868;
	shf.l.wrap.b32 	%r2871, %r2857, %r2857, 15;
	shf.l.wrap.b32 	%r2872, %r2857, %r2857, 13;
	xor.b32  	%r2873, %r2871, %r2872;
	shr.u32 	%r2874, %r2857, 10;
	xor.b32  	%r2875, %r2873, %r2874;
	add.s32 	%r2876, %r2875, %r2792;
	shf.l.wrap.b32 	%r2877, %r2688, %r2688, 25;
	shf.l.wrap.b32 	%r2878, %r2688, %r2688, 14;
	xor.b32  	%r2879, %r2877, %r2878;
	shr.u32 	%r2880, %r2688, 3;
	xor.b32  	%r2881, %r2879, %r2880;
	add.s32 	%r2882, %r2876, %r2675;
	add.s32 	%r2883, %r2882, %r2881;
	shf.l.wrap.b32 	%r2884, %r2870, %r2870, 15;
	shf.l.wrap.b32 	%r2885, %r2870, %r2870, 13;
	xor.b32  	%r2886, %r2884, %r2885;
	shr.u32 	%r2887, %r2870, 10;
	xor.b32  	%r2888, %r2886, %r2887;
	add.s32 	%r2889, %r2888, %r2805;
	shf.l.wrap.b32 	%r2890, %r2701, %r2701, 25;
	shf.l.wrap.b32 	%r2891, %r2701, %r2701, 14;
	xor.b32  	%r2892, %r2890, %r2891;
	shr.u32 	%r2893, %r2701, 3;
	xor.b32  	%r2894, %r2892, %r2893;
	add.s32 	%r2895, %r2889, %r2688;
	add.s32 	%r2896, %r2895, %r2894;
	shf.l.wrap.b32 	%r2897, %r2883, %r2883, 15;
	shf.l.wrap.b32 	%r2898, %r2883, %r2883, 13;
	xor.b32  	%r2899, %r2897, %r2898;
	shr.u32 	%r2900, %r2883, 10;
	xor.b32  	%r2901, %r2899, %r2900;
	add.s32 	%r2902, %r2901, %r2818;
	shf.l.wrap.b32 	%r2903, %r2714, %r2714, 25;
	shf.l.wrap.b32 	%r2904, %r2714, %r2714, 14;
	xor.b32  	%r2905, %r2903, %r2904;
	shr.u32 	%r2906, %r2714, 3;
	xor.b32  	%r2907, %r2905, %r2906;
	add.s32 	%r2908, %r2902, %r2701;
	add.s32 	%r2909, %r2908, %r2907;
	shf.l.wrap.b32 	%r2910, %r2896, %r2896, 15;
	shf.l.wrap.b32 	%r2911, %r2896, %r2896, 13;
	xor.b32  	%r2912, %r2910, %r2911;
	shr.u32 	%r2913, %r2896, 10;
	xor.b32  	%r2914, %r2912, %r2913;
	add.s32 	%r2915, %r2914, %r2831;
	shf.l.wrap.b32 	%r2916, %r2727, %r2727, 25;
	shf.l.wrap.b32 	%r2917, %r2727, %r2727, 14;
	xor.b32  	%r2918, %r2916, %r2917;
	shr.u32 	%r2919, %r2727, 3;
	xor.b32  	%r2920, %r2918, %r2919;
	add.s32 	%r2921, %r2915, %r2714;
	add.s32 	%r2922, %r2921, %r2920;
	shf.l.wrap.b32 	%r2923, %r2909, %r2909, 15;
	shf.l.wrap.b32 	%r2924, %r2909, %r2909, 13;
	xor.b32  	%r2925, %r2923, %r2924;
	shr.u32 	%r2926, %r2909, 10;
	xor.b32  	%r2927, %r2925, %r2926;
	add.s32 	%r2928, %r2927, %r2844;
	shf.l.wrap.b32 	%r2929, %r2740, %r2740, 25;
	shf.l.wrap.b32 	%r2930, %r2740, %r2740, 14;
	xor.b32  	%r2931, %r2929, %r2930;
	shr.u32 	%r2932, %r2740, 3;
	xor.b32  	%r2933, %r2931, %r2932;
	add.s32 	%r2934, %r2928, %r2727;
	add.s32 	%r2935, %r2934, %r2933;
	shf.l.wrap.b32 	%r2936, %r2922, %r2922, 15;
	shf.l.wrap.b32 	%r2937, %r2922, %r2922, 13;
	xor.b32  	%r2938, %r2936, %r2937;
	shr.u32 	%r2939, %r2922, 10;
	xor.b32  	%r2940, %r2938, %r2939;
	add.s32 	%r2941, %r2940, %r2857;
	shf.l.wrap.b32 	%r2942, %r2753, %r2753, 25;
	shf.l.wrap.b32 	%r2943, %r2753, %r2753, 14;
	xor.b32  	%r2944, %r2942, %r2943;
	shr.u32 	%r2945, %r2753, 3;
	xor.b32  	%r2946, %r2944, %r2945;
	add.s32 	%r2947, %r2941, %r2740;
	add.s32 	%r2948, %r2947, %r2946;
	shf.l.wrap.b32 	%r2949, %r2935, %r2935, 15;
	shf.l.wrap.b32 	%r2950, %r2935, %r2935, 13;
	xor.b32  	%r2951, %r2949, %r2950;
	shr.u32 	%r2952, %r2935, 10;
	xor.b32  	%r2953, %r2951, %r2952;
	add.s32 	%r2954, %r2953, %r2870;
	shf.l.wrap.b32 	%r2955, %r2766, %r2766, 25;
	shf.l.wrap.b32 	%r2956, %r2766, %r2766, 14;
	xor.b32  	%r2957, %r2955, %r2956;
	shr.u32 	%r2958, %r2766, 3;
	xor.b32  	%r2959, %r2957, %r2958;
	add.s32 	%r2960, %r2954, %r2753;
	add.s32 	%r2961, %r2960, %r2959;
	shf.l.wrap.b32 	%r2962, %r2948, %r2948, 15;
	shf.l.wrap.b32 	%r2963, %r2948, %r2948, 13;
	xor.b32  	%r2964, %r2962, %r2963;
	shr.u32 	%r2965, %r2948, 10;
	xor.b32  	%r2966, %r2964, %r2965;
	add.s32 	%r2967, %r2966, %r2883;
	shf.l.wrap.b32 	%r2968, %r2779, %r2779, 25;
	shf.l.wrap.b32 	%r2969, %r2779, %r2779, 14;
	xor.b32  	%r2970, %r2968, %r2969;
	shr.u32 	%r2971, %r2779, 3;
	xor.b32  	%r2972, %r2970, %r2971;
	add.s32 	%r2973, %r2967, %r2766;
	add.s32 	%r2974, %r2973, %r2972;
	shf.l.wrap.b32 	%r2975, %r2961, %r2961, 15;
	shf.l.wrap.b32 	%r2976, %r2961, %r2961, 13;
	xor.b32  	%r2977, %r2975, %r2976;
	shr.u32 	%r2978, %r2961, 10;
	xor.b32  	%r2979, %r2977, %r2978;
	add.s32 	%r2980, %r2979, %r2896;
	shf.l.wrap.b32 	%r2981, %r2792, %r2792, 25;
	shf.l.wrap.b32 	%r2982, %r2792, %r2792, 14;
	xor.b32  	%r2983, %r2981, %r2982;
	shr.u32 	%r2984, %r2792, 3;
	xor.b32  	%r2985, %r2983, %r2984;
	add.s32 	%r2986, %r2980, %r2779;
	add.s32 	%r2987, %r2986, %r2985;
	shf.l.wrap.b32 	%r2988, %r2974, %r2974, 15;
	shf.l.wrap.b32 	%r2989, %r2974, %r2974, 13;
	xor.b32  	%r2990, %r2988, %r2989;
	shr.u32 	%r2991, %r2974, 10;
	xor.b32  	%r2992, %r2990, %r2991;
	add.s32 	%r2993, %r2992, %r2909;
	shf.l.wrap.b32 	%r2994, %r2805, %r2805, 25;
	shf.l.wrap.b32 	%r2995, %r2805, %r2805, 14;
	xor.b32  	%r2996, %r2994, %r2995;
	shr.u32 	%r2997, %r2805, 3;
	xor.b32  	%r2998, %r2996, %r2997;
	add.s32 	%r2999, %r2993, %r2792;
	add.s32 	%r3000, %r2999, %r2998;
	shf.l.wrap.b32 	%r3001, %r2987, %r2987, 15;
	shf.l.wrap.b32 	%r3002, %r2987, %r2987, 13;
	xor.b32  	%r3003, %r3001, %r3002;
	shr.u32 	%r3004, %r2987, 10;
	xor.b32  	%r3005, %r3003, %r3004;
	add.s32 	%r3006, %r3005, %r2922;
	shf.l.wrap.b32 	%r3007, %r2818, %r2818, 25;
	shf.l.wrap.b32 	%r3008, %r2818, %r2818, 14;
	xor.b32  	%r3009, %r3007, %r3008;
	shr.u32 	%r3010, %r2818, 3;
	xor.b32  	%r3011, %r3009, %r3010;
	add.s32 	%r3012, %r3006, %r2805;
	add.s32 	%r3013, %r3012, %r3011;
	shf.l.wrap.b32 	%r3014, %r3000, %r3000, 15;
	shf.l.wrap.b32 	%r3015, %r3000, %r3000, 13;
	xor.b32  	%r3016, %r3014, %r3015;
	shr.u32 	%r3017, %r3000, 10;
	xor.b32  	%r3018, %r3016, %r3017;
	add.s32 	%r3019, %r3018, %r2935;
	shf.l.wrap.b32 	%r3020, %r2831, %r2831, 25;
	shf.l.wrap.b32 	%r3021, %r2831, %r2831, 14;
	xor.b32  	%r3022, %r3020, %r3021;
	shr.u32 	%r3023, %r2831, 3;
	xor.b32  	%r3024, %r3022, %r3023;
	add.s32 	%r3025, %r3019, %r2818;
	add.s32 	%r3026, %r3025, %r3024;
	shf.l.wrap.b32 	%r3027, %r2498, %r2498, 26;
	shf.l.wrap.b32 	%r3028, %r2498, %r2498, 21;
	xor.b32  	%r3029, %r3027, %r3028;
	shf.l.wrap.b32 	%r3030, %r2498, %r2498, 7;
	xor.b32  	%r3031, %r3029, %r3030;
	and.b32  	%r3032, %r2498, %r2499;
	sub.s32 	%r3033, -1359893120, %r2492;
	and.b32  	%r3034, %r2500, %r3033;
	or.b32  	%r3035, %r3032, %r3034;
	add.s32 	%r3036, %r3035, %r2501;
	add.s32 	%r3037, %r3036, %r3031;
	add.s32 	%r3038, %r3037, %r4;
	xor.b32  	%r3039, %r3038, -2147483648;
	shf.l.wrap.b32 	%r3040, %r2494, %r2494, 30;
	shf.l.wrap.b32 	%r3041, %r2494, %r2494, 19;
	xor.b32  	%r3042, %r3040, %r3041;
	shf.l.wrap.b32 	%r3043, %r2494, %r2494, 10;
	xor.b32  	%r3044, %r3042, %r3043;
	xor.b32  	%r3045, %r2495, %r2496;
	and.b32  	%r3046, %r2494, %r3045;
	and.b32  	%r3047, %r2495, %r2496;
	xor.b32  	%r3048, %r3046, %r3047;
	add.s32 	%r3049, %r3044, %r3048;
	add.s32 	%r3050, %r3039, %r2497;
	add.s32 	%r3051, %r3049, %r3039;
	shf.l.wrap.b32 	%r3052, %r3050, %r3050, 26;
	shf.l.wrap.b32 	%r3053, %r3050, %r3050, 21;
	xor.b32  	%r3054, %r3052, %r3053;
	shf.l.wrap.b32 	%r3055, %r3050, %r3050, 7;
	xor.b32  	%r3056, %r3054, %r3055;
	and.b32  	%r3057, %r3050, %r2498;
	not.b32 	%r3058, %r3050;
	and.b32  	%r3059, %r2499, %r3058;
	or.b32  	%r3060, %r3057, %r3059;
	add.s32 	%r3061, %r3060, %r2500;
	add.s32 	%r3062, %r3061, %r3056;
	add.s32 	%r3063, %r3062, %r5;
	shf.l.wrap.b32 	%r3064, %r3051, %r3051, 30;
	shf.l.wrap.b32 	%r3065, %r3051, %r3051, 19;
	xor.b32  	%r3066, %r3064, %r3065;
	shf.l.wrap.b32 	%r3067, %r3051, %r3051, 10;
	xor.b32  	%r3068, %r3066, %r3067;
	xor.b32  	%r3069, %r2494, %r2495;
	and.b32  	%r3070, %r3051, %r3069;
	and.b32  	%r3071, %r2494, %r2495;
	xor.b32  	%r3072, %r3070, %r3071;
	add.s32 	%r3073, %r3068, %r3072;
	add.s32 	%r3074, %r3063, %r2496;
	add.s32 	%r3075, %r3073, %r3063;
	shf.l.wrap.b32 	%r3076, %r3074, %r3074, 26;
	shf.l.wrap.b32 	%r3077, %r3074, %r3074, 21;
	xor.b32  	%r3078, %r3076, %r3077;
	shf.l.wrap.b32 	%r3079, %r3074, %r3074, 7;
	xor.b32  	%r3080, %r3078, %r3079;
	and.b32  	%r3081, %r3074, %r3050;
	not.b32 	%r3082, %r3074;
	and.b32  	%r3083, %r2498, %r3082;
	or.b32  	%r3084, %r3081, %r3083;
	add.s32 	%r3085, %r3084, %r2499;
	add.s32 	%r3086, %r3085, %r3080;
	add.s32 	%r3087, %r3086, %r6;
	shf.l.wrap.b32 	%r3088, %r3075, %r3075, 30;
	shf.l.wrap.b32 	%r3089, %r3075, %r3075, 19;
	xor.b32  	%r3090, %r3088, %r3089;
	shf.l.wrap.b32 	%r3091, %r3075, %r3075, 10;
	xor.b32  	%r3092, %r3090, %r3091;
	xor.b32  	%r3093, %r3051, %r2494;
	and.b32  	%r3094, %r3075, %r3093;
	and.b32  	%r3095, %r3051, %r2494;
	xor.b32  	%r3096, %r3094, %r3095;
	add.s32 	%r3097, %r3092, %r3096;
	add.s32 	%r3098, %r3087, %r2495;
	add.s32 	%r3099, %r3097, %r3087;
	shf.l.wrap.b32 	%r3100, %r3098, %r3098, 26;
	shf.l.wrap.b32 	%r3101, %r3098, %r3098, 21;
	xor.b32  	%r3102, %r3100, %r3101;
	shf.l.wrap.b32 	%r3103, %r3098, %r3098, 7;
	xor.b32  	%r3104, %r3102, %r3103;
	and.b32  	%r3105, %r3098, %r3074;
	not.b32 	%r3106, %r3098;
	and.b32  	%r3107, %r3050, %r3106;
	or.b32  	%r3108, %r3105, %r3107;
	add.s32 	%r3109, %r3108, %r2498;
	add.s32 	%r3110, %r3109, %r3104;
	add.s32 	%r3111, %r3110, %r7;
	shf.l.wrap.b32 	%r3112, %r3099, %r3099, 30;
	shf.l.wrap.b32 	%r3113, %r3099, %r3099, 19;
	xor.b32  	%r3114, %r3112, %r3113;
	shf.l.wrap.b32 	%r3115, %r3099, %r3099, 10;
	xor.b32  	%r3116, %r3114, %r3115;
	xor.b32  	%r3117, %r3075, %r3051;
	and.b32  	%r3118, %r3099, %r3117;
	and.b32  	%r3119, %r3075, %r3051;
	xor.b32  	%r3120, %r3118, %r3119;
	add.s32 	%r3121, %r3116, %r3120;
	add.s32 	%r3122, %r3111, %r2494;
	add.s32 	%r3123, %r3121, %r3111;
	shf.l.wrap.b32 	%r3124, %r3122, %r3122, 26;
	shf.l.wrap.b32 	%r3125, %r3122, %r3122, 21;
	xor.b32  	%r3126, %r3124, %r3125;
	shf.l.wrap.b32 	%r3127, %r3122, %r3122, 7;
	xor.b32  	%r3128, %r3126, %r3127;
	and.b32  	%r3129, %r3122, %r3098;
	not.b32 	%r3130, %r3122;
	and.b32  	%r3131, %r3074, %r3130;
	or.b32  	%r3132, %r3129, %r3131;
	add.s32 	%r3133, %r3132, %r3050;
	add.s32 	%r3134, %r3133, %r3128;
	add.s32 	%r3135, %r3134, %r8;
	shf.l.wrap.b32 	%r3136, %r3123, %r3123, 30;
	shf.l.wrap.b32 	%r3137, %r3123, %r3123, 19;
	xor.b32  	%r3138, %r3136, %r3137;
	shf.l.wrap.b32 	%r3139, %r3123, %r3123, 10;
	xor.b32  	%r3140, %r3138, %r3139;
	xor.b32  	%r3141, %r3099, %r3075;
	and.b32  	%r3142, %r3123, %r3141;
	and.b32  	%r3143, %r3099, %r3075;
	xor.b32  	%r3144, %r3142, %r3143;
	add.s32 	%r3145, %r3140, %r3144;
	add.s32 	%r3146, %r3135, %r3051;
	add.s32 	%r3147, %r3145, %r3135;
	shf.l.wrap.b32 	%r3148, %r3146, %r3146, 26;
	shf.l.wrap.b32 	%r3149, %r3146, %r3146, 21;
	xor.b32  	%r3150, %r3148, %r3149;
	shf.l.wrap.b32 	%r3151, %r3146, %r3146, 7;
	xor.b32  	%r3152, %r3150, %r3151;
	and.b32  	%r3153, %r3146, %r3122;
	not.b32 	%r3154, %r3146;
	and.b32  	%r3155, %r3098, %r3154;
	or.b32  	%r3156, %r3153, %r3155;
	add.s32 	%r3157, %r3156, %r3074;
	add.s32 	%r3158, %r3157, %r3152;
	add.s32 	%r3159, %r3158, %r9;
	shf.l.wrap.b32 	%r3160, %r3147, %r3147, 30;
	shf.l.wrap.b32 	%r3161, %r3147, %r3147, 19;
	xor.b32  	%r3162, %r3160, %r3161;
	shf.l.wrap.b32 	%r3163, %r3147, %r3147, 10;
	xor.b32  	%r3164, %r3162, %r3163;
	xor.b32  	%r3165, %r3123, %r3099;
	and.b32  	%r3166, %r3147, %r3165;
	and.b32  	%r3167, %r3123, %r3099;
	xor.b32  	%r3168, %r3166, %r3167;
	add.s32 	%r3169, %r3164, %r3168;
	add.s32 	%r3170, %r3159, %r3075;
	add.s32 	%r3171, %r3169, %r3159;
	shf.l.wrap.b32 	%r3172, %r3170, %r3170, 26;
	shf.l.wrap.b32 	%r3173, %r3170, %r3170, 21;
	xor.b32  	%r3174, %r3172, %r3173;
	shf.l.wrap.b32 	%r3175, %r3170, %r3170, 7;
	xor.b32  	%r3176, %r3174, %r3175;
	and.b32  	%r3177, %r3170, %r3146;
	not.b32 	%r3178, %r3170;
	and.b32  	%r3179, %r3122, %r3178;
	or.b32  	%r3180, %r3177, %r3179;
	add.s32 	%r3181, %r3180, %r3098;
	add.s32 	%r3182, %r3181, %r3176;
	add.s32 	%r3183, %r3182, %r10;
	shf.l.wrap.b32 	%r3184, %r3171, %r3171, 30;
	shf.l.wrap.b32 	%r3185, %r3171, %r3171, 19;
	xor.b32  	%r3186, %r3184, %r3185;
	shf.l.wrap.b32 	%r3187, %r3171, %r3171, 10;
	xor.b32  	%r3188, %r3186, %r3187;
	xor.b32  	%r3189, %r3147, %r3123;
	and.b32  	%r3190, %r3171, %r3189;
	and.b32  	%r3191, %r3147, %r3123;
	xor.b32  	%r3192, %r3190, %r3191;
	add.s32 	%r3193, %r3188, %r3192;
	add.s32 	%r3194, %r3183, %r3099;
	add.s32 	%r3195, %r3193, %r3183;
	shf.l.wrap.b32 	%r3196, %r3194, %r3194, 26;
	shf.l.wrap.b32 	%r3197, %r3194, %r3194, 21;
	xor.b32  	%r3198, %r3196, %r3197;
	shf.l.wrap.b32 	%r3199, %r3194, %r3194, 7;
	xor.b32  	%r3200, %r3198, %r3199;
	and.b32  	%r3201, %r3194, %r3170;
	not.b32 	%r3202, %r3194;
	and.b32  	%r3203, %r3146, %r3202;
	or.b32  	%r3204, %r3201, %r3203;
	add.s32 	%r3205, %r3204, %r3122;
	add.s32 	%r3206, %r3205, %r3200;
	add.s32 	%r3207, %r3206, %r11;
	shf.l.wrap.b32 	%r3208, %r3195, %r3195, 30;
	shf.l.wrap.b32 	%r3209, %r3195, %r3195, 19;
	xor.b32  	%r3210, %r3208, %r3209;
	shf.l.wrap.b32 	%r3211, %r3195, %r3195, 10;
	xor.b32  	%r3212, %r3210, %r3211;
	xor.b32  	%r3213, %r3171, %r3147;
	and.b32  	%r3214, %r3195, %r3213;
	and.b32  	%r3215, %r3171, %r3147;
	xor.b32  	%r3216, %r3214, %r3215;
	add.s32 	%r3217, %r3212, %r3216;
	add.s32 	%r3218, %r3207, %r3123;
	add.s32 	%r3219, %r3217, %r3207;
	shf.l.wrap.b32 	%r3220, %r3218, %r3218, 26;
	shf.l.wrap.b32 	%r3221, %r3218, %r3218, 21;
	xor.b32  	%r3222, %r3220, %r3221;
	shf.l.wrap.b32 	%r3223, %r3218, %r3218, 7;
	xor.b32  	%r3224, %r3222, %r3223;
	and.b32  	%r3225, %r3218, %r3194;
	not.b32 	%r3226, %r3218;
	and.b32  	%r3227, %r3170, %r3226;
	or.b32  	%r3228, %r3225, %r3227;
	add.s32 	%r3229, %r3228, %r3146;
	add.s32 	%r3230, %r3229, %r3224;
	add.s32 	%r3231, %r3230, %r1082;
	shf.l.wrap.b32 	%r3232, %r3219, %r3219, 30;
	shf.l.wrap.b32 	%r3233, %r3219, %r3219, 19;
	xor.b32  	%r3234, %r3232, %r3233;
	shf.l.wrap.b32 	%r3235, %r3219, %r3219, 10;
	xor.b32  	%r3236, %r3234, %r3235;
	xor.b32  	%r3237, %r3195, %r3171;
	and.b32  	%r3238, %r3219, %r3237;
	and.b32  	%r3239, %r3195, %r3171;
	xor.b32  	%r3240, %r3238, %r3239;
	add.s32 	%r3241, %r3236, %r3240;
	add.s32 	%r3242, %r3231, %r3147;
	add.s32 	%r3243, %r3241, %r3231;
	shf.l.wrap.b32 	%r3244, %r3242, %r3242, 26;
	shf.l.wrap.b32 	%r3245, %r3242, %r3242, 21;
	xor.b32  	%r3246, %r3244, %r3245;
	shf.l.wrap.b32 	%r3247, %r3242, %r3242, 7;
	xor.b32  	%r3248, %r3246, %r3247;
	and.b32  	%r3249, %r3242, %r3218;
	not.b32 	%r3250, %r3242;
	and.b32  	%r3251, %r3194, %r3250;
	or.b32  	%r3252, %r3249, %r3251;
	add.s32 	%r3253, %r3252, %r3170;
	add.s32 	%r3254, %r3253, %r3248;
	add.s32 	%r3255, %r3254, %r1108;
	shf.l.wrap.b32 	%r3256, %r3243, %r3243, 30;
	shf.l.wrap.b32 	%r3257, %r3243, %r3243, 19;
	xor.b32  	%r3258, %r3256, %r3257;
	shf.l.wrap.b32 	%r3259, %r3243, %r3243, 10;
	xor.b32  	%r3260, %r3258, %r3259;
	xor.b32  	%r3261, %r3219, %r3195;
	and.b32  	%r3262, %r3243, %r3261;
	and.b32  	%r3263, %r3219, %r3195;
	xor.b32  	%r3264, %r3262, %r3263;
	add.s32 	%r3265, %r3260, %r3264;
	add.s32 	%r3266, %r3255, %r3171;
	add.s32 	%r3267, %r3265, %r3255;
	shf.l.wrap.b32 	%r3268, %r3266, %r3266, 26;
	shf.l.wrap.b32 	%r3269, %r3266, %r3266, 21;
	xor.b32  	%r3270, %r3268, %r3269;
	shf.l.wrap.b32 	%r3271, %r3266, %r3266, 7;
	xor.b32  	%r3272, %r3270, %r3271;
	and.b32  	%r3273, %r3266, %r3242;
	not.b32 	%r3274, %r3266;
	and.b32  	%r3275, %r3218, %r3274;
	or.b32  	%r3276, %r3273, %r3275;
	add.s32 	%r3277, %r3276, %r3194;
	add.s32 	%r3278, %r3277, %r3272;
	add.s32 	%r3279, %r3278, %r1134;
	shf.l.wrap.b32 	%r3280, %r3267, %r3267, 30;
	shf.l.wrap.b32 	%r3281, %r3267, %r3267, 19;
	xor.b32  	%r3282, %r3280, %r3281;
	shf.l.wrap.b32 	%r3283, %r3267, %r3267, 10;
	xor.b32  	%r3284, %r3282, %r3283;
	xor.b32  	%r3285, %r3243, %r3219;
	and.b32  	%r3286, %r3267, %r3285;
	and.b32  	%r3287, %r3243, %r3219;
	xor.b32  	%r3288, %r3286, %r3287;
	add.s32 	%r3289, %r3284, %r3288;
	add.s32 	%r3290, %r3279, %r3195;
	add.s32 	%r3291, %r3289, %r3279;
	shf.l.wrap.b32 	%r3292, %r3290, %r3290, 26;
	shf.l.wrap.b32 	%r3293, %r3290, %r3290, 21;
	xor.b32  	%r3294, %r3292, %r3293;
	shf.l.wrap.b32 	%r3295, %r3290, %r3290, 7;
	xor.b32  	%r3296, %r3294, %r3295;
	and.b32  	%r3297, %r3290, %r3266;
	not.b32 	%r3298, %r3290;
	and.b32  	%r3299, %r3242, %r3298;
	or.b32  	%r3300, %r3297, %r3299;
	add.s32 	%r3301, %r3300, %r3218;
	add.s32 	%r3302, %r3301, %r3296;
	add.s32 	%r3303, %r3302, %r1160;
	shf.l.wrap.b32 	%r3304, %r3291, %r3291, 30;
	shf.l.wrap.b32 	%r3305, %r3291, %r3291, 19;
	xor.b32  	%r3306, %r3304, %r3305;
	shf.l.wrap.b32 	%r3307, %r3291, %r3291, 10;
	xor.b32  	%r3308, %r3306, %r3307;
	xor.b32  	%r3309, %r3267, %r3243;
	and.b32  	%r3310, %r3291, %r3309;
	and.b32  	%r3311, %r3267, %r3243;
	xor.b32  	%r3312, %r3310, %r3311;
	add.s32 	%r3313, %r3308, %r3312;
	add.s32 	%r3314, %r3303, %r3219;
	add.s32 	%r3315, %r3313, %r3303;
	shf.l.wrap.b32 	%r3316, %r3314, %r3314, 26;
	shf.l.wrap.b32 	%r3317, %r3314, %r3314, 21;
	xor.b32  	%r3318, %r3316, %r3317;
	shf.l.wrap.b32 	%r3319, %r3314, %r3314, 7;
	xor.b32  	%r3320, %r3318, %r3319;
	and.b32  	%r3321, %r3314, %r3290;
	not.b32 	%r3322, %r3314;
	and.b32  	%r3323, %r3266, %r3322;
	or.b32  	%r3324, %r3321, %r3323;
	add.s32 	%r3325, %r3324, %r3242;
	add.s32 	%r3326, %r3325, %r3320;
	add.s32 	%r3327, %r3326, %r12;
	shf.l.wrap.b32 	%r3328, %r3315, %r3315, 30;
	shf.l.wrap.b32 	%r3329, %r3315, %r3315, 19;
	xor.b32  	%r3330, %r3328, %r3329;
	shf.l.wrap.b32 	%r3331, %r3315, %r3315, 10;
	xor.b32  	%r3332, %r3330, %r3331;
	xor.b32  	%r3333, %r3291, %r3267;
	and.b32  	%r3334, %r3315, %r3333;
	and.b32  	%r3335, %r3291, %r3267;
	xor.b32  	%r3336, %r3334, %r3335;
	add.s32 	%r3337, %r3332, %r3336;
	add.s32 	%r3338, %r3327, %r3243;
	add.s32 	%r3339, %r3337, %r3327;
	shf.l.wrap.b32 	%r3340, %r3338, %r3338, 26;
	shf.l.wrap.b32 	%r3341, %r3338, %r3338, 21;
	xor.b32  	%r3342, %r3340, %r3341;
	shf.l.wrap.b32 	%r3343, %r3338, %r3338, 7;
	xor.b32  	%r3344, %r3342, %r3343;
	and.b32  	%r3345, %r3338, %r3314;
	not.b32 	%r3346, %r3338;
	and.b32  	%r3347, %r3290, %r3346;
	or.b32  	%r3348, %r3345, %r3347;
	add.s32 	%r3349, %r3348, %r3266;
	add.s32 	%r3350, %r3349, %r3344;
	add.s32 	%r3351, %r3350, %r13;
	shf.l.wrap.b32 	%r3352, %r3339, %r3339, 30;
	shf.l.wrap.b32 	%r3353, %r3339, %r3339, 19;
	xor.b32  	%r3354, %r3352, %r3353;
	shf.l.wrap.b32 	%r3355, %r3339, %r3339, 10;
	xor.b32  	%r3356, %r3354, %r3355;
	xor.b32  	%r3357, %r3315, %r3291;
	and.b32  	%r3358, %r3339, %r3357;
	and.b32  	%r3359, %r3315, %r3291;
	xor.b32  	%r3360, %r3358, %r3359;
	add.s32 	%r3361, %r3356, %r3360;
	add.s32 	%r3362, %r3351, %r3267;
	add.s32 	%r3363, %r3361, %r3351;
	shf.l.wrap.b32 	%r3364, %r3362, %r3362, 26;
	shf.l.wrap.b32 	%r3365, %r3362, %r3362, 21;
	xor.b32  	%r3366, %r3364, %r3365;
	shf.l.wrap.b32 	%r3367, %r3362, %r3362, 7;
	xor.b32  	%r3368, %r3366, %r3367;
	and.b32  	%r3369, %r3362, %r3338;
	not.b32 	%r3370, %r3362;
	and.b32  	%r3371, %r3314, %r3370;
	or.b32  	%r3372, %r3369, %r3371;
	add.s32 	%r3373, %r3372, %r3290;
	add.s32 	%r3374, %r3373, %r3368;
	add.s32 	%r3375, %r3374, %r14;
	add.s32 	%r3376, %r3375, %r254;
	shf.l.wrap.b32 	%r3377, %r3363, %r3363, 30;
	shf.l.wrap.b32 	%r3378, %r3363, %r3363, 19;
	xor.b32  	%r3379, %r3377, %r3378;
	shf.l.wrap.b32 	%r3380, %r3363, %r3363, 10;
	xor.b32  	%r3381, %r3379, %r3380;
	xor.b32  	%r3382, %r3339, %r3315;
	and.b32  	%r3383, %r3363, %r3382;
	and.b32  	%r3384, %r3339, %r3315;
	xor.b32  	%r3385, %r3383, %r3384;
	add.s32 	%r3386, %r3381, %r3385;
	add.s32 	%r3387, %r3376, %r3291;
	add.s32 	%r3388, %r3386, %r3376;
	shf.l.wrap.b32 	%r3389, %r3387, %r3387, 26;
	shf.l.wrap.b32 	%r3390, %r3387, %r3387, 21;
	xor.b32  	%r3391, %r3389, %r3390;
	shf.l.wrap.b32 	%r3392, %r3387, %r3387, 7;
	xor.b32  	%r3393, %r3391, %r3392;
	and.b32  	%r3394, %r3387, %r3362;
	not.b32 	%r3395, %r3387;
	and.b32  	%r3396, %r3338, %r3395;
	or.b32  	%r3397, %r3394, %r3396;
	add.s32 	%r3398, %r3397, %r3314;
	add.s32 	%r3399, %r3398, %r3393;
	add.s32 	%r3400, %r3399, %r15;
	add.s32 	%r3401, %r3400, %r255;
	shf.l.wrap.b32 	%r3402, %r3388, %r3388, 30;
	shf.l.wrap.b32 	%r3403, %r3388, %r3388, 19;
	xor.b32  	%r3404, %r3402, %r3403;
	shf.l.wrap.b32 	%r3405, %r3388, %r3388, 10;
	xor.b32  	%r3406, %r3404, %r3405;
	xor.b32  	%r3407, %r3363, %r3339;
	and.b32  	%r3408, %r3388, %r3407;
	and.b32  	%r3409, %r3363, %r3339;
	xor.b32  	%r3410, %r3408, %r3409;
	add.s32 	%r3411, %r3406, %r3410;
	add.s32 	%r3412, %r3401, %r3315;
	add.s32 	%r3413, %r3411, %r3401;
	shf.l.wrap.b32 	%r3414, %r3412, %r3412, 26;
	shf.l.wrap.b32 	%r3415, %r3412, %r3412, 21;
	xor.b32  	%r3416, %r3414, %r3415;
	shf.l.wrap.b32 	%r3417, %r3412, %r3412, 7;
	xor.b32  	%r3418, %r3416, %r3417;
	and.b32  	%r3419, %r3412, %r3387;
	not.b32 	%r3420, %r3412;
	and.b32  	%r3421, %r3362, %r3420;
	or.b32  	%r3422, %r3419, %r3421;
	add.s32 	%r3423, %r3422, %r3338;
	add.s32 	%r3424, %r3423, %r3418;
	add.s32 	%r3425, %r3424, %r16;
	add.s32 	%r3426, %r3425, %r2505;
	shf.l.wrap.b32 	%r3427, %r3413, %r3413, 30;
	shf.l.wrap.b32 	%r3428, %r3413, %r3413, 19;
	xor.b32  	%r3429, %r3427, %r3428;
	shf.l.wrap.b32 	%r3430, %r3413, %r3413, 10;
	xor.b32  	%r3431, %r3429, %r3430;
	xor.b32  	%r3432, %r3388, %r3363;
	and.b32  	%r3433, %r3413, %r3432;
	and.b32  	%r3434, %r3388, %r3363;
	xor.b32  	%r3435, %r3433, %r3434;
	add.s32 	%r3436, %r3431, %r3435;
	add.s32 	%r3437, %r3426, %r3339;
	add.s32 	%r3438, %r3436, %r3426;
	shf.l.wrap.b32 	%r3439, %r3437, %r3437, 26;
	shf.l.wrap.b32 	%r3440, %r3437, %r3437, 21;
	xor.b32  	%r3441, %r3439, %r3440;
	shf.l.wrap.b32 	%r3442, %r3437, %r3437, 7;
	xor.b32  	%r3443, %r3441, %r3442;
	and.b32  	%r3444, %r3437, %r3412;
	not.b32 	%r3445, %r3437;
	and.b32  	%r3446, %r3387, %r3445;
	or.b32  	%r3447, %r3444, %r3446;
	add.s32 	%r3448, %r3447, %r3362;
	add.s32 	%r3449, %r3448, %r3443;
	add.s32 	%r3450, %r3449, %r17;
	add.s32 	%r3451, %r3450, %r2510;
	shf.l.wrap.b32 	%r3452, %r3438, %r3438, 30;
	shf.l.wrap.b32 	%r3453, %r3438, %r3438, 19;
	xor.b32  	%r3454, %r3452, %r3453;
	shf.l.wrap.b32 	%r3455, %r3438, %r3438, 10;
	xor.b32  	%r3456, %r3454, %r3455;
	xor.b32  	%r3457, %r3413, %r3388;
	and.b32  	%r3458, %r3438, %r3457;
	and.b32  	%r3459, %r3413, %r3388;
	xor.b32  	%r3460, %r3458, %r3459;
	add.s32 	%r3461, %r3456, %r3460;
	add.s32 	%r3462, %r3451, %r3363;
	add.s32 	%r3463, %r3461, %r3451;
	shf.l.wrap.b32 	%r3464, %r3462, %r3462, 26;
	shf.l.wrap.b32 	%r3465, %r3462, %r3462, 21;
	xor.b32  	%r3466, %r3464, %r3465;
	shf.l.wrap.b32 	%r3467, %r3462, %r3462, 7;
	xor.b32  	%r3468, %r3466, %r3467;
	and.b32  	%r3469, %r3462, %r3437;
	not.b32 	%r3470, %r3462;
	and.b32  	%r3471, %r3412, %r3470;
	or.b32  	%r3472, %r3469, %r3471;
	add.s32 	%r3473, %r3472, %r3387;
	add.s32 	%r3474, %r3473, %r3468;
	add.s32 	%r3475, %r3474, %r18;
	add.s32 	%r3476, %r3475, %r2516;
	shf.l.wrap.b32 	%r3477, %r3463, %r3463, 30;
	shf.l.wrap.b32 	%r3478, %r3463, %r3463, 19;
	xor.b32  	%r3479, %r3477, %r3478;
	shf.l.wrap.b32 	%r3480, %r3463, %r3463, 10;
	xor.b32  	%r3481, %r3479, %r3480;
	xor.b32  	%r3482, %r3438, %r3413;
	and.b32  	%r3483, %r3463, %r3482;
	and.b32  	%r3484, %r3438, %r3413;
	xor.b32  	%r3485, %r3483, %r3484;
	add.s32 	%r3486, %r3481, %r3485;
	add.s32 	%r3487, %r3476, %r3388;
	add.s32 	%r3488, %r3486, %r3476;
	shf.l.wrap.b32 	%r3489, %r3487, %r3487, 26;
	shf.l.wrap.b32 	%r3490, %r3487, %r3487, 21;
	xor.b32  	%r3491, %r3489, %r3490;
	shf.l.wrap.b32 	%r3492, %r3487, %r3487, 7;
	xor.b32  	%r3493, %r3491, %r3492;
	and.b32  	%r3494, %r3487, %r3462;
	not.b32 	%r3495, %r3487;
	and.b32  	%r3496, %r3437, %r3495;
	or.b32  	%r3497, %r3494, %r3496;
	add.s32 	%r3498, %r3497, %r3412;
	add.s32 	%r3499, %r3498, %r3493;
	add.s32 	%r3500, %r3499, %r19;
	add.s32 	%r3501, %r3500, %r2521;
	shf.l.wrap.b32 	%r3502, %r3488, %r3488, 30;
	shf.l.wrap.b32 	%r3503, %r3488, %r3488, 19;
	xor.b32  	%r3504, %r3502, %r3503;
	shf.l.wrap.b32 	%r3505, %r3488, %r3488, 10;
	xor.b32  	%r3506, %r3504, %r3505;
	xor.b32  	%r3507, %r3463, %r3438;
	and.b32  	%r3508, %r3488, %r3507;
	and.b32  	%r3509, %r3463, %r3438;
	xor.b32  	%r3510, %r3508, %r3509;
	add.s32 	%r3511, %r3506, %r3510;
	add.s32 	%r3512, %r3501, %r3413;
	add.s32 	%r3513, %r3511, %r3501;
	shf.l.wrap.b32 	%r3514, %r3512, %r3512, 26;
	shf.l.wrap.b32 	%r3515, %r3512, %r3512, 21;
	xor.b32  	%r3516, %r3514, %r3515;
	shf.l.wrap.b32 	%r3517, %r3512, %r3512, 7;
	xor.b32  	%r3518, %r3516, %r3517;
	and.b32  	%r3519, %r3512, %r3487;
	not.b32 	%r3520, %r3512;
	and.b32  	%r3521, %r3462, %r3520;
	or.b32  	%r3522, %r3519, %r3521;
	add.s32 	%r3523, %r3522, %r3437;
	add.s32 	%r3524, %r3523, %r3518;
	add.s32 	%r3525, %r3524, %r20;
	add.s32 	%r3526, %r3525, %r2526;
	shf.l.wrap.b32 	%r3527, %r3513, %r3513, 30;
	shf.l.wrap.b32 	%r3528, %r3513, %r3513, 19;
	xor.b32  	%r3529, %r3527, %r3528;
	shf.l.wrap.b32 	%r3530, %r3513, %r3513, 10;
	xor.b32  	%r3531, %r3529, %r3530;
	xor.b32  	%r3532, %r3488, %r3463;
	and.b32  	%r3533, %r3513, %r3532;
	and.b32  	%r3534, %r3488, %r3463;
	xor.b32  	%r3535, %r3533, %r3534;
	add.s32 	%r3536, %r3531, %r3535;
	add.s32 	%r3537, %r3526, %r3438;
	add.s32 	%r3538, %r3536, %r3526;
	shf.l.wrap.b32 	%r3539, %r3537, %r3537, 26;
	shf.l.wrap.b32 	%r3540, %r3537, %r3537, 21;
	xor.b32  	%r3541, %r3539, %r3540;
	shf.l.wrap.b32 	%r3542, %r3537, %r3537, 7;
	xor.b32  	%r3543, %r3541, %r3542;
	and.b32  	%r3544, %r3537, %r3512;
	not.b32 	%r3545, %r3537;
	and.b32  	%r3546, %r3487, %r3545;
	or.b32  	%r3547, %r3544, %r3546;
	add.s32 	%r3548, %r3547, %r3462;
	add.s32 	%r3549, %r3548, %r3543;
	add.s32 	%r3550, %r3549, %r21;
	add.s32 	%r3551, %r3550, %r2532;
	shf.l.wrap.b32 	%r3552, %r3538, %r3538, 30;
	shf.l.wrap.b32 	%r3553, %r3538, %r3538, 19;
	xor.b32  	%r3554, %r3552, %r3553;
	shf.l.wrap.b32 	%r3555, %r3538, %r3538, 10;
	xor.b32  	%r3556, %r3554, %r3555;
	xor.b32  	%r3557, %r3513, %r3488;
	and.b32  	%r3558, %r3538, %r3557;
	and.b32  	%r3559, %r3513, %r3488;
	xor.b32  	%r3560, %r3558, %r3559;
	add.s32 	%r3561, %r3556, %r3560;
	add.s32 	%r3562, %r3551, %r3463;
	add.s32 	%r3563, %r3561, %r3551;
	shf.l.wrap.b32 	%r3564, %r3562, %r3562, 26;
	shf.l.wrap.b32 	%r3565, %r3562, %r3562, 21;
	xor.b32  	%r3566, %r3564, %r3565;
	shf.l.wrap.b32 	%r3567, %r3562, %r3562, 7;
	xor.b32  	%r3568, %r3566, %r3567;
	and.b32  	%r3569, %r3562, %r3537;
	not.b32 	%r3570, %r3562;
	and.b32  	%r3571, %r3512, %r3570;
	or.b32  	%r3572, %r3569, %r3571;
	add.s32 	%r3573, %r3572, %r3487;
	add.s32 	%r3574, %r3573, %r3568;
	add.s32 	%r3575, %r3574, %r22;
	add.s32 	%r3576, %r3575, %r2538;
	shf.l.wrap.b32 	%r3577, %r3563, %r3563, 30;
	shf.l.wrap.b32 	%r3578, %r3563, %r3563, 19;
	xor.b32  	%r3579, %r3577, %r3578;
	shf.l.wrap.b32 	%r3580, %r3563, %r3563, 10;
	xor.b32  	%r3581, %r3579, %r3580;
	xor.b32  	%r3582, %r3538, %r3513;
	and.b32  	%r3583, %r3563, %r3582;
	and.b32  	%r3584, %r3538, %r3513;
	xor.b32  	%r3585, %r3583, %r3584;
	add.s32 	%r3586, %r3581, %r3585;
	add.s32 	%r3587, %r3576, %r3488;
	add.s32 	%r3588, %r3586, %r3576;
	shf.l.wrap.b32 	%r3589, %r3587, %r3587, 26;
	shf.l.wrap.b32 	%r3590, %r3587, %r3587, 21;
	xor.b32  	%r3591, %r3589, %r3590;
	shf.l.wrap.b32 	%r3592, %r3587, %r3587, 7;
	xor.b32  	%r3593, %r3591, %r3592;
	and.b32  	%r3594, %r3587, %r3562;
	not.b32 	%r3595, %r3587;
	and.b32  	%r3596, %r3537, %r3595;
	or.b32  	%r3597, %r3594, %r3596;
	add.s32 	%r3598, %r3597, %r3512;
	add.s32 	%r3599, %r3598, %r3593;
	add.s32 	%r3600, %r3599, %r23;
	add.s32 	%r3601, %r3600, %r2544;
	shf.l.wrap.b32 	%r3602, %r3588, %r3588, 30;
	shf.l.wrap.b32 	%r3603, %r3588, %r3588, 19;
	xor.b32  	%r3604, %r3602, %r3603;
	shf.l.wrap.b32 	%r3605, %r3588, %r3588, 10;
	xor.b32  	%r3606, %r3604, %r3605;
	xor.b32  	%r3607, %r3563, %r3538;
	and.b32  	%r3608, %r3588, %r3607;
	and.b32  	%r3609, %r3563, %r3538;
	xor.b32  	%r3610, %r3608, %r3609;
	add.s32 	%r3611, %r3606, %r3610;
	add.s32 	%r3612, %r3601, %r3513;
	add.s32 	%r3613, %r3611, %r3601;
	shf.l.wrap.b32 	%r3614, %r3612, %r3612, 26;
	shf.l.wrap.b32 	%r3615, %r3612, %r3612, 21;
	xor.b32  	%r3616, %r3614, %r3615;
	shf.l.wrap.b32 	%r3617, %r3612, %r3612, 7;
	xor.b32  	%r3618, %r3616, %r3617;
	and.b32  	%r3619, %r3612, %r3587;
	not.b32 	%r3620, %r3612;
	and.b32  	%r3621, %r3562, %r3620;
	or.b32  	%r3622, %r3619, %r3621;
	add.s32 	%r3623, %r3622, %r3537;
	add.s32 	%r3624, %r3623, %r3618;
	add.s32 	%r3625, %r3624, %r24;
	add.s32 	%r3626, %r3625, %r2550;
	shf.l.wrap.b32 	%r3627, %r3613, %r3613, 30;
	shf.l.wrap.b32 	%r3628, %r3613, %r3613, 19;
	xor.b32  	%r3629, %r3627, %r3628;
	shf.l.wrap.b32 	%r3630, %r3613, %r3613, 10;
	xor.b32  	%r3631, %r3629, %r3630;
	xor.b32  	%r3632, %r3588, %r3563;
	and.b32  	%r3633, %r3613, %r3632;
	and.b32  	%r3634, %r3588, %r3563;
	xor.b32  	%r3635, %r3633, %r3634;
	add.s32 	%r3636, %r3631, %r3635;
	add.s32 	%r3637, %r3626, %r3538;
	add.s32 	%r3638, %r3636, %r3626;
	shf.l.wrap.b32 	%r3639, %r3637, %r3637, 26;
	shf.l.wrap.b32 	%r3640, %r3637, %r3637, 21;
	xor.b32  	%r3641, %r3639, %r3640;
	shf.l.wrap.b32 	%r3642, %r3637, %r3637, 7;
	xor.b32  	%r3643, %r3641, %r3642;
	and.b32  	%r3644, %r3637, %r3612;
	not.b32 	%r3645, %r3637;
	and.b32  	%r3646, %r3587, %r3645;
	or.b32  	%r3647, %r3644, %r3646;
	add.s32 	%r3648, %r3647, %r3562;
	add.s32 	%r3649, %r3648, %r3643;
	add.s32 	%r3650, %r3649, %r25;
	add.s32 	%r3651, %r3650, %r2556;
	shf.l.wrap.b32 	%r3652, %r3638, %r3638, 30;
	shf.l.wrap.b32 	%r3653, %r3638, %r3638, 19;
	xor.b32  	%r3654, %r3652, %r3653;
	shf.l.wrap.b32 	%r3655, %r3638, %r3638, 10;
	xor.b32  	%r3656, %r3654, %r3655;
	xor.b32  	%r3657, %r3613, %r3588;
	and.b32  	%r3658, %r3638, %r3657;
	and.b32  	%r3659, %r3613, %r3588;
	xor.b32  	%r3660, %r3658, %r3659;
	add.s32 	%r3661, %r3656, %r3660;
	add.s32 	%r3662, %r3651, %r3563;
	add.s32 	%r3663, %r3661, %r3651;
	shf.l.wrap.b32 	%r3664, %r3662, %r3662, 26;
	shf.l.wrap.b32 	%r3665, %r3662, %r3662, 21;
	xor.b32  	%r3666, %r3664, %r3665;
	shf.l.wrap.b32 	%r3667, %r3662, %r3662, 7;
	xor.b32  	%r3668, %r3666, %r3667;
	and.b32  	%r3669, %r3662, %r3637;
	not.b32 	%r3670, %r3662;
	and.b32  	%r3671, %r3612, %r3670;
	or.b32  	%r3672, %r3669, %r3671;
	add.s32 	%r3673, %r3672, %r3587;
	add.s32 	%r3674, %r3673, %r3668;
	add.s32 	%r3675, %r3674, %r26;
	add.s32 	%r3676, %r3675, %r2562;
	shf.l.wrap.b32 	%r3677, %r3663, %r3663, 30;
	shf.l.wrap.b32 	%r3678, %r3663, %r3663, 19;
	xor.b32  	%r3679, %r3677, %r3678;
	shf.l.wrap.b32 	%r3680, %r3663, %r3663, 10;
	xor.b32  	%r3681, %r3679, %r3680;
	xor.b32  	%r3682, %r3638, %r3613;
	and.b32  	%r3683, %r3663, %r3682;
	and.b32  	%r3684, %r3638, %r3613;
	xor.b32  	%r3685, %r3683, %r3684;
	add.s32 	%r3686, %r3681, %r3685;
	add.s32 	%r3687, %r3676, %r3588;
	add.s32 	%r3688, %r3686, %r3676;
	shf.l.wrap.b32 	%r3689, %r3687, %r3687, 26;
	shf.l.wrap.b32 	%r3690, %r3687, %r3687, 21;
	xor.b32  	%r3691, %r3689, %r3690;
	shf.l.wrap.b32 	%r3692, %r3687, %r3687, 7;
	xor.b32  	%r3693, %r3691, %r3692;
	and.b32  	%r3694, %r3687, %r3662;
	not.b32 	%r3695, %r3687;
	and.b32  	%r3696, %r3637, %r3695;
	or.b32  	%r3697, %r3694, %r3696;
	add.s32 	%r3698, %r3697, %r3612;
	add.s32 	%r3699, %r3698, %r3693;
	add.s32 	%r3700, %r3699, %r27;
	add.s32 	%r3701, %r3700, %r2568;
	shf.l.wrap.b32 	%r3702, %r3688, %r3688, 30;
	shf.l.wrap.b32 	%r3703, %r3688, %r3688, 19;
	xor.b32  	%r3704, %r3702, %r3703;
	shf.l.wrap.b32 	%r3705, %r3688, %r3688, 10;
	xor.b32  	%r3706, %r3704, %r3705;
	xor.b32  	%r3707, %r3663, %r3638;
	and.b32  	%r3708, %r3688, %r3707;
	and.b32  	%r3709, %r3663, %r3638;
	xor.b32  	%r3710, %r3708, %r3709;
	add.s32 	%r3711, %r3706, %r3710;
	add.s32 	%r3712, %r3701, %r3613;
	add.s32 	%r3713, %r3711, %r3701;
	shf.l.wrap.b32 	%r3714, %r3712, %r3712, 26;
	shf.l.wrap.b32 	%r3715, %r3712, %r3712, 21;
	xor.b32  	%r3716, %r3714, %r3715;
	shf.l.wrap.b32 	%r3717, %r3712, %r3712, 7;
	xor.b32  	%r3718, %r3716, %r3717;
	and.b32  	%r3719, %r3712, %r3687;
	not.b32 	%r3720, %r3712;
	and.b32  	%r3721, %r3662, %r3720;
	or.b32  	%r3722, %r3719, %r3721;
	add.s32 	%r3723, %r3722, %r3637;
	add.s32 	%r3724, %r3723, %r3718;
	add.s32 	%r3725, %r3724, %r28;
	add.s32 	%r3726, %r3725, %r2574;
	shf.l.wrap.b32 	%r3727, %r3713, %r3713, 30;
	shf.l.wrap.b32 	%r3728, %r3713, %r3713, 19;
	xor.b32  	%r3729, %r3727, %r3728;
	shf.l.wrap.b32 	%r3730, %r3713, %r3713, 10;
	xor.b32  	%r3731, %r3729, %r3730;
	xor.b32  	%r3732, %r3688, %r3663;
	and.b32  	%r3733, %r3713, %r3732;
	and.b32  	%r3734, %r3688, %r3663;
	xor.b32  	%r3735, %r3733, %r3734;
	add.s32 	%r3736, %r3731, %r3735;
	add.s32 	%r3737, %r3726, %r3638;
	add.s32 	%r3738, %r3736, %r3726;
	shf.l.wrap.b32 	%r3739, %r3737, %r3737, 26;
	shf.l.wrap.b32 	%r3740, %r3737, %r3737, 21;
	xor.b32  	%r3741, %r3739, %r3740;
	shf.l.wrap.b32 	%r3742, %r3737, %r3737, 7;
	xor.b32  	%r3743, %r3741, %r3742;
	and.b32  	%r3744, %r3737, %r3712;
	not.b32 	%r3745, %r3737;
	and.b32  	%r3746, %r3687, %r3745;
	or.b32  	%r3747, %r3744, %r3746;
	add.s32 	%r3748, %r3747, %r3662;
	add.s32 	%r3749, %r3748, %r3743;
	add.s32 	%r3750, %r3749, %r29;
	add.s32 	%r3751, %r3750, %r2584;
	shf.l.wrap.b32 	%r3752, %r3738, %r3738, 30;
	shf.l.wrap.b32 	%r3753, %r3738, %r3738, 19;
	xor.b32  	%r3754, %r3752, %r3753;
	shf.l.wrap.b32 	%r3755, %r3738, %r3738, 10;
	xor.b32  	%r3756, %r3754, %r3755;
	xor.b32  	%r3757, %r3713, %r3688;
	and.b32  	%r3758, %r3738, %r3757;
	and.b32  	%r3759, %r3713, %r3688;
	xor.b32  	%r3760, %r3758, %r3759;
	add.s32 	%r3761, %r3756, %r3760;
	add.s32 	%r3762, %r3751, %r3663;
	add.s32 	%r3763, %r3761, %r3751;
	shf.l.wrap.b32 	%r3764, %r3762, %r3762, 26;
	shf.l.wrap.b32 	%r3765, %r3762, %r3762, 21;
	xor.b32  	%r3766, %r3764, %r3765;
	shf.l.wrap.b32 	%r3767, %r3762, %r3762, 7;
	xor.b32  	%r3768, %r3766, %r3767;
	and.b32  	%r3769, %r3762, %r3737;
	not.b32 	%r3770, %r3762;
	and.b32  	%r3771, %r3712, %r3770;
	or.b32  	%r3772, %r3769, %r3771;
	add.s32 	%r3773, %r3772, %r3687;
	add.s32 	%r3774, %r3773, %r3768;
	add.s32 	%r3775, %r3774, %r30;
	add.s32 	%r3776, %r3775, %r2597;
	shf.l.wrap.b32 	%r3777, %r3763, %r3763, 30;
	shf.l.wrap.b32 	%r3778, %r3763, %r3763, 19;
	xor.b32  	%r3779, %r3777, %r3778;
	shf.l.wrap.b32 	%r3780, %r3763, %r3763, 10;
	xor.b32  	%r3781, %r3779, %r3780;
	xor.b32  	%r3782, %r3738, %r3713;
	and.b32  	%r3783, %r3763, %r3782;
	and.b32  	%r3784, %r3738, %r3713;
	xor.b32  	%r3785, %r3783, %r3784;
	add.s32 	%r3786, %r3781, %r3785;
	add.s32 	%r3787, %r3776, %r3688;
	add.s32 	%r3788, %r3786, %r3776;
	shf.l.wrap.b32 	%r3789, %r3787, %r3787, 26;
	shf.l.wrap.b32 	%r3790, %r3787, %r3787, 21;
	xor.b32  	%r3791, %r3789, %r3790;
	shf.l.wrap.b32 	%r3792, %r3787, %r3787, 7;
	xor.b32  	%r3793, %r3791, %r3792;
	and.b32  	%r3794, %r3787, %r3762;
	not.b32 	%r3795, %r3787;
	and.b32  	%r3796, %r3737, %r3795;
	or.b32  	%r3797, %r3794, %r3796;
	add.s32 	%r3798, %r3797, %r3712;
	add.s32 	%r3799, %r3798, %r3793;
	add.s32 	%r3800, %r3799, %r31;
	add.s32 	%r3801, %r3800, %r2610;
	shf.l.wrap.b32 	%r3802, %r3788, %r3788, 30;
	shf.l.wrap.b32 	%r3803, %r3788, %r3788, 19;
	xor.b32  	%r3804, %r3802, %r3803;
	shf.l.wrap.b32 	%r3805, %r3788, %r3788, 10;
	xor.b32  	%r3806, %r3804, %r3805;
	xor.b32  	%r3807, %r3763, %r3738;
	and.b32  	%r3808, %r3788, %r3807;
	and.b32  	%r3809, %r3763, %r3738;
	xor.b32  	%r3810, %r3808, %r3809;
	add.s32 	%r3811, %r3806, %r3810;
	add.s32 	%r3812, %r3801, %r3713;
	add.s32 	%r3813, %r3811, %r3801;
	shf.l.wrap.b32 	%r3814, %r3812, %r3812, 26;
	shf.l.wrap.b32 	%r3815, %r3812, %r3812, 21;
	xor.b32  	%r3816, %r3814, %r3815;
	shf.l.wrap.b32 	%r3817, %r3812, %r3812, 7;
	xor.b32  	%r3818, %r3816, %r3817;
	and.b32  	%r3819, %r3812, %r3787;
	not.b32 	%r3820, %r3812;
	and.b32  	%r3821, %r3762, %r3820;
	or.b32  	%r3822, %r3819, %r3821;
	add.s32 	%r3823, %r3822, %r3737;
	add.s32 	%r3824, %r3823, %r3818;
	add.s32 	%r3825, %r3824, %r1686;
	add.s32 	%r3826, %r3825, %r2623;
	shf.l.wrap.b32 	%r3827, %r3813, %r3813, 30;
	shf.l.wrap.b32 	%r3828, %r3813, %r3813, 19;
	xor.b32  	%r3829, %r3827, %r3828;
	shf.l.wrap.b32 	%r3830, %r3813, %r3813, 10;
	xor.b32  	%r3831, %r3829, %r3830;
	xor.b32  	%r3832, %r3788, %r3763;
	and.b32  	%r3833, %r3813, %r3832;
	and.b32  	%r3834, %r3788, %r3763;
	xor.b32  	%r3835, %r3833, %r3834;
	add.s32 	%r3836, %r3831, %r3835;
	add.s32 	%r3837, %r3826, %r3738;
	add.s32 	%r3838, %r3836, %r3826;
	shf.l.wrap.b32 	%r3839, %r3837, %r3837, 26;
	shf.l.wrap.b32 	%r3840, %r3837, %r3837, 21;
	xor.b32  	%r3841, %r3839, %r3840;
	shf.l.wrap.b32 	%r3842, %r3837, %r3837, 7;
	xor.b32  	%r3843, %r3841, %r3842;
	and.b32  	%r3844, %r3837, %r3812;
	not.b32 	%r3845, %r3837;
	and.b32  	%r3846, %r3787, %r3845;
	or.b32  	%r3847, %r3844, %r3846;
	add.s32 	%r3848, %r3847, %r3762;
	add.s32 	%r3849, %r3848, %r3843;
	add.s32 	%r3850, %r3849, %r1712;
	add.s32 	%r3851, %r3850, %r2636;
	shf.l.wrap.b32 	%r3852, %r3838, %r3838, 30;
	shf.l.wrap.b32 	%r3853, %r3838, %r3838, 19;
	xor.b32  	%r3854, %r3852, %r3853;
	shf.l.wrap.b32 	%r3855, %r3838, %r3838, 10;
	xor.b32  	%r3856, %r3854, %r3855;
	xor.b32  	%r3857, %r3813, %r3788;
	and.b32  	%r3858, %r3838, %r3857;
	and.b32  	%r3859, %r3813, %r3788;
	xor.b32  	%r3860, %r3858, %r3859;
	add.s32 	%r3861, %r3856, %r3860;
	add.s32 	%r3862, %r3851, %r3763;
	add.s32 	%r3863, %r3861, %r3851;
	shf.l.wrap.b32 	%r3864, %r3862, %r3862, 26;
	shf.l.wrap.b32 	%r3865, %r3862, %r3862, 21;
	xor.b32  	%r3866, %r3864, %r3865;
	shf.l.wrap.b32 	%r3867, %r3862, %r3862, 7;
	xor.b32  	%r3868, %r3866, %r3867;
	and.b32  	%r3869, %r3862, %r3837;
	not.b32 	%r3870, %r3862;
	and.b32  	%r3871, %r3812, %r3870;
	or.b32  	%r3872, %r3869, %r3871;
	add.s32 	%r3873, %r3872, %r3787;
	add.s32 	%r3874, %r3873, %r3868;
	add.s32 	%r3875, %r3874, %r32;
	add.s32 	%r3876, %r3875, %r2649;
	shf.l.wrap.b32 	%r3877, %r3863, %r3863, 30;
	shf.l.wrap.b32 	%r3878, %r3863, %r3863, 19;
	xor.b32  	%r3879, %r3877, %r3878;
	shf.l.wrap.b32 	%r3880, %r3863, %r3863, 10;
	xor.b32  	%r3881, %r3879, %r3880;
	xor.b32  	%r3882, %r3838, %r3813;
	and.b32  	%r3883, %r3863, %r3882;
	and.b32  	%r3884, %r3838, %r3813;
	xor.b32  	%r3885, %r3883, %r3884;
	add.s32 	%r3886, %r3881, %r3885;
	add.s32 	%r3887, %r3876, %r3788;
	add.s32 	%r3888, %r3886, %r3876;
	shf.l.wrap.b32 	%r3889, %r3887, %r3887, 26;
	shf.l.wrap.b32 	%r3890, %r3887, %r3887, 21;
	xor.b32  	%r3891, %r3889, %r3890;
	shf.l.wrap.b32 	%r3892, %r3887, %r3887, 7;
	xor.b32  	%r3893, %r3891, %r3892;
	and.b32  	%r3894, %r3887, %r3862;
	not.b32 	%r3895, %r3887;
	and.b32  	%r3896, %r3837, %r3895;
	or.b32  	%r3897, %r3894, %r3896;
	add.s32 	%r3898, %r3897, %r3812;
	add.s32 	%r3899, %r3898, %r3893;
	add.s32 	%r3900, %r3899, %r33;
	add.s32 	%r3901, %r3900, %r2662;
	shf.l.wrap.b32 	%r3902, %r3888, %r3888, 30;
	shf.l.wrap.b32 	%r3903, %r3888, %r3888, 19;
	xor.b32  	%r3904, %r3902, %r3903;
	shf.l.wrap.b32 	%r3905, %r3888, %r3888, 10;
	xor.b32  	%r3906, %r3904, %r3905;
	xor.b32  	%r3907, %r3863, %r3838;
	and.b32  	%r3908, %r3888, %r3907;
	and.b32  	%r3909, %r3863, %r3838;
	xor.b32  	%r3910, %r3908, %r3909;
	add.s32 	%r3911, %r3906, %r3910;
	add.s32 	%r3912, %r3901, %r3813;
	add.s32 	%r3913, %r3911, %r3901;
	shf.l.wrap.b32 	%r3914, %r3912, %r3912, 26;
	shf.l.wrap.b32 	%r3915, %r3912, %r3912, 21;
	xor.b32  	%r3916, %r3914, %r3915;
	shf.l.wrap.b32 	%r3917, %r3912, %r3912, 7;
	xor.b32  	%r3918, %r3916, %r3917;
	and.b32  	%r3919, %r3912, %r3887;
	not.b32 	%r3920, %r3912;
	and.b32  	%r3921, %r3862, %r3920;
	or.b32  	%r3922, %r3919, %r3921;
	add.s32 	%r3923, %r3922, %r3837;
	add.s32 	%r3924, %r3923, %r3918;
	add.s32 	%r3925, %r3924, %r1788;
	add.s32 	%r3926, %r3925, %r2675;
	shf.l.wrap.b32 	%r3927, %r3913, %r3913, 30;
	shf.l.wrap.b32 	%r3928, %r3913, %r3913, 19;
	xor.b32  	%r3929, %r3927, %r3928;
	shf.l.wrap.b32 	%r3930, %r3913, %r3913, 10;
	xor.b32  	%r3931, %r3929, %r3930;
	xor.b32  	%r3932, %r3888, %r3863;
	and.b32  	%r3933, %r3913, %r3932;
	and.b32  	%r3934, %r3888, %r3863;
	xor.b32  	%r3935, %r3933, %r3934;
	add.s32 	%r3936, %r3931, %r3935;
	add.s32 	%r3937, %r3926, %r3838;
	add.s32 	%r3938, %r3936, %r3926;
	shf.l.wrap.b32 	%r3939, %r3937, %r3937, 26;
	shf.l.wrap.b32 	%r3940, %r3937, %r3937, 21;
	xor.b32  	%r3941, %r3939, %r3940;
	shf.l.wrap.b32 	%r3942, %r3937, %r3937, 7;
	xor.b32  	%r3943, %r3941, %r3942;
	and.b32  	%r3944, %r3937, %r3912;
	not.b32 	%r3945, %r3937;
	and.b32  	%r3946, %r3887, %r3945;
	or.b32  	%r3947, %r3944, %r3946;
	add.s32 	%r3948, %r3947, %r3862;
	add.s32 	%r3949, %r3948, %r3943;
	add.s32 	%r3950, %r3949, %r1814;
	add.s32 	%r3951, %r3950, %r2688;
	shf.l.wrap.b32 	%r3952, %r3938, %r3938, 30;
	shf.l.wrap.b32 	%r3953, %r3938, %r3938, 19;
	xor.b32  	%r3954, %r3952, %r3953;
	shf.l.wrap.b32 	%r3955, %r3938, %r3938, 10;
	xor.b32  	%r3956, %r3954, %r3955;
	xor.b32  	%r3957, %r3913, %r3888;
	and.b32  	%r3958, %r3938, %r3957;
	and.b32  	%r3959, %r3913, %r3888;
	xor.b32  	%r3960, %r3958, %r3959;
	add.s32 	%r3961, %r3956, %r3960;
	add.s32 	%r3962, %r3951, %r3863;
	add.s32 	%r3963, %r3961, %r3951;
	shf.l.wrap.b32 	%r3964, %r3962, %r3962, 26;
	shf.l.wrap.b32 	%r3965, %r3962, %r3962, 21;
	xor.b32  	%r3966, %r3964, %r3965;
	shf.l.wrap.b32 	%r3967, %r3962, %r3962, 7;
	xor.b32  	%r3968, %r3966, %r3967;
	and.b32  	%r3969, %r3962, %r3937;
	not.b32 	%r3970, %r3962;
	and.b32  	%r3971, %r3912, %r3970;
	or.b32  	%r3972, %r3969, %r3971;
	add.s32 	%r3973, %r3972, %r3887;
	add.s32 	%r3974, %r3973, %r3968;
	add.s32 	%r3975, %r3974, %r1840;
	add.s32 	%r3976, %r3975, %r2701;
	shf.l.wrap.b32 	%r3977, %r3963, %r3963, 30;
	shf.l.wrap.b32 	%r3978, %r3963, %r3963, 19;
	xor.b32  	%r3979, %r3977, %r3978;
	shf.l.wrap.b32 	%r3980, %r3963, %r3963, 10;
	xor.b32  	%r3981, %r3979, %r3980;
	xor.b32  	%r3982, %r3938, %r3913;
	and.b32  	%r3983, %r3963, %r3982;
	and.b32  	%r3984, %r3938, %r3913;
	xor.b32  	%r3985, %r3983, %r3984;
	add.s32 	%r3986, %r3981, %r3985;
	add.s32 	%r3987, %r3976, %r3888;
	add.s32 	%r3988, %r3986, %r3976;
	shf.l.wrap.b32 	%r3989, %r3987, %r3987, 26;
	shf.l.wrap.b32 	%r3990, %r3987, %r3987, 21;
	xor.b32  	%r3991, %r3989, %r3990;
	shf.l.wrap.b32 	%r3992, %r3987, %r3987, 7;
	xor.b32  	%r3993, %r3991, %r3992;
	and.b32  	%r3994, %r3987, %r3962;
	not.b32 	%r3995, %r3987;
	and.b32  	%r3996, %r3937, %r3995;
	or.b32  	%r3997, %r3994, %r3996;
	add.s32 	%r3998, %r3997, %r3912;
	add.s32 	%r3999, %r3998, %r3993;
	add.s32 	%r4000, %r3999, %r1866;
	add.s32 	%r4001, %r4000, %r2714;
	shf.l.wrap.b32 	%r4002, %r3988, %r3988, 30;
	shf.l.wrap.b32 	%r4003, %r3988, %r3988, 19;
	xor.b32  	%r4004, %r4002, %r4003;
	shf.l.wrap.b32 	%r4005, %r3988, %r3988, 10;
	xor.b32  	%r4006, %r4004, %r4005;
	xor.b32  	%r4007, %r3963, %r3938;
	and.b32  	%r4008, %r3988, %r4007;
	and.b32  	%r4009, %r3963, %r3938;
	xor.b32  	%r4010, %r4008, %r4009;
	add.s32 	%r4011, %r4006, %r4010;
	add.s32 	%r4012, %r4001, %r3913;
	add.s32 	%r4013, %r4011, %r4001;
	shf.l.wrap.b32 	%r4014, %r4012, %r4012, 26;
	shf.l.wrap.b32 	%r4015, %r4012, %r4012, 21;
	xor.b32  	%r4016, %r4014, %r4015;
	shf.l.wrap.b32 	%r4017, %r4012, %r4012, 7;
	xor.b32  	%r4018, %r4016, %r4017;
	and.b32  	%r4019, %r4012, %r3987;
	not.b32 	%r4020, %r4012;
	and.b32  	%r4021, %r3962, %r4020;
	or.b32  	%r4022, %r4019, %r4021;
	add.s32 	%r4023, %r4022, %r3937;
	add.s32 	%r4024, %r4023, %r4018;
	add.s32 	%r4025, %r4024, %r1892;
	add.s32 	%r4026, %r4025, %r2727;
	shf.l.wrap.b32 	%r4027, %r4013, %r4013, 30;
	shf.l.wrap.b32 	%r4028, %r4013, %r4013, 19;
	xor.b32  	%r4029, %r4027, %r4028;
	shf.l.wrap.b32 	%r4030, %r4013, %r4013, 10;
	xor.b32  	%r4031, %r4029, %r4030;
	xor.b32  	%r4032, %r3988, %r3963;
	and.b32  	%r4033, %r4013, %r4032;
	and.b32  	%r4034, %r3988, %r3963;
	xor.b32  	%r4035, %r4033, %r4034;
	add.s32 	%r4036, %r4031, %r4035;
	add.s32 	%r4037, %r4026, %r3938;
	add.s32 	%r4038, %r4036, %r4026;
	shf.l.wrap.b32 	%r4039, %r4037, %r4037, 26;
	shf.l.wrap.b32 	%r4040, %r4037, %r4037, 21;
	xor.b32  	%r4041, %r4039, %r4040;
	shf.l.wrap.b32 	%r4042, %r4037, %r4037, 7;
	xor.b32  	%r4043, %r4041, %r4042;
	and.b32  	%r4044, %r4037, %r4012;
	not.b32 	%r4045, %r4037;
	and.b32  	%r4046, %r3987, %r4045;
	or.b32  	%r4047, %r4044, %r4046;
	add.s32 	%r4048, %r4047, %r3962;
	add.s32 	%r4049, %r4048, %r4043;
	add.s32 	%r4050, %r4049, %r1918;
	add.s32 	%r4051, %r4050, %r2740;
	shf.l.wrap.b32 	%r4052, %r4038, %r4038, 30;
	shf.l.wrap.b32 	%r4053, %r4038, %r4038, 19;
	xor.b32  	%r4054, %r4052, %r4053;
	shf.l.wrap.b32 	%r4055, %r4038, %r4038, 10;
	xor.b32  	%r4056, %r4054, %r4055;
	xor.b32  	%r4057, %r4013, %r3988;
	and.b32  	%r4058, %r4038, %r4057;
	and.b32  	%r4059, %r4013, %r3988;
	xor.b32  	%r4060, %r4058, %r4059;
	add.s32 	%r4061, %r4056, %r4060;
	add.s32 	%r4062, %r4051, %r3963;
	add.s32 	%r4063, %r4061, %r4051;
	shf.l.wrap.b32 	%r4064, %r4062, %r4062, 26;
	shf.l.wrap.b32 	%r4065, %r4062, %r4062, 21;
	xor.b32  	%r4066, %r4064, %r4065;
	shf.l.wrap.b32 	%r4067, %r4062, %r4062, 7;
	xor.b32  	%r4068, %r4066, %r4067;
	and.b32  	%r4069, %r4062, %r4037;
	not.b32 	%r4070, %r4062;
	and.b32  	%r4071, %r4012, %r4070;
	or.b32  	%r4072, %r4069, %r4071;
	add.s32 	%r4073, %r4072, %r3987;
	add.s32 	%r4074, %r4073, %r4068;
	add.s32 	%r4075, %r4074, %r1944;
	add.s32 	%r4076, %r4075, %r2753;
	shf.l.wrap.b32 	%r4077, %r4063, %r4063, 30;
	shf.l.wrap.b32 	%r4078, %r4063, %r4063, 19;
	xor.b32  	%r4079, %r4077, %r4078;
	shf.l.wrap.b32 	%r4080, %r4063, %r4063, 10;
	xor.b32  	%r4081, %r4079, %r4080;
	xor.b32  	%r4082, %r4038, %r4013;
	and.b32  	%r4083, %r4063, %r4082;
	and.b32  	%r4084, %r4038, %r4013;
	xor.b32  	%r4085, %r4083, %r4084;
	add.s32 	%r4086, %r4081, %r4085;
	add.s32 	%r4087, %r4076, %r3988;
	add.s32 	%r4088, %r4086, %r4076;
	shf.l.wrap.b32 	%r4089, %r4087, %r4087, 26;
	shf.l.wrap.b32 	%r4090, %r4087, %r4087, 21;
	xor.b32  	%r4091, %r4089, %r4090;
	shf.l.wrap.b32 	%r4092, %r4087, %r4087, 7;
	xor.b32  	%r4093, %r4091, %r4092;
	and.b32  	%r4094, %r4087, %r4062;
	not.b32 	%r4095, %r4087;
	and.b32  	%r4096, %r4037, %r4095;
	or.b32  	%r4097, %r4094, %r4096;
	add.s32 	%r4098, %r4097, %r4012;
	add.s32 	%r4099, %r4098, %r4093;
	add.s32 	%r4100, %r4099, %r1970;
	add.s32 	%r4101, %r4100, %r2766;
	shf.l.wrap.b32 	%r4102, %r4088, %r4088, 30;
	shf.l.wrap.b32 	%r4103, %r4088, %r4088, 19;
	xor.b32  	%r4104, %r4102, %r4103;
	shf.l.wrap.b32 	%r4105, %r4088, %r4088, 10;
	xor.b32  	%r4106, %r4104, %r4105;
	xor.b32  	%r4107, %r4063, %r4038;
	and.b32  	%r4108, %r4088, %r4107;
	and.b32  	%r4109, %r4063, %r4038;
	xor.b32  	%r4110, %r4108, %r4109;
	add.s32 	%r4111, %r4106, %r4110;
	add.s32 	%r4112, %r4101, %r4013;
	add.s32 	%r4113, %r4111, %r4101;
	shf.l.wrap.b32 	%r4114, %r4112, %r4112, 26;
	shf.l.wrap.b32 	%r4115, %r4112, %r4112, 21;
	xor.b32  	%r4116, %r4114, %r4115;
	shf.l.wrap.b32 	%r4117, %r4112, %r4112, 7;
	xor.b32  	%r4118, %r4116, %r4117;
	and.b32  	%r4119, %r4112, %r4087;
	not.b32 	%r4120, %r4112;
	and.b32  	%r4121, %r4062, %r4120;
	or.b32  	%r4122, %r4119, %r4121;
	add.s32 	%r4123, %r4122, %r4037;
	add.s32 	%r4124, %r4123, %r4118;
	add.s32 	%r4125, %r4124, %r34;
	add.s32 	%r4126, %r4125, %r2779;
	shf.l.wrap.b32 	%r4127, %r4113, %r4113, 30;
	shf.l.wrap.b32 	%r4128, %r4113, %r4113, 19;
	xor.b32  	%r4129, %r4127, %r4128;
	shf.l.wrap.b32 	%r4130, %r4113, %r4113, 10;
	xor.b32  	%r4131, %r4129, %r4130;
	xor.b32  	%r4132, %r4088, %r4063;
	and.b32  	%r4133, %r4113, %r4132;
	and.b32  	%r4134, %r4088, %r4063;
	xor.b32  	%r4135, %r4133, %r4134;
	add.s32 	%r4136, %r4131, %r4135;
	add.s32 	%r4137, %r4126, %r4038;
	add.s32 	%r4138, %r4136, %r4126;
	shf.l.wrap.b32 	%r4139, %r4137, %r4137, 26;
	shf.l.wrap.b32 	%r4140, %r4137, %r4137, 21;
	xor.b32  	%r4141, %r4139, %r4140;
	shf.l.wrap.b32 	%r4142, %r4137, %r4137, 7;
	xor.b32  	%r4143, %r4141, %r4142;
	and.b32  	%r4144, %r4137, %r4112;
	not.b32 	%r4145, %r4137;
	and.b32  	%r4146, %r4087, %r4145;
	or.b32  	%r4147, %r4144, %r4146;
	add.s32 	%r4148, %r4147, %r4062;
	add.s32 	%r4149, %r4148, %r4143;
	add.s32 	%r4150, %r4149, %r2021;
	add.s32 	%r4151, %r4150, %r2792;
	shf.l.wrap.b32 	%r4152, %r4138, %r4138, 30;
	shf.l.wrap.b32 	%r4153, %r4138, %r4138, 19;
	xor.b32  	%r4154, %r4152, %r4153;
	shf.l.wrap.b32 	%r4155, %r4138, %r4138, 10;
	xor.b32  	%r4156, %r4154, %r4155;
	xor.b32  	%r4157, %r4113, %r4088;
	and.b32  	%r4158, %r4138, %r4157;
	and.b32  	%r4159, %r4113, %r4088;
	xor.b32  	%r4160, %r4158, %r4159;
	add.s32 	%r4161, %r4156, %r4160;
	add.s32 	%r4162, %r4151, %r4063;
	add.s32 	%r4163, %r4161, %r4151;
	shf.l.wrap.b32 	%r4164, %r4162, %r4162, 26;
	shf.l.wrap.b32 	%r4165, %r4162, %r4162, 21;
	xor.b32  	%r4166, %r4164, %r4165;
	shf.l.wrap.b32 	%r4167, %r4162, %r4162, 7;
	xor.b32  	%r4168, %r4166, %r4167;
	and.b32  	%r4169, %r4162, %r4137;
	not.b32 	%r4170, %r4162;
	and.b32  	%r4171, %r4112, %r4170;
	or.b32  	%r4172, %r4169, %r4171;
	add.s32 	%r4173, %r4172, %r4087;
	add.s32 	%r4174, %r4173, %r4168;
	add.s32 	%r4175, %r4174, %r2047;
	add.s32 	%r4176, %r4175, %r2805;
	shf.l.wrap.b32 	%r4177, %r4163, %r4163, 30;
	shf.l.wrap.b32 	%r4178, %r4163, %r4163, 19;
	xor.b32  	%r4179, %r4177, %r4178;
	shf.l.wrap.b32 	%r4180, %r4163, %r4163, 10;
	xor.b32  	%r4181, %r4179, %r4180;
	xor.b32  	%r4182, %r4138, %r4113;
	and.b32  	%r4183, %r4163, %r4182;
	and.b32  	%r4184, %r4138, %r4113;
	xor.b32  	%r4185, %r4183, %r4184;
	add.s32 	%r4186, %r4181, %r4185;
	add.s32 	%r4187, %r4176, %r4088;
	add.s32 	%r4188, %r4186, %r4176;
	shf.l.wrap.b32 	%r4189, %r4187, %r4187, 26;
	shf.l.wrap.b32 	%r4190, %r4187, %r4187, 21;
	xor.b32  	%r4191, %r4189, %r4190;
	shf.l.wrap.b32 	%r4192, %r4187, %r4187, 7;
	xor.b32  	%r4193, %r4191, %r4192;
	and.b32  	%r4194, %r4187, %r4162;
	not.b32 	%r4195, %r4187;
	and.b32  	%r4196, %r4137, %r4195;
	or.b32  	%r4197, %r4194, %r4196;
	add.s32 	%r4198, %r4197, %r4112;
	add.s32 	%r4199, %r4198, %r4193;
	add.s32 	%r4200, %r4199, %r2073;
	add.s32 	%r4201, %r4200, %r2818;
	shf.l.wrap.b32 	%r4202, %r4188, %r4188, 30;
	shf.l.wrap.b32 	%r4203, %r4188, %r4188, 19;
	xor.b32  	%r4204, %r4202, %r4203;
	shf.l.wrap.b32 	%r4205, %r4188, %r4188, 10;
	xor.b32  	%r4206, %r4204, %r4205;
	xor.b32  	%r4207, %r4163, %r4138;
	and.b32  	%r4208, %r4188, %r4207;
	and.b32  	%r4209, %r4163, %r4138;
	xor.b32  	%r4210, %r4208, %r4209;
	add.s32 	%r4211, %r4206, %r4210;
	add.s32 	%r4212, %r4201, %r4113;
	add.s32 	%r4213, %r4211, %r4201;
	shf.l.wrap.b32 	%r4214, %r4212, %r4212, 26;
	shf.l.wrap.b32 	%r4215, %r4212, %r4212, 21;
	xor.b32  	%r4216, %r4214, %r4215;
	shf.l.wrap.b32 	%r4217, %r4212, %r4212, 7;
	xor.b32  	%r4218, %r4216, %r4217;
	and.b32  	%r4219, %r4212, %r4187;
	not.b32 	%r4220, %r4212;
	and.b32  	%r4221, %r4162, %r4220;
	or.b32  	%r4222, %r4219, %r4221;
	add.s32 	%r4223, %r4222, %r4137;
	add.s32 	%r4224, %r4223, %r4218;
	add.s32 	%r4225, %r4224, %r35;
	add.s32 	%r4226, %r4225, %r2831;
	shf.l.wrap.b32 	%r4227, %r4213, %r4213, 30;
	shf.l.wrap.b32 	%r4228, %r4213, %r4213, 19;
	xor.b32  	%r4229, %r4227, %r4228;
	shf.l.wrap.b32 	%r4230, %r4213, %r4213, 10;
	xor.b32  	%r4231, %r4229, %r4230;
	xor.b32  	%r4232, %r4188, %r4163;
	and.b32  	%r4233, %r4213, %r4232;
	and.b32  	%r4234, %r4188, %r4163;
	xor.b32  	%r4235, %r4233, %r4234;
	add.s32 	%r4236, %r4231, %r4235;
	add.s32 	%r4237, %r4226, %r4138;
	add.s32 	%r4238, %r4236, %r4226;
	shf.l.wrap.b32 	%r4239, %r4237, %r4237, 26;
	shf.l.wrap.b32 	%r4240, %r4237, %r4237, 21;
	xor.b32  	%r4241, %r4239, %r4240;
	shf.l.wrap.b32 	%r4242, %r4237, %r4237, 7;
	xor.b32  	%r4243, %r4241, %r4242;
	and.b32  	%r4244, %r4237, %r4212;
	not.b32 	%r4245, %r4237;
	and.b32  	%r4246, %r4187, %r4245;
	or.b32  	%r4247, %r4244, %r4246;
	add.s32 	%r4248, %r4247, %r4162;
	add.s32 	%r4249, %r4248, %r4243;
	add.s32 	%r4250, %r4249, %r2124;
	add.s32 	%r4251, %r4250, %r2844;
	shf.l.wrap.b32 	%r4252, %r4238, %r4238, 30;
	shf.l.wrap.b32 	%r4253, %r4238, %r4238, 19;
	xor.b32  	%r4254, %r4252, %r4253;
	shf.l.wrap.b32 	%r4255, %r4238, %r4238, 10;
	xor.b32  	%r4256, %r4254, %r4255;
	xor.b32  	%r4257, %r4213, %r4188;
	and.b32  	%r4258, %r4238, %r4257;
	and.b32  	%r4259, %r4213, %r4188;
	xor.b32  	%r4260, %r4258, %r4259;
	add.s32 	%r4261, %r4256, %r4260;
	add.s32 	%r4262, %r4251, %r4163;
	add.s32 	%r4263, %r4261, %r4251;
	shf.l.wrap.b32 	%r4264, %r4262, %r4262, 26;
	shf.l.wrap.b32 	%r4265, %r4262, %r4262, 21;
	xor.b32  	%r4266, %r4264, %r4265;
	shf.l.wrap.b32 	%r4267, %r4262, %r4262, 7;
	xor.b32  	%r4268, %r4266, %r4267;
	and.b32  	%r4269, %r4262, %r4237;
	not.b32 	%r4270, %r4262;
	and.b32  	%r4271, %r4212, %r4270;
	or.b32  	%r4272, %r4269, %r4271;
	add.s32 	%r4273, %r4272, %r4187;
	add.s32 	%r4274, %r4273, %r4268;
	add.s32 	%r4275, %r4274, %r36;
	add.s32 	%r4276, %r4275, %r2857;
	shf.l.wrap.b32 	%r4277, %r4263, %r4263, 30;
	shf.l.wrap.b32 	%r4278, %r4263, %r4263, 19;
	xor.b32  	%r4279, %r4277, %r4278;
	shf.l.wrap.b32 	%r4280, %r4263, %r4263, 10;
	xor.b32  	%r4281, %r4279, %r4280;
	xor.b32  	%r4282, %r4238, %r4213;
	and.b32  	%r4283, %r4263, %r4282;
	and.b32  	%r4284, %r4238, %r4213;
	xor.b32  	%r4285, %r4283, %r4284;
	add.s32 	%r4286, %r4281, %r4285;
	add.s32 	%r4287, %r4276, %r4188;
	add.s32 	%r4288, %r4286, %r4276;
	shf.l.wrap.b32 	%r4289, %r4287, %r4287, 26;
	shf.l.wrap.b32 	%r4290, %r4287, %r4287, 21;
	xor.b32  	%r4291, %r4289, %r4290;
	shf.l.wrap.b32 	%r4292, %r4287, %r4287, 7;
	xor.b32  	%r4293, %r4291, %r4292;
	and.b32  	%r4294, %r4287, %r4262;
	not.b32 	%r4295, %r4287;
	and.b32  	%r4296, %r4237, %r4295;
	or.b32  	%r4297, %r4294, %r4296;
	add.s32 	%r4298, %r4297, %r4212;
	add.s32 	%r4299, %r4298, %r4293;
	add.s32 	%r4300, %r4299, %r37;
	add.s32 	%r4301, %r4300, %r2870;
	shf.l.wrap.b32 	%r4302, %r4288, %r4288, 30;
	shf.l.wrap.b32 	%r4303, %r4288, %r4288, 19;
	xor.b32  	%r4304, %r4302, %r4303;
	shf.l.wrap.b32 	%r4305, %r4288, %r4288, 10;
	xor.b32  	%r4306, %r4304, %r4305;
	xor.b32  	%r4307, %r4263, %r4238;
	and.b32  	%r4308, %r4288, %r4307;
	and.b32  	%r4309, %r4263, %r4238;
	xor.b32  	%r4310, %r4308, %r4309;
	add.s32 	%r4311, %r4306, %r4310;
	add.s32 	%r4312, %r4301, %r4213;
	add.s32 	%r4313, %r4311, %r4301;
	shf.l.wrap.b32 	%r4314, %r4312, %r4312, 26;
	shf.l.wrap.b32 	%r4315, %r4312, %r4312, 21;
	xor.b32  	%r4316, %r4314, %r4315;
	shf.l.wrap.b32 	%r4317, %r4312, %r4312, 7;
	xor.b32  	%r4318, %r4316, %r4317;
	and.b32  	%r4319, %r4312, %r4287;
	not.b32 	%r4320, %r4312;
	and.b32  	%r4321, %r4262, %r4320;
	or.b32  	%r4322, %r4319, %r4321;
	add.s32 	%r4323, %r4322, %r4237;
	add.s32 	%r4324, %r4323, %r4318;
	add.s32 	%r4325, %r4324, %r38;
	add.s32 	%r4326, %r4325, %r2883;
	shf.l.wrap.b32 	%r4327, %r4313, %r4313, 30;
	shf.l.wrap.b32 	%r4328, %r4313, %r4313, 19;
	xor.b32  	%r4329, %r4327, %r4328;
	shf.l.wrap.b32 	%r4330, %r4313, %r4313, 10;
	xor.b32  	%r4331, %r4329, %r4330;
	xor.b32  	%r4332, %r4288, %r4263;
	and.b32  	%r4333, %r4313, %r4332;
	and.b32  	%r4334, %r4288, %r4263;
	xor.b32  	%r4335, %r4333, %r4334;
	add.s32 	%r4336, %r4331, %r4335;
	add.s32 	%r4337, %r4326, %r4238;
	add.s32 	%r4338, %r4336, %r4326;
	shf.l.wrap.b32 	%r4339, %r4337, %r4337, 26;
	shf.l.wrap.b32 	%r4340, %r4337, %r4337, 21;
	xor.b32  	%r4341, %r4339, %r4340;
	shf.l.wrap.b32 	%r4342, %r4337, %r4337, 7;
	xor.b32  	%r4343, %r4341, %r4342;
	and.b32  	%r4344, %r4337, %r4312;
	not.b32 	%r4345, %r4337;
	and.b32  	%r4346, %r4287, %r4345;
	or.b32  	%r4347, %r4344, %r4346;
	add.s32 	%r4348, %r4347, %r4262;
	add.s32 	%r4349, %r4348, %r4343;
	add.s32 	%r4350, %r4349, %r2225;
	add.s32 	%r4351, %r4350, %r2896;
	shf.l.wrap.b32 	%r4352, %r4338, %r4338, 30;
	shf.l.wrap.b32 	%r4353, %r4338, %r4338, 19;
	xor.b32  	%r4354, %r4352, %r4353;
	shf.l.wrap.b32 	%r4355, %r4338, %r4338, 10;
	xor.b32  	%r4356, %r4354, %r4355;
	xor.b32  	%r4357, %r4313, %r4288;
	and.b32  	%r4358, %r4338, %r4357;
	and.b32  	%r4359, %r4313, %r4288;
	xor.b32  	%r4360, %r4358, %r4359;
	add.s32 	%r4361, %r4356, %r4360;
	add.s32 	%r4362, %r4351, %r4263;
	add.s32 	%r4363, %r4361, %r4351;
	shf.l.wrap.b32 	%r4364, %r4362, %r4362, 26;
	shf.l.wrap.b32 	%r4365, %r4362, %r4362, 21;
	xor.b32  	%r4366, %r4364, %r4365;
	shf.l.wrap.b32 	%r4367, %r4362, %r4362, 7;
	xor.b32  	%r4368, %r4366, %r4367;
	and.b32  	%r4369, %r4362, %r4337;
	not.b32 	%r4370, %r4362;
	and.b32  	%r4371, %r4312, %r4370;
	or.b32  	%r4372, %r4369, %r4371;
	add.s32 	%r4373, %r4372, %r4287;
	add.s32 	%r4374, %r4373, %r4368;
	add.s32 	%r4375, %r4374, %r39;
	add.s32 	%r4376, %r4375, %r2909;
	shf.l.wrap.b32 	%r4377, %r4363, %r4363, 30;
	shf.l.wrap.b32 	%r4378, %r4363, %r4363, 19;
	xor.b32  	%r4379, %r4377, %r4378;
	shf.l.wrap.b32 	%r4380, %r4363, %r4363, 10;
	xor.b32  	%r4381, %r4379, %r4380;
	xor.b32  	%r4382, %r4338, %r4313;
	and.b32  	%r4383, %r4363, %r4382;
	and.b32  	%r4384, %r4338, %r4313;
	xor.b32  	%r4385, %r4383, %r4384;
	add.s32 	%r4386, %r4381, %r4385;
	add.s32 	%r4387, %r4376, %r4288;
	add.s32 	%r4388, %r4386, %r4376;
	shf.l.wrap.b32 	%r4389, %r4387, %r4387, 26;
	shf.l.wrap.b32 	%r4390, %r4387, %r4387, 21;
	xor.b32  	%r4391, %r4389, %r4390;
	shf.l.wrap.b32 	%r4392, %r4387, %r4387, 7;
	xor.b32  	%r4393, %r4391, %r4392;
	and.b32  	%r4394, %r4387, %r4362;
	not.b32 	%r4395, %r4387;
	and.b32  	%r4396, %r4337, %r4395;
	or.b32  	%r4397, %r4394, %r4396;
	add.s32 	%r4398, %r4397, %r4312;
	add.s32 	%r4399, %r4398, %r4393;
	add.s32 	%r4400, %r4399, %r2276;
	add.s32 	%r4401, %r4400, %r2922;
	shf.l.wrap.b32 	%r4402, %r4388, %r4388, 30;
	shf.l.wrap.b32 	%r4403, %r4388, %r4388, 19;
	xor.b32  	%r4404, %r4402, %r4403;
	shf.l.wrap.b32 	%r4405, %r4388, %r4388, 10;
	xor.b32  	%r4406, %r4404, %r4405;
	xor.b32  	%r4407, %r4363, %r4338;
	and.b32  	%r4408, %r4388, %r4407;
	and.b32  	%r4409, %r4363, %r4338;
	xor.b32  	%r4410, %r4408, %r4409;
	add.s32 	%r4411, %r4406, %r4410;
	add.s32 	%r4412, %r4401, %r4313;
	add.s32 	%r4413, %r4411, %r4401;
	shf.l.wrap.b32 	%r4414, %r4412, %r4412, 26;
	shf.l.wrap.b32 	%r4415, %r4412, %r4412, 21;
	xor.b32  	%r4416, %r4414, %r4415;
	shf.l.wrap.b32 	%r4417, %r4412, %r4412, 7;
	xor.b32  	%r4418, %r4416, %r4417;
	and.b32  	%r4419, %r4412, %r4387;
	not.b32 	%r4420, %r4412;
	and.b32  	%r4421, %r4362, %r4420;
	or.b32  	%r4422, %r4419, %r4421;
	add.s32 	%r4423, %r4422, %r4337;
	add.s32 	%r4424, %r4423, %r4418;
	add.s32 	%r4425, %r4424, %r2302;
	add.s32 	%r4426, %r4425, %r2935;
	shf.l.wrap.b32 	%r4427, %r4413, %r4413, 30;
	shf.l.wrap.b32 	%r4428, %r4413, %r4413, 19;
	xor.b32  	%r4429, %r4427, %r4428;
	shf.l.wrap.b32 	%r4430, %r4413, %r4413, 10;
	xor.b32  	%r4431, %r4429, %r4430;
	xor.b32  	%r4432, %r4388, %r4363;
	and.b32  	%r4433, %r4413, %r4432;
	and.b32  	%r4434, %r4388, %r4363;
	xor.b32  	%r4435, %r4433, %r4434;
	add.s32 	%r4436, %r4431, %r4435;
	add.s32 	%r4437, %r4426, %r4338;
	add.s32 	%r4438, %r4436, %r4426;
	shf.l.wrap.b32 	%r4439, %r4437, %r4437, 26;
	shf.l.wrap.b32 	%r4440, %r4437, %r4437, 21;
	xor.b32  	%r4441, %r4439, %r4440;
	shf.l.wrap.b32 	%r4442, %r4437, %r4437, 7;
	xor.b32  	%r4443, %r4441, %r4442;
	and.b32  	%r4444, %r4437, %r4412;
	not.b32 	%r4445, %r4437;
	and.b32  	%r4446, %r4387, %r4445;
	or.b32  	%r4447, %r4444, %r4446;
	add.s32 	%r4448, %r4447, %r4362;
	add.s32 	%r4449, %r4448, %r4443;
	add.s32 	%r4450, %r4449, %r2328;
	add.s32 	%r4451, %r4450, %r2948;
	shf.l.wrap.b32 	%r4452, %r4438, %r4438, 30;
	shf.l.wrap.b32 	%r4453, %r4438, %r4438, 19;
	xor.b32  	%r4454, %r4452, %r4453;
	shf.l.wrap.b32 	%r4455, %r4438, %r4438, 10;
	xor.b32  	%r4456, %r4454, %r4455;
	xor.b32  	%r4457, %r4413, %r4388;
	and.b32  	%r4458, %r4438, %r4457;
	and.b32  	%r4459, %r4413, %r4388;
	xor.b32  	%r4460, %r4458, %r4459;
	add.s32 	%r4461, %r4456, %r4460;
	add.s32 	%r4462, %r4451, %r4363;
	add.s32 	%r4463, %r4461, %r4451;
	shf.l.wrap.b32 	%r4464, %r4462, %r4462, 26;
	shf.l.wrap.b32 	%r4465, %r4462, %r4462, 21;
	xor.b32  	%r4466, %r4464, %r4465;
	shf.l.wrap.b32 	%r4467, %r4462, %r4462, 7;
	xor.b32  	%r4468, %r4466, %r4467;
	and.b32  	%r4469, %r4462, %r4437;
	not.b32 	%r4470, %r4462;
	and.b32  	%r4471, %r4412, %r4470;
	or.b32  	%r4472, %r4469, %r4471;
	add.s32 	%r4473, %r4472, %r4387;
	add.s32 	%r4474, %r4473, %r4468;
	add.s32 	%r4475, %r4474, %r40;
	add.s32 	%r4476, %r4475, %r2961;
	shf.l.wrap.b32 	%r4477, %r4463, %r4463, 30;
	shf.l.wrap.b32 	%r4478, %r4463, %r4463, 19;
	xor.b32  	%r4479, %r4477, %r4478;
	shf.l.wrap.b32 	%r4480, %r4463, %r4463, 10;
	xor.b32  	%r4481, %r4479, %r4480;
	xor.b32  	%r4482, %r4438, %r4413;
	and.b32  	%r4483, %r4463, %r4482;
	and.b32  	%r4484, %r4438, %r4413;
	xor.b32  	%r4485, %r4483, %r4484;
	add.s32 	%r4486, %r4481, %r4485;
	add.s32 	%r4487, %r4476, %r4388;
	add.s32 	%r4488, %r4486, %r4476;
	shf.l.wrap.b32 	%r4489, %r4487, %r4487, 26;
	shf.l.wrap.b32 	%r4490, %r4487, %r4487, 21;
	xor.b32  	%r4491, %r4489, %r4490;
	shf.l.wrap.b32 	%r4492, %r4487, %r4487, 7;
	xor.b32  	%r4493, %r4491, %r4492;
	and.b32  	%r4494, %r4487, %r4462;
	not.b32 	%r4495, %r4487;
	and.b32  	%r4496, %r4437, %r4495;
	or.b32  	%r4497, %r4494, %r4496;
	add.s32 	%r4498, %r4497, %r4412;
	add.s32 	%r4499, %r4498, %r4493;
	add.s32 	%r4500, %r4499, %r41;
	add.s32 	%r4501, %r4500, %r2974;
	shf.l.wrap.b32 	%r4502, %r4488, %r4488, 30;
	shf.l.wrap.b32 	%r4503, %r4488, %r4488, 19;
	xor.b32  	%r4504, %r4502, %r4503;
	shf.l.wrap.b32 	%r4505, %r4488, %r4488, 10;
	xor.b32  	%r4506, %r4504, %r4505;
	xor.b32  	%r4507, %r4463, %r4438;
	and.b32  	%r4508, %r4488, %r4507;
	and.b32  	%r4509, %r4463, %r4438;
	xor.b32  	%r4510, %r4508, %r4509;
	add.s32 	%r4511, %r4506, %r4510;
	add.s32 	%r4512, %r4501, %r4413;
	add.s32 	%r4513, %r4511, %r4501;
	shf.l.wrap.b32 	%r4514, %r4512, %r4512, 26;
	shf.l.wrap.b32 	%r4515, %r4512, %r4512, 21;
	xor.b32  	%r4516, %r4514, %r4515;
	shf.l.wrap.b32 	%r4517, %r4512, %r4512, 7;
	xor.b32  	%r4518, %r4516, %r4517;
	and.b32  	%r4519, %r4512, %r4487;
	not.b32 	%r4520, %r4512;
	and.b32  	%r4521, %r4462, %r4520;
	or.b32  	%r4522, %r4519, %r4521;
	add.s32 	%r4523, %r4522, %r4437;
	add.s32 	%r4524, %r4523, %r4518;
	add.s32 	%r4525, %r4524, %r42;
	add.s32 	%r4526, %r4525, %r2987;
	shf.l.wrap.b32 	%r4527, %r4513, %r4513, 30;
	shf.l.wrap.b32 	%r4528, %r4513, %r4513, 19;
	xor.b32  	%r4529, %r4527, %r4528;
	shf.l.wrap.b32 	%r4530, %r4513, %r4513, 10;
	xor.b32  	%r4531, %r4529, %r4530;
	xor.b32  	%r4532, %r4488, %r4463;
	and.b32  	%r4533, %r4513, %r4532;
	and.b32  	%r4534, %r4488, %r4463;
	xor.b32  	%r4535, %r4533, %r4534;
	add.s32 	%r4536, %r4531, %r4535;
	add.s32 	%r4537, %r4526, %r4438;
	add.s32 	%r4538, %r4536, %r4526;
	shf.l.wrap.b32 	%r4539, %r4537, %r4537, 26;
	shf.l.wrap.b32 	%r4540, %r4537, %r4537, 21;
	xor.b32  	%r4541, %r4539, %r4540;
	shf.l.wrap.b32 	%r4542, %r4537, %r4537, 7;
	xor.b32  	%r4543, %r4541, %r4542;
	and.b32  	%r4544, %r4537, %r4512;
	not.b32 	%r4545, %r4537;
	and.b32  	%r4546, %r4487, %r4545;
	or.b32  	%r4547, %r4544, %r4546;
	add.s32 	%r4548, %r4547, %r4462;
	add.s32 	%r4549, %r4548, %r4543;
	add.s32 	%r4550, %r4549, %r2429;
	add.s32 	%r4551, %r4550, %r3000;
	shf.l.wrap.b32 	%r4552, %r4538, %r4538, 30;
	shf.l.wrap.b32 	%r4553, %r4538, %r4538, 19;
	xor.b32  	%r4554, %r4552, %r4553;
	shf.l.wrap.b32 	%r4555, %r4538, %r4538, 10;
	xor.b32  	%r4556, %r4554, %r4555;
	xor.b32  	%r4557, %r4513, %r4488;
	and.b32  	%r4558, %r4538, %r4557;
	and.b32  	%r4559, %r4513, %r4488;
	xor.b32  	%r4560, %r4558, %r4559;
	add.s32 	%r4561, %r4556, %r4560;
	add.s32 	%r4562, %r4551, %r4463;
	add.s32 	%r4563, %r4561, %r4551;
	shf.l.wrap.b32 	%r4564, %r4562, %r4562, 26;
	shf.l.wrap.b32 	%r4565, %r4562, %r4562, 21;
	xor.b32  	%r4566, %r4564, %r4565;
	shf.l.wrap.b32 	%r4567, %r4562, %r4562, 7;
	xor.b32  	%r4568, %r4566, %r4567;
	and.b32  	%r4569, %r4562, %r4537;
	not.b32 	%r4570, %r4562;
	and.b32  	%r4571, %r4512, %r4570;
	or.b32  	%r4572, %r4569, %r4571;
	add.s32 	%r4573, %r4572, %r4487;
	add.s32 	%r4574, %r4573, %r4568;
	add.s32 	%r4575, %r4574, %r43;
	add.s32 	%r4576, %r4575, %r3013;
	shf.l.wrap.b32 	%r4577, %r4563, %r4563, 30;
	shf.l.wrap.b32 	%r4578, %r4563, %r4563, 19;
	xor.b32  	%r4579, %r4577, %r4578;
	shf.l.wrap.b32 	%r4580, %r4563, %r4563, 10;
	xor.b32  	%r4581, %r4579, %r4580;
	xor.b32  	%r4582, %r4538, %r4513;
	and.b32  	%r4583, %r4563, %r4582;
	and.b32  	%r4584, %r4538, %r4513;
	xor.b32  	%r4585, %r4583, %r4584;
	add.s32 	%r4586, %r4581, %r4585;
	add.s32 	%r4587, %r4576, %r4488;
	add.s32 	%r4588, %r4586, %r4576;
	shf.l.wrap.b32 	%r4589, %r4587, %r4587, 26;
	shf.l.wrap.b32 	%r4590, %r4587, %r4587, 21;
	xor.b32  	%r4591, %r4589, %r4590;
	shf.l.wrap.b32 	%r4592, %r4587, %r4587, 7;
	xor.b32  	%r4593, %r4591, %r4592;
	and.b32  	%r4594, %r4587, %r4562;
	not.b32 	%r4595, %r4587;
	and.b32  	%r4596, %r4537, %r4595;
	or.b32  	%r4597, %r4594, %r4596;
	add.s32 	%r4598, %r4597, %r4512;
	add.s32 	%r4599, %r4598, %r4593;
	add.s32 	%r4600, %r4599, %r44;
	add.s32 	%r4601, %r4600, %r3026;
	shf.l.wrap.b32 	%r4602, %r4588, %r4588, 30;
	shf.l.wrap.b32 	%r4603, %r4588, %r4588, 19;
	xor.b32  	%r4604, %r4602, %r4603;
	shf.l.wrap.b32 	%r4605, %r4588, %r4588, 10;
	xor.b32  	%r4606, %r4604, %r4605;
	xor.b32  	%r4607, %r4563, %r4538;
	and.b32  	%r4608, %r4588, %r4607;
	and.b32  	%r4609, %r4563, %r4538;
	xor.b32  	%r4610, %r4608, %r4609;
	add.s32 	%r4611, %r4606, %r4610;
	add.s32 	%r4612, %r4601, %r4513;
	add.s32 	%r4613, %r4611, %r4601;
	add.s32 	%r13439, %r2494, %r4613;
	add.s32 	%r13440, %r2495, %r4588;
	add.s32 	%r13441, %r2496, %r4563;
	add.s32 	%r13442, %r2497, %r4538;
	add.s32 	%r13443, %r2498, %r4612;
	add.s32 	%r13444, %r2499, %r4587;
	add.s32 	%r13445, %r2500, %r4562;
	add.s32 	%r13446, %r2501, %r4537;
$L__BB0_64:
	shf.l.wrap.b32 	%r11256, %r13440, %r13440, 25;
	shf.l.wrap.b32 	%r11257, %r13440, %r13440, 14;
	xor.b32  	%r11258, %r11256, %r11257;
	shr.u32 	%r11259, %r13440, 3;
	xor.b32  	%r11260, %r11258, %r11259;
	add.s32 	%r11261, %r13439, %r11260;
	shf.l.wrap.b32 	%r11262, %r13441, %r13441, 25;
	shf.l.wrap.b32 	%r11263, %r13441, %r13441, 14;
	xor.b32  	%r11264, %r11262, %r11263;
	shr.u32 	%r11265, %r13441, 3;
	xor.b32  	%r11266, %r11264, %r11265;
	add.s32 	%r11267, %r13440, %r11266;
	add.s32 	%r11268, %r11267, 10485760;
	shf.l.wrap.b32 	%r11269, %r11261, %r11261, 15;
	shf.l.wrap.b32 	%r11270, %r11261, %r11261, 13;
	xor.b32  	%r11271, %r11269, %r11270;
	shr.u32 	%r11272, %r11261, 10;
	xor.b32  	%r11273, %r11271, %r11272;
	shf.l.wrap.b32 	%r11274, %r13442, %r13442, 25;
	shf.l.wrap.b32 	%r11275, %r13442, %r13442, 14;
	xor.b32  	%r11276, %r11274, %r11275;
	shr.u32 	%r11277, %r13442, 3;
	xor.b32  	%r11278, %r11276, %r11277;
	add.s32 	%r11279, %r11273, %r13441;
	add.s32 	%r11280, %r11279, %r11278;
	shf.l.wrap.b32 	%r11281, %r11268, %r11268, 15;
	shf.l.wrap.b32 	%r11282, %r11268, %r11268, 13;
	xor.b32  	%r11283, %r11281, %r11282;
	shr.u32 	%r11284, %r11268, 10;
	xor.b32  	%r11285, %r11283, %r11284;
	shf.l.wrap.b32 	%r11286, %r13443, %r13443, 25;
	shf.l.wrap.b32 	%r11287, %r13443, %r13443, 14;
	xor.b32  	%r11288, %r11286, %r11287;
	shr.u32 	%r11289, %r13443, 3;
	xor.b32  	%r11290, %r11288, %r11289;
	add.s32 	%r11291, %r11285, %r13442;
	add.s32 	%r11292, %r11291, %r11290;
	shf.l.wrap.b32 	%r11293, %r11280, %r11280, 15;
	shf.l.wrap.b32 	%r11294, %r11280, %r11280, 13;
	xor.b32  	%r11295, %r11293, %r11294;
	shr.u32 	%r11296, %r11280, 10;
	xor.b32  	%r11297, %r11295, %r11296;
	shf.l.wrap.b32 	%r11298, %r13444, %r13444, 25;
	shf.l.wrap.b32 	%r11299, %r13444, %r13444, 14;
	xor.b32  	%r11300, %r11298, %r11299;
	shr.u32 	%r11301, %r13444, 3;
	xor.b32  	%r11302, %r11300, %r11301;
	add.s32 	%r11303, %r11297, %r13443;
	add.s32 	%r11304, %r11303, %r11302;
	shf.l.wrap.b32 	%r11305, %r11292, %r11292, 15;
	shf.l.wrap.b32 	%r11306, %r11292, %r11292, 13;
	xor.b32  	%r11307, %r11305, %r11306;
	shr.u32 	%r11308, %r11292, 10;
	xor.b32  	%r11309, %r11307, %r11308;
	shf.l.wrap.b32 	%r11310, %r13445, %r13445, 25;
	shf.l.wrap.b32 	%r11311, %r13445, %r13445, 14;
	xor.b32  	%r11312, %r11310, %r11311;
	shr.u32 	%r11313, %r13445, 3;
	xor.b32  	%r11314, %r11312, %r11313;
	add.s32 	%r11315, %r11309, %r13444;
	add.s32 	%r11316, %r11315, %r11314;
	shf.l.wrap.b32 	%r11317, %r11304, %r11304, 15;
	shf.l.wrap.b32 	%r11318, %r11304, %r11304, 13;
	xor.b32  	%r11319, %r11317, %r11318;
	shr.u32 	%r11320, %r11304, 10;
	xor.b32  	%r11321, %r11319, %r11320;
	add.s32 	%r11322, %r11321, %r13445;
	shf.l.wrap.b32 	%r11323, %r13446, %r13446, 25;
	shf.l.wrap.b32 	%r11324, %r13446, %r13446, 14;
	xor.b32  	%r11325, %r11323, %r11324;
	shr.u32 	%r11326, %r13446, 3;
	xor.b32  	%r11327, %r11325, %r11326;
	add.s32 	%r11328, %r11322, %r11327;
	add.s32 	%r11329, %r11328, 256;
	shf.l.wrap.b32 	%r11330, %r11316, %r11316, 15;
	shf.l.wrap.b32 	%r11331, %r11316, %r11316, 13;
	xor.b32  	%r11332, %r11330, %r11331;
	shr.u32 	%r11333, %r11316, 10;
	xor.b32  	%r11334, %r11332, %r11333;
	add.s32 	%r11335, %r11334, %r11261;
	add.s32 	%r11336, %r11335, %r13446;
	add.s32 	%r11337, %r11336, 285220864;
	shf.l.wrap.b32 	%r11338, %r11329, %r11329, 15;
	shf.l.wrap.b32 	%r11339, %r11329, %r11329, 13;
	xor.b32  	%r11340, %r11338, %r11339;
	shr.u32 	%r11341, %r11329, 10;
	xor.b32  	%r11342, %r11340, %r11341;
	add.s32 	%r11343, %r11342, %r11268;
	xor.b32  	%r11344, %r11343, -2147483648;
	shf.l.wrap.b32 	%r11345, %r11337, %r11337, 15;
	shf.l.wrap.b32 	%r11346, %r11337, %r11337, 13;
	xor.b32  	%r11347, %r11345, %r11346;
	shr.u32 	%r11348, %r11337, 10;
	xor.b32  	%r11349, %r11347, %r11348;
	add.s32 	%r11350, %r11349, %r11280;
	shf.l.wrap.b32 	%r11351, %r11344, %r11343, 15;
	shf.l.wrap.b32 	%r11352, %r11344, %r11343, 13;
	xor.b32  	%r11353, %r11351, %r11352;
	shr.u32 	%r11354, %r11344, 10;
	xor.b32  	%r11355, %r11353, %r11354;
	add.s32 	%r11356, %r11355, %r11292;
	shf.l.wrap.b32 	%r11357, %r11350, %r11350, 15;
	shf.l.wrap.b32 	%r11358, %r11350, %r11350, 13;
	xor.b32  	%r11359, %r11357, %r11358;
	shr.u32 	%r11360, %r11350, 10;
	xor.b32  	%r11361, %r11359, %r11360;
	add.s32 	%r11362, %r11361, %r11304;
	shf.l.wrap.b32 	%r11363, %r11356, %r11356, 15;
	shf.l.wrap.b32 	%r11364, %r11356, %r11356, 13;
	xor.b32  	%r11365, %r11363, %r11364;
	shr.u32 	%r11366, %r11356, 10;
	xor.b32  	%r11367, %r11365, %r11366;
	add.s32 	%r11368, %r11367, %r11316;
	shf.l.wrap.b32 	%r11369, %r11362, %r11362, 15;
	shf.l.wrap.b32 	%r11370, %r11362, %r11362, 13;
	xor.b32  	%r11371, %r11369, %r11370;
	shr.u32 	%r11372, %r11362, 10;
	xor.b32  	%r11373, %r11371, %r11372;
	add.s32 	%r11374, %r11373, %r11329;
	shf.l.wrap.b32 	%r11375, %r11368, %r11368, 15;
	shf.l.wrap.b32 	%r11376, %r11368, %r11368, 13;
	xor.b32  	%r11377, %r11375, %r11376;
	shr.u32 	%r11378, %r11368, 10;
	xor.b32  	%r11379, %r11377, %r11378;
	add.s32 	%r11380, %r11379, %r11337;
	add.s32 	%r11381, %r11380, 4194338;
	shf.l.wrap.b32 	%r11382, %r11374, %r11374, 15;
	shf.l.wrap.b32 	%r11383, %r11374, %r11374, 13;
	xor.b32  	%r11384, %r11382, %r11383;
	shr.u32 	%r11385, %r11374, 10;
	xor.b32  	%r11386, %r11384, %r11385;
	add.s32 	%r11387, %r11386, %r11344;
	shf.l.wrap.b32 	%r11388, %r11261, %r11261, 25;
	shf.l.wrap.b32 	%r11389, %r11261, %r11261, 14;
	xor.b32  	%r11390, %r11388, %r11389;
	shr.u32 	%r11391, %r11261, 3;
	xor.b32  	%r11392, %r11390, %r11391;
	add.s32 	%r11393, %r11387, %r11392;
	add.s32 	%r11394, %r11393, 256;
	shf.l.wrap.b32 	%r11395, %r11381, %r11381, 15;
	shf.l.wrap.b32 	%r11396, %r11381, %r11381, 13;
	xor.b32  	%r11397, %r11395, %r11396;
	shr.u32 	%r11398, %r11381, 10;
	xor.b32  	%r11399, %r11397, %r11398;
	add.s32 	%r11400, %r11399, %r11350;
	shf.l.wrap.b32 	%r11401, %r11268, %r11268, 25;
	shf.l.wrap.b32 	%r11402, %r11268, %r11268, 14;
	xor.b32  	%r11403, %r11401, %r11402;
	shr.u32 	%r11404, %r11268, 3;
	xor.b32  	%r11405, %r11403, %r11404;
	add.s32 	%r11406, %r11400, %r11261;
	add.s32 	%r11407, %r11406, %r11405;
	shf.l.wrap.b32 	%r11408, %r11394, %r11394, 15;
	shf.l.wrap.b32 	%r11409, %r11394, %r11394, 13;
	xor.b32  	%r11410, %r11408, %r11409;
	shr.u32 	%r11411, %r11394, 10;
	xor.b32  	%r11412, %r11410, %r11411;
	add.s32 	%r11413, %r11412, %r11356;
	shf.l.wrap.b32 	%r11414, %r11280, %r11280, 25;
	shf.l.wrap.b32 	%r11415, %r11280, %r11280, 14;
	xor.b32  	%r11416, %r11414, %r11415;
	shr.u32 	%r11417, %r11280, 3;
	xor.b32  	%r11418, %r11416, %r11417;
	add.s32 	%r11419, %r11413, %r11268;
	add.s32 	%r11420, %r11419, %r11418;
	shf.l.wrap.b32 	%r11421, %r11407, %r11407, 15;
	shf.l.wrap.b32 	%r11422, %r11407, %r11407, 13;
	xor.b32  	%r11423, %r11421, %r11422;
	shr.u32 	%r11424, %r11407, 10;
	xor.b32  	%r11425, %r11423, %r11424;
	add.s32 	%r11426, %r11425, %r11362;
	shf.l.wrap.b32 	%r11427, %r11292, %r11292, 25;
	shf.l.wrap.b32 	%r11428, %r11292, %r11292, 14;
	xor.b32  	%r11429, %r11427, %r11428;
	shr.u32 	%r11430, %r11292, 3;
	xor.b32  	%r11431, %r11429, %r11430;
	add.s32 	%r11432, %r11426, %r11280;
	add.s32 	%r11433, %r11432, %r11431;
	shf.l.wrap.b32 	%r11434, %r11420, %r11420, 15;
	shf.l.wrap.b32 	%r11435, %r11420, %r11420, 13;
	xor.b32  	%r11436, %r11434, %r11435;
	shr.u32 	%r11437, %r11420, 10;
	xor.b32  	%r11438, %r11436, %r11437;
	add.s32 	%r11439, %r11438, %r11368;
	shf.l.wrap.b32 	%r11440, %r11304, %r11304, 25;
	shf.l.wrap.b32 	%r11441, %r11304, %r11304, 14;
	xor.b32  	%r11442, %r11440, %r11441;
	shr.u32 	%r11443, %r11304, 3;
	xor.b32  	%r11444, %r11442, %r11443;
	add.s32 	%r11445, %r11439, %r11292;
	add.s32 	%r11446, %r11445, %r11444;
	shf.l.wrap.b32 	%r11447, %r11433, %r11433, 15;
	shf.l.wrap.b32 	%r11448, %r11433, %r11433, 13;
	xor.b32  	%r11449, %r11447, %r11448;
	shr.u32 	%r11450, %r11433, 10;
	xor.b32  	%r11451, %r11449, %r11450;
	add.s32 	%r11452, %r11451, %r11374;
	shf.l.wrap.b32 	%r11453, %r11316, %r11316, 25;
	shf.l.wrap.b32 	%r11454, %r11316, %r11316, 14;
	xor.b32  	%r11455, %r11453, %r11454;
	shr.u32 	%r11456, %r11316, 3;
	xor.b32  	%r11457, %r11455, %r11456;
	add.s32 	%r11458, %r11452, %r11304;
	add.s32 	%r11459, %r11458, %r11457;
	shf.l.wrap.b32 	%r11460, %r11446, %r11446, 15;
	shf.l.wrap.b32 	%r11461, %r11446, %r11446, 13;
	xor.b32  	%r11462, %r11460, %r11461;
	shr.u32 	%r11463, %r11446, 10;
	xor.b32  	%r11464, %r11462, %r11463;
	add.s32 	%r11465, %r11464, %r11381;
	shf.l.wrap.b32 	%r11466, %r11329, %r11329, 25;
	shf.l.wrap.b32 	%r11467, %r11329, %r11329, 14;
	xor.b32  	%r11468, %r11466, %r11467;
	shr.u32 	%r11469, %r11329, 3;
	xor.b32  	%r11470, %r11468, %r11469;
	add.s32 	%r11471, %r11465, %r11316;
	add.s32 	%r11472, %r11471, %r11470;
	shf.l.wrap.b32 	%r11473, %r11459, %r11459, 15;
	shf.l.wrap.b32 	%r11474, %r11459, %r11459, 13;
	xor.b32  	%r11475, %r11473, %r11474;
	shr.u32 	%r11476, %r11459, 10;
	xor.b32  	%r11477, %r11475, %r11476;
	add.s32 	%r11478, %r11477, %r11394;
	shf.l.wrap.b32 	%r11479, %r11337, %r11337, 25;
	shf.l.wrap.b32 	%r11480, %r11337, %r11337, 14;
	xor.b32  	%r11481, %r11479, %r11480;
	shr.u32 	%r11482, %r11337, 3;
	xor.b32  	%r11483, %r11481, %r11482;
	add.s32 	%r11484, %r11478, %r11329;
	add.s32 	%r11485, %r11484, %r11483;
	shf.l.wrap.b32 	%r11486, %r11472, %r11472, 15;
	shf.l.wrap.b32 	%r11487, %r11472, %r11472, 13;
	xor.b32  	%r11488, %r11486, %r11487;
	shr.u32 	%r11489, %r11472, 10;
	xor.b32  	%r11490, %r11488, %r11489;
	add.s32 	%r11491, %r11490, %r11407;
	shf.l.wrap.b32 	%r11492, %r11344, %r11343, 25;
	shf.l.wrap.b32 	%r11493, %r11344, %r11343, 14;
	xor.b32  	%r11494, %r11492, %r11493;
	shr.u32 	%r11495, %r11344, 3;
	xor.b32  	%r11496, %r11494, %r11495;
	add.s32 	%r11497, %r11491, %r11337;
	add.s32 	%r11498, %r11497, %r11496;
	shf.l.wrap.b32 	%r11499, %r11485, %r11485, 15;
	shf.l.wrap.b32 	%r11500, %r11485, %r11485, 13;
	xor.b32  	%r11501, %r11499, %r11500;
	shr.u32 	%r11502, %r11485, 10;
	xor.b32  	%r11503, %r11501, %r11502;
	add.s32 	%r11504, %r11503, %r11420;
	shf.l.wrap.b32 	%r11505, %r11350, %r11350, 25;
	shf.l.wrap.b32 	%r11506, %r11350, %r11350, 14;
	xor.b32  	%r11507, %r11505, %r11506;
	shr.u32 	%r11508, %r11350, 3;
	xor.b32  	%r11509, %r11507, %r11508;
	add.s32 	%r11510, %r11504, %r11344;
	add.s32 	%r11511, %r11510, %r11509;
	shf.l.wrap.b32 	%r11512, %r11498, %r11498, 15;
	shf.l.wrap.b32 	%r11513, %r11498, %r11498, 13;
	xor.b32  	%r11514, %r11512, %r11513;
	shr.u32 	%r11515, %r11498, 10;
	xor.b32  	%r11516, %r11514, %r11515;
	add.s32 	%r11517, %r11516, %r11433;
	shf.l.wrap.b32 	%r11518, %r11356, %r11356, 25;
	shf.l.wrap.b32 	%r11519, %r11356, %r11356, 14;
	xor.b32  	%r11520, %r11518, %r11519;
	shr.u32 	%r11521, %r11356, 3;
	xor.b32  	%r11522, %r11520, %r11521;
	add.s32 	%r11523, %r11517, %r11350;
	add.s32 	%r11524, %r11523, %r11522;
	shf.l.wrap.b32 	%r11525, %r11511, %r11511, 15;
	shf.l.wrap.b32 	%r11526, %r11511, %r11511, 13;
	xor.b32  	%r11527, %r11525, %r11526;
	shr.u32 	%r11528, %r11511, 10;
	xor.b32  	%r11529, %r11527, %r11528;
	add.s32 	%r11530, %r11529, %r11446;
	shf.l.wrap.b32 	%r11531, %r11362, %r11362, 25;
	shf.l.wrap.b32 	%r11532, %r11362, %r11362, 14;
	xor.b32  	%r11533, %r11531, %r11532;
	shr.u32 	%r11534, %r11362, 3;
	xor.b32  	%r11535, %r11533, %r11534;
	add.s32 	%r11536, %r11530, %r11356;
	add.s32 	%r11537, %r11536, %r11535;
	shf.l.wrap.b32 	%r11538, %r11524, %r11524, 15;
	shf.l.wrap.b32 	%r11539, %r11524, %r11524, 13;
	xor.b32  	%r11540, %r11538, %r11539;
	shr.u32 	%r11541, %r11524, 10;
	xor.b32  	%r11542, %r11540, %r11541;
	add.s32 	%r11543, %r11542, %r11459;
	shf.l.wrap.b32 	%r11544, %r11368, %r11368, 25;
	shf.l.wrap.b32 	%r11545, %r11368, %r11368, 14;
	xor.b32  	%r11546, %r11544, %r11545;
	shr.u32 	%r11547, %r11368, 3;
	xor.b32  	%r11548, %r11546, %r11547;
	add.s32 	%r11549, %r11543, %r11362;
	add.s32 	%r11550, %r11549, %r11548;
	shf.l.wrap.b32 	%r11551, %r11537, %r11537, 15;
	shf.l.wrap.b32 	%r11552, %r11537, %r11537, 13;
	xor.b32  	%r11553, %r11551, %r11552;
	shr.u32 	%r11554, %r11537, 10;
	xor.b32  	%r11555, %r11553, %r11554;
	add.s32 	%r11556, %r11555, %r11472;
	shf.l.wrap.b32 	%r11557, %r11374, %r11374, 25;
	shf.l.wrap.b32 	%r11558, %r11374, %r11374, 14;
	xor.b32  	%r11559, %r11557, %r11558;
	shr.u32 	%r11560, %r11374, 3;
	xor.b32  	%r11561, %r11559, %r11560;
	add.s32 	%r11562, %r11556, %r11368;
	add.s32 	%r11563, %r11562, %r11561;
	shf.l.wrap.b32 	%r11564, %r11550, %r11550, 15;
	shf.l.wrap.b32 	%r11565, %r11550, %r11550, 13;
	xor.b32  	%r11566, %r11564, %r11565;
	shr.u32 	%r11567, %r11550, 10;
	xor.b32  	%r11568, %r11566, %r11567;
	add.s32 	%r11569, %r11568, %r11485;
	shf.l.wrap.b32 	%r11570, %r11381, %r11381, 25;
	shf.l.wrap.b32 	%r11571, %r11381, %r11381, 14;
	xor.b32  	%r11572, %r11570, %r11571;
	shr.u32 	%r11573, %r11381, 3;
	xor.b32  	%r11574, %r11572, %r11573;
	add.s32 	%r11575, %r11569, %r11374;
	add.s32 	%r11576, %r11575, %r11574;
	shf.l.wrap.b32 	%r11577, %r11563, %r11563, 15;
	shf.l.wrap.b32 	%r11578, %r11563, %r11563, 13;
	xor.b32  	%r11579, %r11577, %r11578;
	shr.u32 	%r11580, %r11563, 10;
	xor.b32  	%r11581, %r11579, %r11580;
	add.s32 	%r11582, %r11581, %r11498;
	shf.l.wrap.b32 	%r11583, %r11394, %r11394, 25;
	shf.l.wrap.b32 	%r11584, %r11394, %r11394, 14;
	xor.b32  	%r11585, %r11583, %r11584;
	shr.u32 	%r11586, %r11394, 3;
	xor.b32  	%r11587, %r11585, %r11586;
	add.s32 	%r11588, %r11582, %r11381;
	add.s32 	%r11589, %r11588, %r11587;
	shf.l.wrap.b32 	%r11590, %r11576, %r11576, 15;
	shf.l.wrap.b32 	%r11591, %r11576, %r11576, 13;
	xor.b32  	%r11592, %r11590, %r11591;
	shr.u32 	%r11593, %r11576, 10;
	xor.b32  	%r11594, %r11592, %r11593;
	add.s32 	%r11595, %r11594, %r11511;
	shf.l.wrap.b32 	%r11596, %r11407, %r11407, 25;
	shf.l.wrap.b32 	%r11597, %r11407, %r11407, 14;
	xor.b32  	%r11598, %r11596, %r11597;
	shr.u32 	%r11599, %r11407, 3;
	xor.b32  	%r11600, %r11598, %r11599;
	add.s32 	%r11601, %r11595, %r11394;
	add.s32 	%r11602, %r11601, %r11600;
	shf.l.wrap.b32 	%r11603, %r11589, %r11589, 15;
	shf.l.wrap.b32 	%r11604, %r11589, %r11589, 13;
	xor.b32  	%r11605, %r11603, %r11604;
	shr.u32 	%r11606, %r11589, 10;
	xor.b32  	%r11607, %r11605, %r11606;
	add.s32 	%r11608, %r11607, %r11524;
	shf.l.wrap.b32 	%r11609, %r11420, %r11420, 25;
	shf.l.wrap.b32 	%r11610, %r11420, %r11420, 14;
	xor.b32  	%r11611, %r11609, %r11610;
	shr.u32 	%r11612, %r11420, 3;
	xor.b32  	%r11613, %r11611, %r11612;
	add.s32 	%r11614, %r11608, %r11407;
	add.s32 	%r11615, %r11614, %r11613;
	shf.l.wrap.b32 	%r11616, %r11602, %r11602, 15;
	shf.l.wrap.b32 	%r11617, %r11602, %r11602, 13;
	xor.b32  	%r11618, %r11616, %r11617;
	shr.u32 	%r11619, %r11602, 10;
	xor.b32  	%r11620, %r11618, %r11619;
	add.s32 	%r11621, %r11620, %r11537;
	shf.l.wrap.b32 	%r11622, %r11433, %r11433, 25;
	shf.l.wrap.b32 	%r11623, %r11433, %r11433, 14;
	xor.b32  	%r11624, %r11622, %r11623;
	shr.u32 	%r11625, %r11433, 3;
	xor.b32  	%r11626, %r11624, %r11625;
	add.s32 	%r11627, %r11621, %r11420;
	add.s32 	%r11628, %r11627, %r11626;
	shf.l.wrap.b32 	%r11629, %r11615, %r11615, 15;
	shf.l.wrap.b32 	%r11630, %r11615, %r11615, 13;
	xor.b32  	%r11631, %r11629, %r11630;
	shr.u32 	%r11632, %r11615, 10;
	xor.b32  	%r11633, %r11631, %r11632;
	add.s32 	%r11634, %r11633, %r11550;
	shf.l.wrap.b32 	%r11635, %r11446, %r11446, 25;
	shf.l.wrap.b32 	%r11636, %r11446, %r11446, 14;
	xor.b32  	%r11637, %r11635, %r11636;
	shr.u32 	%r11638, %r11446, 3;
	xor.b32  	%r11639, %r11637, %r11638;
	add.s32 	%r11640, %r11634, %r11433;
	add.s32 	%r11641, %r11640, %r11639;
	shf.l.wrap.b32 	%r11642, %r11628, %r11628, 15;
	shf.l.wrap.b32 	%r11643, %r11628, %r11628, 13;
	xor.b32  	%r11644, %r11642, %r11643;
	shr.u32 	%r11645, %r11628, 10;
	xor.b32  	%r11646, %r11644, %r11645;
	add.s32 	%r11647, %r11646, %r11563;
	shf.l.wrap.b32 	%r11648, %r11459, %r11459, 25;
	shf.l.wrap.b32 	%r11649, %r11459, %r11459, 14;
	xor.b32  	%r11650, %r11648, %r11649;
	shr.u32 	%r11651, %r11459, 3;
	xor.b32  	%r11652, %r11650, %r11651;
	add.s32 	%r11653, %r11647, %r11446;
	add.s32 	%r11654, %r11653, %r11652;
	shf.l.wrap.b32 	%r11655, %r11641, %r11641, 15;
	shf.l.wrap.b32 	%r11656, %r11641, %r11641, 13;
	xor.b32  	%r11657, %r11655, %r11656;
	shr.u32 	%r11658, %r11641, 10;
	xor.b32  	%r11659, %r11657, %r11658;
	add.s32 	%r11660, %r11659, %r11576;
	shf.l.wrap.b32 	%r11661, %r11472, %r11472, 25;
	shf.l.wrap.b32 	%r11662, %r11472, %r11472, 14;
	xor.b32  	%r11663, %r11661, %r11662;
	shr.u32 	%r11664, %r11472, 3;
	xor.b32  	%r11665, %r11663, %r11664;
	add.s32 	%r11666, %r11660, %r11459;
	add.s32 	%r11667, %r11666, %r11665;
	shf.l.wrap.b32 	%r11668, %r11654, %r11654, 15;
	shf.l.wrap.b32 	%r11669, %r11654, %r11654, 13;
	xor.b32  	%r11670, %r11668, %r11669;
	shr.u32 	%r11671, %r11654, 10;
	xor.b32  	%r11672, %r11670, %r11671;
	add.s32 	%r11673, %r11672, %r11589;
	shf.l.wrap.b32 	%r11674, %r11485, %r11485, 25;
	shf.l.wrap.b32 	%r11675, %r11485, %r11485, 14;
	xor.b32  	%r11676, %r11674, %r11675;
	shr.u32 	%r11677, %r11485, 3;
	xor.b32  	%r11678, %r11676, %r11677;
	add.s32 	%r11679, %r11673, %r11472;
	add.s32 	%r11680, %r11679, %r11678;
	shf.l.wrap.b32 	%r11681, %r11667, %r11667, 15;
	shf.l.wrap.b32 	%r11682, %r11667, %r11667, 13;
	xor.b32  	%r11683, %r11681, %r11682;
	shr.u32 	%r11684, %r11667, 10;
	xor.b32  	%r11685, %r11683, %r11684;
	add.s32 	%r11686, %r11685, %r11602;
	shf.l.wrap.b32 	%r11687, %r11498, %r11498, 25;
	shf.l.wrap.b32 	%r11688, %r11498, %r11498, 14;
	xor.b32  	%r11689, %r11687, %r11688;
	shr.u32 	%r11690, %r11498, 3;
	xor.b32  	%r11691, %r11689, %r11690;
	add.s32 	%r11692, %r11686, %r11485;
	add.s32 	%r11693, %r11692, %r11691;
	shf.l.wrap.b32 	%r11694, %r11680, %r11680, 15;
	shf.l.wrap.b32 	%r11695, %r11680, %r11680, 13;
	xor.b32  	%r11696, %r11694, %r11695;
	shr.u32 	%r11697, %r11680, 10;
	xor.b32  	%r11698, %r11696, %r11697;
	add.s32 	%r11699, %r11698, %r11615;
	shf.l.wrap.b32 	%r11700, %r11511, %r11511, 25;
	shf.l.wrap.b32 	%r11701, %r11511, %r11511, 14;
	xor.b32  	%r11702, %r11700, %r11701;
	shr.u32 	%r11703, %r11511, 3;
	xor.b32  	%r11704, %r11702, %r11703;
	add.s32 	%r11705, %r11699, %r11498;
	add.s32 	%r11706, %r11705, %r11704;
	shf.l.wrap.b32 	%r11707, %r11693, %r11693, 15;
	shf.l.wrap.b32 	%r11708, %r11693, %r11693, 13;
	xor.b32  	%r11709, %r11707, %r11708;
	shr.u32 	%r11710, %r11693, 10;
	xor.b32  	%r11711, %r11709, %r11710;
	add.s32 	%r11712, %r11711, %r11628;
	shf.l.wrap.b32 	%r11713, %r11524, %r11524, 25;
	shf.l.wrap.b32 	%r11714, %r11524, %r11524, 14;
	xor.b32  	%r11715, %r11713, %r11714;
	shr.u32 	%r11716, %r11524, 3;
	xor.b32  	%r11717, %r11715, %r11716;
	add.s32 	%r11718, %r11712, %r11511;
	add.s32 	%r11719, %r11718, %r11717;
	shf.l.wrap.b32 	%r11720, %r11706, %r11706, 15;
	shf.l.wrap.b32 	%r11721, %r11706, %r11706, 13;
	xor.b32  	%r11722, %r11720, %r11721;
	shr.u32 	%r11723, %r11706, 10;
	xor.b32  	%r11724, %r11722, %r11723;
	add.s32 	%r11725, %r11724, %r11641;
	shf.l.wrap.b32 	%r11726, %r11537, %r11537, 25;
	shf.l.wrap.b32 	%r11727, %r11537, %r11537, 14;
	xor.b32  	%r11728, %r11726, %r11727;
	shr.u32 	%r11729, %r11537, 3;
	xor.b32  	%r11730, %r11728, %r11729;
	add.s32 	%r11731, %r11725, %r11524;
	add.s32 	%r11732, %r11731, %r11730;
	shf.l.wrap.b32 	%r11733, %r11719, %r11719, 15;
	shf.l.wrap.b32 	%r11734, %r11719, %r11719, 13;
	xor.b32  	%r11735, %r11733, %r11734;
	shr.u32 	%r11736, %r11719, 10;
	xor.b32  	%r11737, %r11735, %r11736;
	add.s32 	%r11738, %r11737, %r11654;
	shf.l.wrap.b32 	%r11739, %r11550, %r11550, 25;
	shf.l.wrap.b32 	%r11740, %r11550, %r11550, 14;
	xor.b32  	%r11741, %r11739, %r11740;
	shr.u32 	%r11742, %r11550, 3;
	xor.b32  	%r11743, %r11741, %r11742;
	add.s32 	%r11744, %r11738, %r11537;
	add.s32 	%r11745, %r11744, %r11743;
	shf.l.wrap.b32 	%r11746, %r11732, %r11732, 15;
	shf.l.wrap.b32 	%r11747, %r11732, %r11732, 13;
	xor.b32  	%r11748, %r11746, %r11747;
	shr.u32 	%r11749, %r11732, 10;
	xor.b32  	%r11750, %r11748, %r11749;
	add.s32 	%r11751, %r11750, %r11667;
	shf.l.wrap.b32 	%r11752, %r11563, %r11563, 25;
	shf.l.wrap.b32 	%r11753, %r11563, %r11563, 14;
	xor.b32  	%r11754, %r11752, %r11753;
	shr.u32 	%r11755, %r11563, 3;
	xor.b32  	%r11756, %r11754, %r11755;
	add.s32 	%r11757, %r11751, %r11550;
	add.s32 	%r11758, %r11757, %r11756;
	shf.l.wrap.b32 	%r11759, %r11745, %r11745, 15;
	shf.l.wrap.b32 	%r11760, %r11745, %r11745, 13;
	xor.b32  	%r11761, %r11759, %r11760;
	shr.u32 	%r11762, %r11745, 10;
	xor.b32  	%r11763, %r11761, %r11762;
	add.s32 	%r11764, %r11763, %r11680;
	shf.l.wrap.b32 	%r11765, %r11576, %r11576, 25;
	shf.l.wrap.b32 	%r11766, %r11576, %r11576, 14;
	xor.b32  	%r11767, %r11765, %r11766;
	shr.u32 	%r11768, %r11576, 3;
	xor.b32  	%r11769, %r11767, %r11768;
	add.s32 	%r11770, %r11764, %r11563;
	add.s32 	%r11771, %r11770, %r11769;
	shf.l.wrap.b32 	%r11772, %r11758, %r11758, 15;
	shf.l.wrap.b32 	%r11773, %r11758, %r11758, 13;
	xor.b32  	%r11774, %r11772, %r11773;
	shr.u32 	%r11775, %r11758, 10;
	xor.b32  	%r11776, %r11774, %r11775;
	add.s32 	%r11777, %r11776, %r11693;
	shf.l.wrap.b32 	%r11778, %r11589, %r11589, 25;
	shf.l.wrap.b32 	%r11779, %r11589, %r11589, 14;
	xor.b32  	%r11780, %r11778, %r11779;
	shr.u32 	%r11781, %r11589, 3;
	xor.b32  	%r11782, %r11780, %r11781;
	add.s32 	%r11783, %r11777, %r11576;
	add.s32 	%r11784, %r11783, %r11782;
	shf.l.wrap.b32 	%r11785, %r11771, %r11771, 15;
	shf.l.wrap.b32 	%r11786, %r11771, %r11771, 13;
	xor.b32  	%r11787, %r11785, %r11786;
	shr.u32 	%r11788, %r11771, 10;
	xor.b32  	%r11789, %r11787, %r11788;
	add.s32 	%r11790, %r11789, %r11706;
	shf.l.wrap.b32 	%r11791, %r11602, %r11602, 25;
	shf.l.wrap.b32 	%r11792, %r11602, %r11602, 14;
	xor.b32  	%r11793, %r11791, %r11792;
	shr.u32 	%r11794, %r11602, 3;
	xor.b32  	%r11795, %r11793, %r11794;
	add.s32 	%r11796, %r11790, %r11589;
	add.s32 	%r11797, %r11796, %r11795;
	shf.l.wrap.b32 	%r11798, %r11784, %r11784, 15;
	shf.l.wrap.b32 	%r11799, %r11784, %r11784, 13;
	xor.b32  	%r11800, %r11798, %r11799;
	shr.u32 	%r11801, %r11784, 10;
	xor.b32  	%r11802, %r11800, %r11801;
	add.s32 	%r11803, %r11802, %r11719;
	shf.l.wrap.b32 	%r11804, %r11615, %r11615, 25;
	shf.l.wrap.b32 	%r11805, %r11615, %r11615, 14;
	xor.b32  	%r11806, %r11804, %r11805;
	shr.u32 	%r11807, %r11615, 3;
	xor.b32  	%r11808, %r11806, %r11807;
	add.s32 	%r11809, %r11803, %r11602;
	add.s32 	%r11810, %r11809, %r11808;
	add.s32 	%r11811, %r4, %r13439;
	add.s32 	%r11812, %r11811, 1446884106;
	add.s32 	%r11813, %r11811, -1182902091;
	shf.l.wrap.b32 	%r11814, %r11812, %r11812, 26;
	shf.l.wrap.b32 	%r11815, %r11812, %r11812, 21;
	xor.b32  	%r11816, %r11814, %r11815;
	shf.l.wrap.b32 	%r11817, %r11812, %r11812, 7;
	xor.b32  	%r11818, %r11816, %r11817;
	and.b32  	%r11819, %r11812, 1359893119;
	sub.s32 	%r11820, -1446884107, %r11811;
	and.b32  	%r11821, %r11820, -1694144372;
	or.b32  	%r11822, %r11819, %r11821;
	add.s32 	%r11823, %r11822, %r11818;
	add.s32 	%r11824, %r11823, %r5;
	add.s32 	%r11825, %r11824, %r13440;
	shf.l.wrap.b32 	%r11826, %r11813, %r11813, 30;
	shf.l.wrap.b32 	%r11827, %r11813, %r11813, 19;
	xor.b32  	%r11828, %r11826, %r11827;
	shf.l.wrap.b32 	%r11829, %r11813, %r11813, 10;
	xor.b32  	%r11830, %r11828, %r11829;
	and.b32  	%r11831, %r11813, -781301534;
	add.s32 	%r11832, %r11830, %r11831;
	add.s32 	%r11833, %r11825, %r11832;
	add.s32 	%r11834, %r11825, 1542638877;
	add.s32 	%r11835, %r11833, 1233485744;
	shf.l.wrap.b32 	%r11836, %r11834, %r11834, 26;
	shf.l.wrap.b32 	%r11837, %r11834, %r11834, 21;
	xor.b32  	%r11838, %r11836, %r11837;
	shf.l.wrap.b32 	%r11839, %r11834, %r11834, 7;
	xor.b32  	%r11840, %r11838, %r11839;
	and.b32  	%r11841, %r11834, %r11812;
	sub.s32 	%r11842, 604844770, %r11825;
	and.b32  	%r11843, %r11842, 1359893119;
	or.b32  	%r11844, %r11841, %r11843;
	add.s32 	%r11845, %r11844, %r11840;
	add.s32 	%r11846, %r11845, %r6;
	add.s32 	%r11847, %r11846, %r13441;
	shf.l.wrap.b32 	%r11848, %r11835, %r11835, 30;
	shf.l.wrap.b32 	%r11849, %r11835, %r11835, 19;
	xor.b32  	%r11850, %r11848, %r11849;
	shf.l.wrap.b32 	%r11851, %r11835, %r11835, 10;
	xor.b32  	%r11852, %r11850, %r11851;
	xor.b32  	%r11853, %r11813, 1779033703;
	and.b32  	%r11854, %r11835, %r11853;
	and.b32  	%r11855, %r11813, 1779033703;
	xor.b32  	%r11856, %r11854, %r11855;
	add.s32 	%r11857, %r11852, %r11856;
	add.s32 	%r11858, %r11847, %r11857;
	add.s32 	%r11859, %r11847, 1449989905;
	add.s32 	%r11860, %r11858, -1694144372;
	shf.l.wrap.b32 	%r11861, %r11859, %r11859, 26;
	shf.l.wrap.b32 	%r11862, %r11859, %r11859, 21;
	xor.b32  	%r11863, %r11861, %r11862;
	shf.l.wrap.b32 	%r11864, %r11859, %r11859, 7;
	xor.b32  	%r11865, %r11863, %r11864;
	and.b32  	%r11866, %r11859, %r11834;
	sub.s32 	%r11867, -1449989906, %r11847;
	and.b32  	%r11868, %r11812, %r11867;
	or.b32  	%r11869, %r11866, %r11868;
	add.s32 	%r11870, %r11869, %r11865;
	add.s32 	%r11871, %r11870, %r7;
	add.s32 	%r11872, %r11871, %r13442;
	shf.l.wrap.b32 	%r11873, %r11860, %r11860, 30;
	shf.l.wrap.b32 	%r11874, %r11860, %r11860, 19;
	xor.b32  	%r11875, %r11873, %r11874;
	shf.l.wrap.b32 	%r11876, %r11860, %r11860, 10;
	xor.b32  	%r11877, %r11875, %r11876;
	xor.b32  	%r11878, %r11835, %r11813;
	and.b32  	%r11879, %r11860, %r11878;
	and.b32  	%r11880, %r11835, %r11813;
	xor.b32  	%r11881, %r11879, %r11880;
	add.s32 	%r11882, %r11877, %r11881;
	add.s32 	%r11883, %r11872, %r11882;
	add.s32 	%r11884, %r11872, -1156040474;
	add.s32 	%r11885, %r11883, 1359893119;
	shf.l.wrap.b32 	%r11886, %r11884, %r11884, 26;
	shf.l.wrap.b32 	%r11887, %r11884, %r11884, 21;
	xor.b32  	%r11888, %r11886, %r11887;
	shf.l.wrap.b32 	%r11889, %r11884, %r11884, 7;
	xor.b32  	%r11890, %r11888, %r11889;
	and.b32  	%r11891, %r11884, %r11859;
	sub.s32 	%r11892, 1156040473, %r11872;
	and.b32  	%r11893, %r11834, %r11892;
	or.b32  	%r11894, %r11891, %r11893;
	add.s32 	%r11895, %r11894, %r11812;
	add.s32 	%r11896, %r11895, %r11890;
	add.s32 	%r11897, %r11896, %r8;
	add.s32 	%r11898, %r11897, %r13443;
	shf.l.wrap.b32 	%r11899, %r11885, %r11885, 30;
	shf.l.wrap.b32 	%r11900, %r11885, %r11885, 19;
	xor.b32  	%r11901, %r11899, %r11900;
	shf.l.wrap.b32 	%r11902, %r11885, %r11885, 10;
	xor.b32  	%r11903, %r11901, %r11902;
	xor.b32  	%r11904, %r11860, %r11835;
	and.b32  	%r11905, %r11885, %r11904;
	and.b32  	%r11906, %r11860, %r11835;
	xor.b32  	%r11907, %r11905, %r11906;
	add.s32 	%r11908, %r11903, %r11907;
	add.s32 	%r11909, %r11898, %r11813;
	add.s32 	%r11910, %r11908, %r11898;
	shf.l.wrap.b32 	%r11911, %r11909, %r11909, 26;
	shf.l.wrap.b32 	%r11912, %r11909, %r11909, 21;
	xor.b32  	%r11913, %r11911, %r11912;
	shf.l.wrap.b32 	%r11914, %r11909, %r11909, 7;
	xor.b32  	%r11915, %r11913, %r11914;
	and.b32  	%r11916, %r11909, %r11884;
	not.b32 	%r11917, %r11909;
	and.b32  	%r11918, %r11859, %r11917;
	or.b32  	%r11919, %r11916, %r11918;
	add.s32 	%r11920, %r11919, %r11834;
	add.s32 	%r11921, %r11920, %r11915;
	add.s32 	%r11922, %r11921, %r9;
	add.s32 	%r11923, %r11922, %r13444;
	shf.l.wrap.b32 	%r11924, %r11910, %r11910, 30;
	shf.l.wrap.b32 	%r11925, %r11910, %r11910, 19;
	xor.b32  	%r11926, %r11924, %r11925;
	shf.l.wrap.b32 	%r11927, %r11910, %r11910, 10;
	xor.b32  	%r11928, %r11926, %r11927;
	xor.b32  	%r11929, %r11885, %r11860;
	and.b32  	%r11930, %r11910, %r11929;
	and.b32  	%r11931, %r11885, %r11860;
	xor.b32  	%r11932, %r11930, %r11931;
	add.s32 	%r11933, %r11928, %r11932;
	add.s32 	%r11934, %r11923, %r11835;
	add.s32 	%r11935, %r11933, %r11923;
	shf.l.wrap.b32 	%r11936, %r11934, %r11934, 26;
	shf.l.wrap.b32 	%r11937, %r11934, %r11934, 21;
	xor.b32  	%r11938, %r11936, %r11937;
	shf.l.wrap.b32 	%r11939, %r11934, %r11934, 7;
	xor.b32  	%r11940, %r11938, %r11939;
	and.b32  	%r11941, %r11934, %r11909;
	not.b32 	%r11942, %r11934;
	and.b32  	%r11943, %r11884, %r11942;
	or.b32  	%r11944, %r11941, %r11943;
	add.s32 	%r11945, %r11944, %r11859;
	add.s32 	%r11946, %r11945, %r11940;
	add.s32 	%r11947, %r11946, %r10;
	add.s32 	%r11948, %r11947, %r13445;
	shf.l.wrap.b32 	%r11949, %r11935, %r11935, 30;
	shf.l.wrap.b32 	%r11950, %r11935, %r11935, 19;
	xor.b32  	%r11951, %r11949, %r11950;
	shf.l.wrap.b32 	%r11952, %r11935, %r11935, 10;
	xor.b32  	%r11953, %r11951, %r11952;
	xor.b32  	%r11954, %r11910, %r11885;
	and.b32  	%r11955, %r11935, %r11954;
	and.b32  	%r11956, %r11910, %r11885;
	xor.b32  	%r11957, %r11955, %r11956;
	add.s32 	%r11958, %r11953, %r11957;
	add.s32 	%r11959, %r11948, %r11860;
	add.s32 	%r11960, %r11958, %r11948;
	shf.l.wrap.b32 	%r11961, %r11959, %r11959, 26;
	shf.l.wrap.b32 	%r11962, %r11959, %r11959, 21;
	xor.b32  	%r11963, %r11961, %r11962;
	shf.l.wrap.b32 	%r11964, %r11959, %r11959, 7;
	xor.b32  	%r11965, %r11963, %r11964;
	and.b32  	%r11966, %r11959, %r11934;
	not.b32 	%r11967, %r11959;
	and.b32  	%r11968, %r11909, %r11967;
	or.b32  	%r11969, %r11966, %r11968;
	add.s32 	%r11970, %r11969, %r11884;
	add.s32 	%r11971, %r11970, %r11965;
	add.s32 	%r11972, %r11971, %r11;
	add.s32 	%r11973, %r11972, %r13446;
	shf.l.wrap.b32 	%r11974, %r11960, %r11960, 30;
	shf.l.wrap.b32 	%r11975, %r11960, %r11960, 19;
	xor.b32  	%r11976, %r11974, %r11975;
	shf.l.wrap.b32 	%r11977, %r11960, %r11960, 10;
	xor.b32  	%r11978, %r11976, %r11977;
	xor.b32  	%r11979, %r11935, %r11910;
	and.b32  	%r11980, %r11960, %r11979;
	and.b32  	%r11981, %r11935, %r11910;
	xor.b32  	%r11982, %r11980, %r11981;
	add.s32 	%r11983, %r11978, %r11982;
	add.s32 	%r11984, %r11973, %r11885;
	add.s32 	%r11985, %r11983, %r11973;
	shf.l.wrap.b32 	%r11986, %r11984, %r11984, 26;
	shf.l.wrap.b32 	%r11987, %r11984, %r11984, 21;
	xor.b32  	%r11988, %r11986, %r11987;
	shf.l.wrap.b32 	%r11989, %r11984, %r11984, 7;
	xor.b32  	%r11990, %r11988, %r11989;
	and.b32  	%r11991, %r11984, %r11959;
	not.b32 	%r11992, %r11984;
	and.b32  	%r11993, %r11934, %r11992;
	or.b32  	%r11994, %r11991, %r11993;
	add.s32 	%r11995, %r11994, %r11909;
	add.s32 	%r11996, %r11995, %r11990;
	ld.const.u32 	%r11997, [K+32];
	add.s32 	%r11998, %r11996, %r11997;
	xor.b32  	%r11999, %r11998, -2147483648;
	shf.l.wrap.b32 	%r12000, %r11985, %r11985, 30;
	shf.l.wrap.b32 	%r12001, %r11985, %r11985, 19;
	xor.b32  	%r12002, %r12000, %r12001;
	shf.l.wrap.b32 	%r12003, %r11985, %r11985, 10;
	xor.b32  	%r12004, %r12002, %r12003;
	xor.b32  	%r12005, %r11960, %r11935;
	and.b32  	%r12006, %r11985, %r12005;
	and.b32  	%r12007, %r11960, %r11935;
	xor.b32  	%r12008, %r12006, %r12007;
	add.s32 	%r12009, %r12004, %r12008;
	add.s32 	%r12010, %r11999, %r11910;
	add.s32 	%r12011, %r12009, %r11999;
	shf.l.wrap.b32 	%r12012, %r12010, %r12010, 26;
	shf.l.wrap.b32 	%r12013, %r12010, %r12010, 21;
	xor.b32  	%r12014, %r12012, %r12013;
	shf.l.wrap.b32 	%r12015, %r12010, %r12010, 7;
	xor.b32  	%r12016, %r12014, %r12015;
	and.b32  	%r12017, %r12010, %r11984;
	not.b32 	%r12018, %r12010;
	and.b32  	%r12019, %r11959, %r12018;
	or.b32  	%r12020, %r12017, %r12019;
	add.s32 	%r12021, %r12020, %r11934;
	add.s32 	%r12022, %r12021, %r12016;
	ld.const.u32 	%r12023, [K+36];
	add.s32 	%r12024, %r12022, %r12023;
	shf.l.wrap.b32 	%r12025, %r12011, %r12011, 30;
	shf.l.wrap.b32 	%r12026, %r12011, %r12011, 19;
	xor.b32  	%r12027, %r12025, %r12026;
	shf.l.wrap.b32 	%r12028, %r12011, %r12011, 10;
	xor.b32  	%r12029, %r12027, %r12028;
	xor.b32  	%r12030, %r11985, %r11960;
	and.b32  	%r12031, %r12011, %r12030;
	and.b32  	%r12032, %r11985, %r11960;
	xor.b32  	%r12033, %r12031, %r12032;
	add.s32 	%r12034, %r12029, %r12033;
	add.s32 	%r12035, %r12024, %r11935;
	add.s32 	%r12036, %r12034, %r12024;
	shf.l.wrap.b32 	%r12037, %r12035, %r12035, 26;
	shf.l.wrap.b32 	%r12038, %r12035, %r12035, 21;
	xor.b32  	%r12039, %r12037, %r12038;
	shf.l.wrap.b32 	%r12040, %r12035, %r12035, 7;
	xor.b32  	%r12041, %r12039, %r12040;
	and.b32  	%r12042, %r12035, %r12010;
	not.b32 	%r12043, %r12035;
	and.b32  	%r12044, %r11984, %r12043;
	or.b32  	%r12045, %r12042, %r12044;
	add.s32 	%r12046, %r12045, %r11959;
	add.s32 	%r12047, %r12046, %r12041;
	ld.const.u32 	%r12048, [K+40];
	add.s32 	%r12049, %r12047, %r12048;
	shf.l.wrap.b32 	%r12050, %r12036, %r12036, 30;
	shf.l.wrap.b32 	%r12051, %r12036, %r12036, 19;
	xor.b32  	%r12052, %r12050, %r12051;
	shf.l.wrap.b32 	%r12053, %r12036, %r12036, 10;
	xor.b32  	%r12054, %r12052, %r12053;
	xor.b32  	%r12055, %r12011, %r11985;
	and.b32  	%r12056, %r12036, %r12055;
	and.b32  	%r12057, %r12011, %r11985;
	xor.b32  	%r12058, %r12056, %r12057;
	add.s32 	%r12059, %r12054, %r12058;
	add.s32 	%r12060, %r12049, %r11960;
	add.s32 	%r12061, %r12059, %r12049;
	shf.l.wrap.b32 	%r12062, %r12060, %r12060, 26;
	shf.l.wrap.b32 	%r12063, %r12060, %r12060, 21;
	xor.b32  	%r12064, %r12062, %r12063;
	shf.l.wrap.b32 	%r12065, %r12060, %r12060, 7;
	xor.b32  	%r12066, %r12064, %r12065;
	and.b32  	%r12067, %r12060, %r12035;
	not.b32 	%r12068, %r12060;
	and.b32  	%r12069, %r12010, %r12068;
	or.b32  	%r12070, %r12067, %r12069;
	add.s32 	%r12071, %r12070, %r11984;
	add.s32 	%r12072, %r12071, %r12066;
	ld.const.u32 	%r12073, [K+44];
	add.s32 	%r12074, %r12072, %r12073;
	shf.l.wrap.b32 	%r12075, %r12061, %r12061, 30;
	shf.l.wrap.b32 	%r12076, %r12061, %r12061, 19;
	xor.b32  	%r12077, %r12075, %r12076;
	shf.l.wrap.b32 	%r12078, %r12061, %r12061, 10;
	xor.b32  	%r12079, %r12077, %r12078;
	xor.b32  	%r12080, %r12036, %r12011;
	and.b32  	%r12081, %r12061, %r12080;
	and.b32  	%r12082, %r12036, %r12011;
	xor.b32  	%r12083, %r12081, %r12082;
	add.s32 	%r12084, %r12079, %r12083;
	add.s32 	%r12085, %r12074, %r11985;
	add.s32 	%r12086, %r12084, %r12074;
	shf.l.wrap.b32 	%r12087, %r12085, %r12085, 26;
	shf.l.wrap.b32 	%r12088, %r12085, %r12085, 21;
	xor.b32  	%r12089, %r12087, %r12088;
	shf.l.wrap.b32 	%r12090, %r12085, %r12085, 7;
	xor.b32  	%r12091, %r12089, %r12090;
	and.b32  	%r12092, %r12085, %r12060;
	not.b32 	%r12093, %r12085;
	and.b32  	%r12094, %r12035, %r12093;
	or.b32  	%r12095, %r12092, %r12094;
	add.s32 	%r12096, %r12095, %r12010;
	add.s32 	%r12097, %r12096, %r12091;
	add.s32 	%r12098, %r12097, %r12;
	shf.l.wrap.b32 	%r12099, %r12086, %r12086, 30;
	shf.l.wrap.b32 	%r12100, %r12086, %r12086, 19;
	xor.b32  	%r12101, %r12099, %r12100;
	shf.l.wrap.b32 	%r12102, %r12086, %r12086, 10;
	xor.b32  	%r12103, %r12101, %r12102;
	xor.b32  	%r12104, %r12061, %r12036;
	and.b32  	%r12105, %r12086, %r12104;
	and.b32  	%r12106, %r12061, %r12036;
	xor.b32  	%r12107, %r12105, %r12106;
	add.s32 	%r12108, %r12103, %r12107;
	add.s32 	%r12109, %r12098, %r12011;
	add.s32 	%r12110, %r12108, %r12098;
	shf.l.wrap.b32 	%r12111, %r12109, %r12109, 26;
	shf.l.wrap.b32 	%r12112, %r12109, %r12109, 21;
	xor.b32  	%r12113, %r12111, %r12112;
	shf.l.wrap.b32 	%r12114, %r12109, %r12109, 7;
	xor.b32  	%r12115, %r12113, %r12114;
	and.b32  	%r12116, %r12109, %r12085;
	not.b32 	%r12117, %r12109;
	and.b32  	%r12118, %r12060, %r12117;
	or.b32  	%r12119, %r12116, %r12118;
	add.s32 	%r12120, %r12119, %r12035;
	add.s32 	%r12121, %r12120, %r12115;
	add.s32 	%r12122, %r12121, %r13;
	shf.l.wrap.b32 	%r12123, %r12110, %r12110, 30;
	shf.l.wrap.b32 	%r12124, %r12110, %r12110, 19;
	xor.b32  	%r12125, %r12123, %r12124;
	shf.l.wrap.b32 	%r12126, %r12110, %r12110, 10;
	xor.b32  	%r12127, %r12125, %r12126;
	xor.b32  	%r12128, %r12086, %r12061;
	and.b32  	%r12129, %r12110, %r12128;
	and.b32  	%r12130, %r12086, %r12061;
	xor.b32  	%r12131, %r12129, %r12130;
	add.s32 	%r12132, %r12127, %r12131;
	add.s32 	%r12133, %r12122, %r12036;
	add.s32 	%r12134, %r12132, %r12122;
	shf.l.wrap.b32 	%r12135, %r12133, %r12133, 26;
	shf.l.wrap.b32 	%r12136, %r12133, %r12133, 21;
	xor.b32  	%r12137, %r12135, %r12136;
	shf.l.wrap.b32 	%r12138, %r12133, %r12133, 7;
	xor.b32  	%r12139, %r12137, %r12138;
	and.b32  	%r12140, %r12133, %r12109;
	not.b32 	%r12141, %r12133;
	and.b32  	%r12142, %r12085, %r12141;
	or.b32  	%r12143, %r12140, %r12142;
	add.s32 	%r12144, %r12143, %r12060;
	add.s32 	%r12145, %r12144, %r12139;
	add.s32 	%r12146, %r12145, %r14;
	shf.l.wrap.b32 	%r12147, %r12134, %r12134, 30;
	shf.l.wrap.b32 	%r12148, %r12134, %r12134, 19;
	xor.b32  	%r12149, %r12147, %r12148;
	shf.l.wrap.b32 	%r12150, %r12134, %r12134, 10;
	xor.b32  	%r12151, %r12149, %r12150;
	xor.b32  	%r12152, %r12110, %r12086;
	and.b32  	%r12153, %r12134, %r12152;
	and.b32  	%r12154, %r12110, %r12086;
	xor.b32  	%r12155, %r12153, %r12154;
	add.s32 	%r12156, %r12151, %r12155;
	add.s32 	%r12157, %r12146, %r12061;
	add.s32 	%r12158, %r12156, %r12146;
	shf.l.wrap.b32 	%r12159, %r12157, %r12157, 26;
	shf.l.wrap.b32 	%r12160, %r12157, %r12157, 21;
	xor.b32  	%r12161, %r12159, %r12160;
	shf.l.wrap.b32 	%r12162, %r12157, %r12157, 7;
	xor.b32  	%r12163, %r12161, %r12162;
	and.b32  	%r12164, %r12157, %r12133;
	not.b32 	%r12165, %r12157;
	and.b32  	%r12166, %r12109, %r12165;
	or.b32  	%r12167, %r12164, %r12166;
	add.s32 	%r12168, %r12167, %r12085;
	add.s32 	%r12169, %r12168, %r12163;
	add.s32 	%r12170, %r15, %r12169;
	add.s32 	%r12171, %r12170, 256;
	shf.l.wrap.b32 	%r12172, %r12158, %r12158, 30;
	shf.l.wrap.b32 	%r12173, %r12158, %r12158, 19;
	xor.b32  	%r12174, %r12172, %r12173;
	shf.l.wrap.b32 	%r12175, %r12158, %r12158, 10;
	xor.b32  	%r12176, %r12174, %r12175;
	xor.b32  	%r12177, %r12134, %r12110;
	and.b32  	%r12178, %r12158, %r12177;
	and.b32  	%r12179, %r12134, %r12110;
	xor.b32  	%r12180, %r12178, %r12179;
	add.s32 	%r12181, %r12176, %r12180;
	add.s32 	%r12182, %r12171, %r12086;
	add.s32 	%r12183, %r12181, %r12171;
	shf.l.wrap.b32 	%r12184, %r12182, %r12182, 26;
	shf.l.wrap.b32 	%r12185, %r12182, %r12182, 21;
	xor.b32  	%r12186, %r12184, %r12185;
	shf.l.wrap.b32 	%r12187, %r12182, %r12182, 7;
	xor.b32  	%r12188, %r12186, %r12187;
	and.b32  	%r12189, %r12182, %r12157;
	not.b32 	%r12190, %r12182;
	and.b32  	%r12191, %r12133, %r12190;
	or.b32  	%r12192, %r12189, %r12191;
	add.s32 	%r12193, %r12192, %r12109;
	add.s32 	%r12194, %r12193, %r12188;
	add.s32 	%r12195, %r12194, %r16;
	add.s32 	%r12196, %r12195, %r11261;
	shf.l.wrap.b32 	%r12197, %r12183, %r12183, 30;
	shf.l.wrap.b32 	%r12198, %r12183, %r12183, 19;
	xor.b32  	%r12199, %r12197, %r12198;
	shf.l.wrap.b32 	%r12200, %r12183, %r12183, 10;
	xor.b32  	%r12201, %r12199, %r12200;
	xor.b32  	%r12202, %r12158, %r12134;
	and.b32  	%r12203, %r12183, %r12202;
	and.b32  	%r12204, %r12158, %r12134;
	xor.b32  	%r12205, %r12203, %r12204;
	add.s32 	%r12206, %r12201, %r12205;
	add.s32 	%r12207, %r12196, %r12110;
	add.s32 	%r12208, %r12206, %r12196;
	shf.l.wrap.b32 	%r12209, %r12207, %r12207, 26;
	shf.l.wrap.b32 	%r12210, %r12207, %r12207, 21;
	xor.b32  	%r12211, %r12209, %r12210;
	shf.l.wrap.b32 	%r12212, %r12207, %r12207, 7;
	xor.b32  	%r12213, %r12211, %r12212;
	and.b32  	%r12214, %r12207, %r12182;
	not.b32 	%r12215, %r12207;
	and.b32  	%r12216, %r12157, %r12215;
	or.b32  	%r12217, %r12214, %r12216;
	add.s32 	%r12218, %r12217, %r12133;
	add.s32 	%r12219, %r12218, %r12213;
	add.s32 	%r12220, %r12219, %r17;
	add.s32 	%r12221, %r12220, %r11268;
	shf.l.wrap.b32 	%r12222, %r12208, %r12208, 30;
	shf.l.wrap.b32 	%r12223, %r12208, %r12208, 19;
	xor.b32  	%r12224, %r12222, %r12223;
	shf.l.wrap.b32 	%r12225, %r12208, %r12208, 10;
	xor.b32  	%r12226, %r12224, %r12225;
	xor.b32  	%r12227, %r12183, %r12158;
	and.b32  	%r12228, %r12208, %r12227;
	and.b32  	%r12229, %r12183, %r12158;
	xor.b32  	%r12230, %r12228, %r12229;
	add.s32 	%r12231, %r12226, %r12230;
	add.s32 	%r12232, %r12221, %r12134;
	add.s32 	%r12233, %r12231, %r12221;
	shf.l.wrap.b32 	%r12234, %r12232, %r12232, 26;
	shf.l.wrap.b32 	%r12235, %r12232, %r12232, 21;
	xor.b32  	%r12236, %r12234, %r12235;
	shf.l.wrap.b32 	%r12237, %r12232, %r12232, 7;
	xor.b32  	%r12238, %r12236, %r12237;
	and.b32  	%r12239, %r12232, %r12207;
	not.b32 	%r12240, %r12232;
	and.b32  	%r12241, %r12182, %r12240;
	or.b32  	%r12242, %r12239, %r12241;
	add.s32 	%r12243, %r12242, %r12157;
	add.s32 	%r12244, %r12243, %r12238;
	add.s32 	%r12245, %r12244, %r18;
	add.s32 	%r12246, %r12245, %r11280;
	shf.l.wrap.b32 	%r12247, %r12233, %r12233, 30;
	shf.l.wrap.b32 	%r12248, %r12233, %r12233, 19;
	xor.b32  	%r12249, %r12247, %r12248;
	shf.l.wrap.b32 	%r12250, %r12233, %r12233, 10;
	xor.b32  	%r12251, %r12249, %r12250;
	xor.b32  	%r12252, %r12208, %r12183;
	and.b32  	%r12253, %r12233, %r12252;
	and.b32  	%r12254, %r12208, %r12183;
	xor.b32  	%r12255, %r12253, %r12254;
	add.s32 	%r12256, %r12251, %r12255;
	add.s32 	%r12257, %r12246, %r12158;
	add.s32 	%r12258, %r12256, %r12246;
	shf.l.wrap.b32 	%r12259, %r12257, %r12257, 26;
	shf.l.wrap.b32 	%r12260, %r12257, %r12257, 21;
	xor.b32  	%r12261, %r12259, %r12260;
	shf.l.wrap.b32 	%r12262, %r12257, %r12257, 7;
	xor.b32  	%r12263, %r12261, %r12262;
	and.b32  	%r12264, %r12257, %r12232;
	not.b32 	%r12265, %r12257;
	and.b32  	%r12266, %r12207, %r12265;
	or.b32  	%r12267, %r12264, %r12266;
	add.s32 	%r12268, %r12267, %r12182;
	add.s32 	%r12269, %r12268, %r12263;
	add.s32 	%r12270, %r12269, %r19;
	add.s32 	%r12271, %r12270, %r11292;
	shf.l.wrap.b32 	%r12272, %r12258, %r12258, 30;
	shf.l.wrap.b32 	%r12273, %r12258, %r12258, 19;
	xor.b32  	%r12274, %r12272, %r12273;
	shf.l.wrap.b32 	%r12275, %r12258, %r12258, 10;
	xor.b32  	%r12276, %r12274, %r12275;
	xor.b32  	%r12277, %r12233, %r12208;
	and.b32  	%r12278, %r12258, %r12277;
	and.b32  	%r12279, %r12233, %r12208;
	xor.b32  	%r12280, %r12278, %r12279;
	add.s32 	%r12281, %r12276, %r12280;
	add.s32 	%r12282, %r12271, %r12183;
	add.s32 	%r12283, %r12281, %r12271;
	shf.l.wrap.b32 	%r12284, %r12282, %r12282, 26;
	shf.l.wrap.b32 	%r12285, %r12282, %r12282, 21;
	xor.b32  	%r12286, %r12284, %r12285;
	shf.l.wrap.b32 	%r12287, %r12282, %r12282, 7;
	xor.b32  	%r12288, %r12286, %r12287;
	and.b32  	%r12289, %r12282, %r12257;
	not.b32 	%r12290, %r12282;
	and.b32  	%r12291, %r12232, %r12290;
	or.b32  	%r12292, %r12289, %r12291;
	add.s32 	%r12293, %r12292, %r12207;
	add.s32 	%r12294, %r12293, %r12288;
	add.s32 	%r12295, %r12294, %r20;
	add.s32 	%r12296, %r12295, %r11304;
	shf.l.wrap.b32 	%r12297, %r12283, %r12283, 30;
	shf.l.wrap.b32 	%r12298, %r12283, %r12283, 19;
	xor.b32  	%r12299, %r12297, %r12298;
	shf.l.wrap.b32 	%r12300, %r12283, %r12283, 10;
	xor.b32  	%r12301, %r12299, %r12300;
	xor.b32  	%r12302, %r12258, %r12233;
	and.b32  	%r12303, %r12283, %r12302;
	and.b32  	%r12304, %r12258, %r12233;
	xor.b32  	%r12305, %r12303, %r12304;
	add.s32 	%r12306, %r12301, %r12305;
	add.s32 	%r12307, %r12296, %r12208;
	add.s32 	%r12308, %r12306, %r12296;
	shf.l.wrap.b32 	%r12309, %r12307, %r12307, 26;
	shf.l.wrap.b32 	%r12310, %r12307, %r12307, 21;
	xor.b32  	%r12311, %r12309, %r12310;
	shf.l.wrap.b32 	%r12312, %r12307, %r12307, 7;
	xor.b32  	%r12313, %r12311, %r12312;
	and.b32  	%r12314, %r12307, %r12282;
	not.b32 	%r12315, %r12307;
	and.b32  	%r12316, %r12257, %r12315;
	or.b32  	%r12317, %r12314, %r12316;
	add.s32 	%r12318, %r12317, %r12232;
	add.s32 	%r12319, %r12318, %r12313;
	add.s32 	%r12320, %r12319, %r21;
	add.s32 	%r12321, %r12320, %r11316;
	shf.l.wrap.b32 	%r12322, %r12308, %r12308, 30;
	shf.l.wrap.b32 	%r12323, %r12308, %r12308, 19;
	xor.b32  	%r12324, %r12322, %r12323;
	shf.l.wrap.b32 	%r12325, %r12308, %r12308, 10;
	xor.b32  	%r12326, %r12324, %r12325;
	xor.b32  	%r12327, %r12283, %r12258;
	and.b32  	%r12328, %r12308, %r12327;
	and.b32  	%r12329, %r12283, %r12258;
	xor.b32  	%r12330, %r12328, %r12329;
	add.s32 	%r12331, %r12326, %r12330;
	add.s32 	%r12332, %r12321, %r12233;
	add.s32 	%r12333, %r12331, %r12321;
	shf.l.wrap.b32 	%r12334, %r12332, %r12332, 26;
	shf.l.wrap.b32 	%r12335, %r12332, %r12332, 21;
	xor.b32  	%r12336, %r12334, %r12335;
	shf.l.wrap.b32 	%r12337, %r12332, %r12332, 7;
	xor.b32  	%r12338, %r12336, %r12337;
	and.b32  	%r12339, %r12332, %r12307;
	not.b32 	%r12340, %r12332;
	and.b32  	%r12341, %r12282, %r12340;
	or.b32  	%r12342, %r12339, %r12341;
	add.s32 	%r12343, %r12342, %r12257;
	add.s32 	%r12344, %r12343, %r12338;
	add.s32 	%r12345, %r12344, %r22;
	add.s32 	%r12346, %r12345, %r11329;
	shf.l.wrap.b32 	%r12347, %r12333, %r12333, 30;
	shf.l.wrap.b32 	%r12348, %r12333, %r12333, 19;
	xor.b32  	%r12349, %r12347, %r12348;
	shf.l.wrap.b32 	%r12350, %r12333, %r12333, 10;
	xor.b32  	%r12351, %r12349, %r12350;
	xor.b32  	%r12352, %r12308, %r12283;
	and.b32  	%r12353, %r12333, %r12352;
	and.b32  	%r12354, %r12308, %r12283;
	xor.b32  	%r12355, %r12353, %r12354;
	add.s32 	%r12356, %r12351, %r12355;
	add.s32 	%r12357, %r12346, %r12258;
	add.s32 	%r12358, %r12356, %r12346;
	shf.l.wrap.b32 	%r12359, %r12357, %r12357, 26;
	shf.l.wrap.b32 	%r12360, %r12357, %r12357, 21;
	xor.b32  	%r12361, %r12359, %r12360;
	shf.l.wrap.b32 	%r12362, %r12357, %r12357, 7;
	xor.b32  	%r12363, %r12361, %r12362;
	and.b32  	%r12364, %r12357, %r12332;
	not.b32 	%r12365, %r12357;
	and.b32  	%r12366, %r12307, %r12365;
	or.b32  	%r12367, %r12364, %r12366;
	add.s32 	%r12368, %r12367, %r12282;
	add.s32 	%r12369, %r12368, %r12363;
	add.s32 	%r12370, %r12369, %r23;
	add.s32 	%r12371, %r12370, %r11337;
	shf.l.wrap.b32 	%r12372, %r12358, %r12358, 30;
	shf.l.wrap.b32 	%r12373, %r12358, %r12358, 19;
	xor.b32  	%r12374, %r12372, %r12373;
	shf.l.wrap.b32 	%r12375, %r12358, %r12358, 10;
	xor.b32  	%r12376, %r12374, %r12375;
	xor.b32  	%r12377, %r12333, %r12308;
	and.b32  	%r12378, %r12358, %r12377;
	and.b32  	%r12379, %r12333, %r12308;
	xor.b32  	%r12380, %r12378, %r12379;
	add.s32 	%r12381, %r12376, %r12380;
	add.s32 	%r12382, %r12371, %r12283;
	add.s32 	%r12383, %r12381, %r12371;
	shf.l.wrap.b32 	%r12384, %r12382, %r12382, 26;
	shf.l.wrap.b32 	%r12385, %r12382, %r12382, 21;
	xor.b32  	%r12386, %r12384, %r12385;
	shf.l.wrap.b32 	%r12387, %r12382, %r12382, 7;
	xor.b32  	%r12388, %r12386, %r12387;
	and.b32  	%r12389, %r12382, %r12357;
	not.b32 	%r12390, %r12382;
	and.b32  	%r12391, %r12332, %r12390;
	or.b32  	%r12392, %r12389, %r12391;
	add.s32 	%r12393, %r12392, %r12307;
	add.s32 	%r12394, %r12393, %r12388;
	add.s32 	%r12395, %r12394, %r24;
	add.s32 	%r12396, %r12395, %r11344;
	shf.l.wrap.b32 	%r12397, %r12383, %r12383, 30;
	shf.l.wrap.b32 	%r12398, %r12383, %r12383, 19;
	xor.b32  	%r12399, %r12397, %r12398;
	shf.l.wrap.b32 	%r12400, %r12383, %r12383, 10;
	xor.b32  	%r12401, %r12399, %r12400;
	xor.b32  	%r12402, %r12358, %r12333;
	and.b32  	%r12403, %r12383, %r12402;
	and.b32  	%r12404, %r12358, %r12333;
	xor.b32  	%r12405, %r12403, %r12404;
	add.s32 	%r12406, %r12401, %r12405;
	add.s32 	%r12407, %r12396, %r12308;
	add.s32 	%r12408, %r12406, %r12396;
	shf.l.wrap.b32 	%r12409, %r12407, %r12407, 26;
	shf.l.wrap.b32 	%r12410, %r12407, %r12407, 21;
	xor.b32  	%r12411, %r12409, %r12410;
	shf.l.wrap.b32 	%r12412, %r12407, %r12407, 7;
	xor.b32  	%r12413, %r12411, %r12412;
	and.b32  	%r12414, %r12407, %r12382;
	not.b32 	%r12415, %r12407;
	and.b32  	%r12416, %r12357, %r12415;
	or.b32  	%r12417, %r12414, %r12416;
	add.s32 	%r12418, %r12417, %r12332;
	add.s32 	%r12419, %r12418, %r12413;
	add.s32 	%r12420, %r12419, %r25;
	add.s32 	%r12421, %r12420, %r11350;
	shf.l.wrap.b32 	%r12422, %r12408, %r12408, 30;
	shf.l.wrap.b32 	%r12423, %r12408, %r12408, 19;
	xor.b32  	%r12424, %r12422, %r12423;
	shf.l.wrap.b32 	%r12425, %r12408, %r12408, 10;
	xor.b32  	%r12426, %r12424, %r12425;
	xor.b32  	%r12427, %r12383, %r12358;
	and.b32  	%r12428, %r12408, %r12427;
	and.b32  	%r12429, %r12383, %r12358;
	xor.b32  	%r12430, %r12428, %r12429;
	add.s32 	%r12431, %r12426, %r12430;
	add.s32 	%r12432, %r12421, %r12333;
	add.s32 	%r12433, %r12431, %r12421;
	shf.l.wrap.b32 	%r12434, %r12432, %r12432, 26;
	shf.l.wrap.b32 	%r12435, %r12432, %r12432, 21;
	xor.b32  	%r12436, %r12434, %r12435;
	shf.l.wrap.b32 	%r12437, %r12432, %r12432, 7;
	xor.b32  	%r12438, %r12436, %r12437;
	and.b32  	%r12439, %r12432, %r12407;
	not.b32 	%r12440, %r12432;
	and.b32  	%r12441, %r12382, %r12440;
	or.b32  	%r12442, %r12439, %r12441;
	add.s32 	%r12443, %r12442, %r12357;
	add.s32 	%r12444, %r12443, %r12438;
	add.s32 	%r12445, %r12444, %r26;
	add.s32 	%r12446, %r12445, %r11356;
	shf.l.wrap.b32 	%r12447, %r12433, %r12433, 30;
	shf.l.wrap.b32 	%r12448, %r12433, %r12433, 19;
	xor.b32  	%r12449, %r12447, %r12448;
	shf.l.wrap.b32 	%r12450, %r12433, %r12433, 10;
	xor.b32  	%r12451, %r12449, %r12450;
	xor.b32  	%r12452, %r12408, %r12383;
	and.b32  	%r12453, %r12433, %r12452;
	and.b32  	%r12454, %r12408, %r12383;
	xor.b32  	%r12455, %r12453, %r12454;
	add.s32 	%r12456, %r12451, %r12455;
	add.s32 	%r12457, %r12446, %r12358;
	add.s32 	%r12458, %r12456, %r12446;
	shf.l.wrap.b32 	%r12459, %r12457, %r12457, 26;
	shf.l.wrap.b32 	%r12460, %r12457, %r12457, 21;
	xor.b32  	%r12461, %r12459, %r12460;
	shf.l.wrap.b32 	%r12462, %r12457, %r12457, 7;
	xor.b32  	%r12463, %r12461, %r12462;
	and.b32  	%r12464, %r12457, %r12432;
	not.b32 	%r12465, %r12457;
	and.b32  	%r12466, %r12407, %r12465;
	or.b32  	%r12467, %r12464, %r12466;
	add.s32 	%r12468, %r12467, %r12382;
	add.s32 	%r12469, %r12468, %r12463;
	add.s32 	%r12470, %r12469, %r27;
	add.s32 	%r12471, %r12470, %r11362;
	shf.l.wrap.b32 	%r12472, %r12458, %r12458, 30;
	shf.l.wrap.b32 	%r12473, %r12458, %r12458, 19;
	xor.b32  	%r12474, %r12472, %r12473;
	shf.l.wrap.b32 	%r12475, %r12458, %r12458, 10;
	xor.b32  	%r12476, %r12474, %r12475;
	xor.b32  	%r12477, %r12433, %r12408;
	and.b32  	%r12478, %r12458, %r12477;
	and.b32  	%r12479, %r12433, %r12408;
	xor.b32  	%r12480, %r12478, %r12479;
	add.s32 	%r12481, %r12476, %r12480;
	add.s32 	%r12482, %r12471, %r12383;
	add.s32 	%r12483, %r12481, %r12471;
	shf.l.wrap.b32 	%r12484, %r12482, %r12482, 26;
	shf.l.wrap.b32 	%r12485, %r12482, %r12482, 21;
	xor.b32  	%r12486, %r12484, %r12485;
	shf.l.wrap.b32 	%r12487, %r12482, %r12482, 7;
	xor.b32  	%r12488, %r12486, %r12487;
	and.b32  	%r12489, %r12482, %r12457;
	not.b32 	%r12490, %r12482;
	and.b32  	%r12491, %r12432, %r12490;
	or.b32  	%r12492, %r12489, %r12491;
	add.s32 	%r12493, %r12492, %r12407;
	add.s32 	%r12494, %r12493, %r12488;
	add.s32 	%r12495, %r12494, %r28;
	add.s32 	%r12496, %r12495, %r11368;
	shf.l.wrap.b32 	%r12497, %r12483, %r12483, 30;
	shf.l.wrap.b32 	%r12498, %r12483, %r12483, 19;
	xor.b32  	%r12499, %r12497, %r12498;
	shf.l.wrap.b32 	%r12500, %r12483, %r12483, 10;
	xor.b32  	%r12501, %r12499, %r12500;
	xor.b32  	%r12502, %r12458, %r12433;
	and.b32  	%r12503, %r12483, %r12502;
	and.b32  	%r12504, %r12458, %r12433;
	xor.b32  	%r12505, %r12503, %r12504;
	add.s32 	%r12506, %r12501, %r12505;
	add.s32 	%r12507, %r12496, %r12408;
	add.s32 	%r12508, %r12506, %r12496;
	shf.l.wrap.b32 	%r12509, %r12507, %r12507, 26;
	shf.l.wrap.b32 	%r12510, %r12507, %r12507, 21;
	xor.b32  	%r12511, %r12509, %r12510;
	shf.l.wrap.b32 	%r12512, %r12507, %r12507, 7;
	xor.b32  	%r12513, %r12511, %r12512;
	and.b32  	%r12514, %r12507, %r12482;
	not.b32 	%r12515, %r12507;
	and.b32  	%r12516, %r12457, %r12515;
	or.b32  	%r12517, %r12514, %r12516;
	add.s32 	%r12518, %r12517, %r12432;
	add.s32 	%r12519, %r12518, %r12513;
	add.s32 	%r12520, %r12519, %r29;
	add.s32 	%r12521, %r12520, %r11374;
	shf.l.wrap.b32 	%r12522, %r12508, %r12508, 30;
	shf.l.wrap.b32 	%r12523, %r12508, %r12508, 19;
	xor.b32  	%r12524, %r12522, %r12523;
	shf.l.wrap.b32 	%r12525, %r12508, %r12508, 10;
	xor.b32  	%r12526, %r12524, %r12525;
	xor.b32  	%r12527, %r12483, %r12458;
	and.b32  	%r12528, %r12508, %r12527;
	and.b32  	%r12529, %r12483, %r12458;
	xor.b32  	%r12530, %r12528, %r12529;
	add.s32 	%r12531, %r12526, %r12530;
	add.s32 	%r12532, %r12521, %r12433;
	add.s32 	%r12533, %r12531, %r12521;
	shf.l.wrap.b32 	%r12534, %r12532, %r12532, 26;
	shf.l.wrap.b32 	%r12535, %r12532, %r12532, 21;
	xor.b32  	%r12536, %r12534, %r12535;
	shf.l.wrap.b32 	%r12537, %r12532, %r12532, 7;
	xor.b32  	%r12538, %r12536, %r12537;
	and.b32  	%r12539, %r12532, %r12507;
	not.b32 	%r12540, %r12532;
	and.b32  	%r12541, %r12482, %r12540;
	or.b32  	%r12542, %r12539, %r12541;
	add.s32 	%r12543, %r12542, %r12457;
	add.s32 	%r12544, %r12543, %r12538;
	add.s32 	%r12545, %r12544, %r30;
	add.s32 	%r12546, %r12545, %r11381;
	shf.l.wrap.b32 	%r12547, %r12533, %r12533, 30;
	shf.l.wrap.b32 	%r12548, %r12533, %r12533, 19;
	xor.b32  	%r12549, %r12547, %r12548;
	shf.l.wrap.b32 	%r12550, %r12533, %r12533, 10;
	xor.b32  	%r12551, %r12549, %r12550;
	xor.b32  	%r12552, %r12508, %r12483;
	and.b32  	%r12553, %r12533, %r12552;
	and.b32  	%r12554, %r12508, %r12483;
	xor.b32  	%r12555, %r12553, %r12554;
	add.s32 	%r12556, %r12551, %r12555;
	add.s32 	%r12557, %r12546, %r12458;
	add.s32 	%r12558, %r12556, %r12546;
	shf.l.wrap.b32 	%r12559, %r12557, %r12557, 26;
	shf.l.wrap.b32 	%r12560, %r12557, %r12557, 21;
	xor.b32  	%r12561, %r12559, %r12560;
	shf.l.wrap.b32 	%r12562, %r12557, %r12557, 7;
	xor.b32  	%r12563, %r12561, %r12562;
	and.b32  	%r12564, %r12557, %r12532;
	not.b32 	%r12565, %r12557;
	and.b32  	%r12566, %r12507, %r12565;
	or.b32  	%r12567, %r12564, %r12566;
	add.s32 	%r12568, %r12567, %r12482;
	add.s32 	%r12569, %r12568, %r12563;
	add.s32 	%r12570, %r12569, %r31;
	add.s32 	%r12571, %r12570, %r11394;
	shf.l.wrap.b32 	%r12572, %r12558, %r12558, 30;
	shf.l.wrap.b32 	%r12573, %r12558, %r12558, 19;
	xor.b32  	%r12574, %r12572, %r12573;
	shf.l.wrap.b32 	%r12575, %r12558, %r12558, 10;
	xor.b32  	%r12576, %r12574, %r12575;
	xor.b32  	%r12577, %r12533, %r12508;
	and.b32  	%r12578, %r12558, %r12577;
	and.b32  	%r12579, %r12533, %r12508;
	xor.b32  	%r12580, %r12578, %r12579;
	add.s32 	%r12581, %r12576, %r12580;
	add.s32 	%r12582, %r12571, %r12483;
	add.s32 	%r12583, %r12581, %r12571;
	shf.l.wrap.b32 	%r12584, %r12582, %r12582, 26;
	shf.l.wrap.b32 	%r12585, %r12582, %r12582, 21;
	xor.b32  	%r12586, %r12584, %r12585;
	shf.l.wrap.b32 	%r12587, %r12582, %r12582, 7;
	xor.b32  	%r12588, %r12586, %r12587;
	and.b32  	%r12589, %r12582, %r12557;
	not.b32 	%r12590, %r12582;
	and.b32  	%r12591, %r12532, %r12590;
	or.b32  	%r12592, %r12589, %r12591;
	add.s32 	%r12593, %r12592, %r12507;
	add.s32 	%r12594, %r12593, %r12588;
	ld.const.u32 	%r12595, [K+128];
	add.s32 	%r12596, %r12594, %r12595;
	add.s32 	%r12597, %r12596, %r11407;
	shf.l.wrap.b32 	%r12598, %r12583, %r12583, 30;
	shf.l.wrap.b32 	%r12599, %r12583, %r12583, 19;
	xor.b32  	%r12600, %r12598, %r12599;
	shf.l.wrap.b32 	%r12601, %r12583, %r12583, 10;
	xor.b32  	%r12602, %r12600, %r12601;
	xor.b32  	%r12603, %r12558, %r12533;
	and.b32  	%r12604, %r12583, %r12603;
	and.b32  	%r12605, %r12558, %r12533;
	xor.b32  	%r12606, %r12604, %r12605;
	add.s32 	%r12607, %r12602, %r12606;
	add.s32 	%r12608, %r12597, %r12508;
	add.s32 	%r12609, %r12607, %r12597;
	shf.l.wrap.b32 	%r12610, %r12608, %r12608, 26;
	shf.l.wrap.b32 	%r12611, %r12608, %r12608, 21;
	xor.b32  	%r12612, %r12610, %r12611;
	shf.l.wrap.b32 	%r12613, %r12608, %r12608, 7;
	xor.b32  	%r12614, %r12612, %r12613;
	and.b32  	%r12615, %r12608, %r12582;
	not.b32 	%r12616, %r12608;
	and.b32  	%r12617, %r12557, %r12616;
	or.b32  	%r12618, %r12615, %r12617;
	add.s32 	%r12619, %r12618, %r12532;
	add.s32 	%r12620, %r12619, %r12614;
	ld.const.u32 	%r12621, [K+132];
	add.s32 	%r12622, %r12620, %r12621;
	add.s32 	%r12623, %r12622, %r11420;
	shf.l.wrap.b32 	%r12624, %r12609, %r12609, 30;
	shf.l.wrap.b32 	%r12625, %r12609, %r12609, 19;
	xor.b32  	%r12626, %r12624, %r12625;
	shf.l.wrap.b32 	%r12627, %r12609, %r12609, 10;
	xor.b32  	%r12628, %r12626, %r12627;
	xor.b32  	%r12629, %r12583, %r12558;
	and.b32  	%r12630, %r12609, %r12629;
	and.b32  	%r12631, %r12583, %r12558;
	xor.b32  	%r12632, %r12630, %r12631;
	add.s32 	%r12633, %r12628, %r12632;
	add.s32 	%r12634, %r12623, %r12533;
	add.s32 	%r12635, %r12633, %r12623;
	shf.l.wrap.b32 	%r12636, %r12634, %r12634, 26;
	shf.l.wrap.b32 	%r12637, %r12634, %r12634, 21;
	xor.b32  	%r12638, %r12636, %r12637;
	shf.l.wrap.b32 	%r12639, %r12634, %r12634, 7;
	xor.b32  	%r12640, %r12638, %r12639;
	and.b32  	%r12641, %r12634, %r12608;
	not.b32 	%r12642, %r12634;
	and.b32  	%r12643, %r12582, %r12642;
	or.b32  	%r12644, %r12641, %r12643;
	add.s32 	%r12645, %r12644, %r12557;
	add.s32 	%r12646, %r12645, %r12640;
	add.s32 	%r12647, %r12646, %r32;
	add.s32 	%r12648, %r12647, %r11433;
	shf.l.wrap.b32 	%r12649, %r12635, %r12635, 30;
	shf.l.wrap.b32 	%r12650, %r12635, %r12635, 19;
	xor.b32  	%r12651, %r12649, %r12650;
	shf.l.wrap.b32 	%r12652, %r12635, %r12635, 10;
	xor.b32  	%r12653, %r12651, %r12652;
	xor.b32  	%r12654, %r12609, %r12583;
	and.b32  	%r12655, %r12635, %r12654;
	and.b32  	%r12656, %r12609, %r12583;
	xor.b32  	%r12657, %r12655, %r12656;
	add.s32 	%r12658, %r12653, %r12657;
	add.s32 	%r12659, %r12648, %r12558;
	add.s32 	%r12660, %r12658, %r12648;
	shf.l.wrap.b32 	%r12661, %r12659, %r12659, 26;
	shf.l.wrap.b32 	%r12662, %r12659, %r12659, 21;
	xor.b32  	%r12663, %r12661, %r12662;
	shf.l.wrap.b32 	%r12664, %r12659, %r12659, 7;
	xor.b32  	%r12665, %r12663, %r12664;
	and.b32  	%r12666, %r12659, %r12634;
	not.b32 	%r12667, %r12659;
	and.b32  	%r12668, %r12608, %r12667;
	or.b32  	%r12669, %r12666, %r12668;
	add.s32 	%r12670, %r12669, %r12582;
	add.s32 	%r12671, %r12670, %r12665;
	add.s32 	%r12672, %r12671, %r33;
	add.s32 	%r12673, %r12672, %r11446;
	shf.l.wrap.b32 	%r12674, %r12660, %r12660, 30;
	shf.l.wrap.b32 	%r12675, %r12660, %r12660, 19;
	xor.b32  	%r12676, %r12674, %r12675;
	shf.l.wrap.b32 	%r12677, %r12660, %r12660, 10;
	xor.b32  	%r12678, %r12676, %r12677;
	xor.b32  	%r12679, %r12635, %r12609;
	and.b32  	%r12680, %r12660, %r12679;
	and.b32  	%r12681, %r12635, %r12609;
	xor.b32  	%r12682, %r12680, %r12681;
	add.s32 	%r12683, %r12678, %r12682;
	add.s32 	%r12684, %r12673, %r12583;
	add.s32 	%r12685, %r12683, %r12673;
	shf.l.wrap.b32 	%r12686, %r12684, %r12684, 26;
	shf.l.wrap.b32 	%r12687, %r12684, %r12684, 21;
	xor.b32  	%r12688, %r12686, %r12687;
	shf.l.wrap.b32 	%r12689, %r12684, %r12684, 7;
	xor.b32  	%r12690, %r12688, %r12689;
	and.b32  	%r12691, %r12684, %r12659;
	not.b32 	%r12692, %r12684;
	and.b32  	%r12693, %r12634, %r12692;
	or.b32  	%r12694, %r12691, %r12693;
	add.s32 	%r12695, %r12694, %r12608;
	add.s32 	%r12696, %r12695, %r12690;
	ld.const.u32 	%r12697, [K+144];
	add.s32 	%r12698, %r12696, %r12697;
	add.s32 	%r12699, %r12698, %r11459;
	shf.l.wrap.b32 	%r12700, %r12685, %r12685, 30;
	shf.l.wrap.b32 	%r12701, %r12685, %r12685, 19;
	xor.b32  	%r12702, %r12700, %r12701;
	shf.l.wrap.b32 	%r12703, %r12685, %r12685, 10;
	xor.b32  	%r12704, %r12702, %r12703;
	xor.b32  	%r12705, %r12660, %r12635;
	and.b32  	%r12706, %r12685, %r12705;
	and.b32  	%r12707, %r12660, %r12635;
	xor.b32  	%r12708, %r12706, %r12707;
	add.s32 	%r12709, %r12704, %r12708;
	add.s32 	%r12710, %r12699, %r12609;
	add.s32 	%r12711, %r12709, %r12699;
	shf.l.wrap.b32 	%r12712, %r12710, %r12710, 26;
	shf.l.wrap.b32 	%r12713, %r12710, %r12710, 21;
	xor.b32  	%r12714, %r12712, %r12713;
	shf.l.wrap.b32 	%r12715, %r12710, %r12710, 7;
	xor.b32  	%r12716, %r12714, %r12715;
	and.b32  	%r12717, %r12710, %r12684;
	not.b32 	%r12718, %r12710;
	and.b32  	%r12719, %r12659, %r12718;
	or.b32  	%r12720, %r12717, %r12719;
	add.s32 	%r12721, %r12720, %r12634;
	add.s32 	%r12722, %r12721, %r12716;
	ld.const.u32 	%r12723, [K+148];
	add.s32 	%r12724, %r12722, %r12723;
	add.s32 	%r12725, %r12724, %r11472;
	shf.l.wrap.b32 	%r12726, %r12711, %r12711, 30;
	shf.l.wrap.b32 	%r12727, %r12711, %r12711, 19;
	xor.b32  	%r12728, %r12726, %r12727;
	shf.l.wrap.b32 	%r12729, %r12711, %r12711, 10;
	xor.b32  	%r12730, %r12728, %r12729;
	xor.b32  	%r12731, %r12685, %r12660;
	and.b32  	%r12732, %r12711, %r12731;
	and.b32  	%r12733, %r12685, %r12660;
	xor.b32  	%r12734, %r12732, %r12733;
	add.s32 	%r12735, %r12730, %r12734;
	add.s32 	%r12736, %r12725, %r12635;
	add.s32 	%r12737, %r12735, %r12725;
	shf.l.wrap.b32 	%r12738, %r12736, %r12736, 26;
	shf.l.wrap.b32 	%r12739, %r12736, %r12736, 21;
	xor.b32  	%r12740, %r12738, %r12739;
	shf.l.wrap.b32 	%r12741, %r12736, %r12736, 7;
	xor.b32  	%r12742, %r12740, %r12741;
	and.b32  	%r12743, %r12736, %r12710;
	not.b32 	%r12744, %r12736;
	and.b32  	%r12745, %r12684, %r12744;
	or.b32  	%r12746, %r12743, %r12745;
	add.s32 	%r12747, %r12746, %r12659;
	add.s32 	%r12748, %r12747, %r12742;
	ld.const.u32 	%r12749, [K+152];
	add.s32 	%r12750, %r12748, %r12749;
	add.s32 	%r12751, %r12750, %r11485;
	shf.l.wrap.b32 	%r12752, %r12737, %r12737, 30;
	shf.l.wrap.b32 	%r12753, %r12737, %r12737, 19;
	xor.b32  	%r12754, %r12752, %r12753;
	shf.l.wrap.b32 	%r12755, %r12737, %r12737, 10;
	xor.b32  	%r12756, %r12754, %r12755;
	xor.b32  	%r12757, %r12711, %r12685;
	and.b32  	%r12758, %r12737, %r12757;
	and.b32  	%r12759, %r12711, %r12685;
	xor.b32  	%r12760, %r12758, %r12759;
	add.s32 	%r12761, %r12756, %r12760;
	add.s32 	%r12762, %r12751, %r12660;
	add.s32 	%r12763, %r12761, %r12751;
	shf.l.wrap.b32 	%r12764, %r12762, %r12762, 26;
	shf.l.wrap.b32 	%r12765, %r12762, %r12762, 21;
	xor.b32  	%r12766, %r12764, %r12765;
	shf.l.wrap.b32 	%r12767, %r12762, %r12762, 7;
	xor.b32  	%r12768, %r12766, %r12767;
	and.b32  	%r12769, %r12762, %r12736;
	not.b32 	%r12770, %r12762;
	and.b32  	%r12771, %r12710, %r12770;
	or.b32  	%r12772, %r12769, %r12771;
	add.s32 	%r12773, %r12772, %r12684;
	add.s32 	%r12774, %r12773, %r12768;
	ld.const.u32 	%r12775, [K+156];
	add.s32 	%r12776, %r12774, %r12775;
	add.s32 	%r12777, %r12776, %r11498;
	shf.l.wrap.b32 	%r12778, %r12763, %r12763, 30;
	shf.l.wrap.b32 	%r12779, %r12763, %r12763, 19;
	xor.b32  	%r12780, %r12778, %r12779;
	shf.l.wrap.b32 	%r12781, %r12763, %r12763, 10;
	xor.b32  	%r12782, %r12780, %r12781;
	xor.b32  	%r12783, %r12737, %r12711;
	and.b32  	%r12784, %r12763, %r12783;
	and.b32  	%r12785, %r12737, %r12711;
	xor.b32  	%r12786, %r12784, %r12785;
	add.s32 	%r12787, %r12782, %r12786;
	add.s32 	%r12788, %r12777, %r12685;
	add.s32 	%r12789, %r12787, %r12777;
	shf.l.wrap.b32 	%r12790, %r12788, %r12788, 26;
	shf.l.wrap.b32 	%r12791, %r12788, %r12788, 21;
	xor.b32  	%r12792, %r12790, %r12791;
	shf.l.wrap.b32 	%r12793, %r12788, %r12788, 7;
	xor.b32  	%r12794, %r12792, %r12793;
	and.b32  	%r12795, %r12788, %r12762;
	not.b32 	%r12796, %r12788;
	and.b32  	%r12797, %r12736, %r12796;
	or.b32  	%r12798, %r12795, %r12797;
	add.s32 	%r12799, %r12798, %r12710;
	add.s32 	%r12800, %r12799, %r12794;
	ld.const.u32 	%r12801, [K+160];
	add.s32 	%r12802, %r12800, %r12801;
	add.s32 	%r12803, %r12802, %r11511;
	shf.l.wrap.b32 	%r12804, %r12789, %r12789, 30;
	shf.l.wrap.b32 	%r12805, %r12789, %r12789, 19;
	xor.b32  	%r12806, %r12804, %r12805;
	shf.l.wrap.b32 	%r12807, %r12789, %r12789, 10;
	xor.b32  	%r12808, %r12806, %r12807;
	xor.b32  	%r12809, %r12763, %r12737;
	and.b32  	%r12810, %r12789, %r12809;
	and.b32  	%r12811, %r12763, %r12737;
	xor.b32  	%r12812, %r12810, %r12811;
	add.s32 	%r12813, %r12808, %r12812;
	add.s32 	%r12814, %r12803, %r12711;
	add.s32 	%r12815, %r12813, %r12803;
	shf.l.wrap.b32 	%r12816, %r12814, %r12814, 26;
	shf.l.wrap.b32 	%r12817, %r12814, %r12814, 21;
	xor.b32  	%r12818, %r12816, %r12817;
	shf.l.wrap.b32 	%r12819, %r12814, %r12814, 7;
	xor.b32  	%r12820, %r12818, %r12819;
	and.b32  	%r12821, %r12814, %r12788;
	not.b32 	%r12822, %r12814;
	and.b32  	%r12823, %r12762, %r12822;
	or.b32  	%r12824, %r12821, %r12823;
	add.s32 	%r12825, %r12824, %r12736;
	add.s32 	%r12826, %r12825, %r12820;
	ld.const.u32 	%r12827, [K+164];
	add.s32 	%r12828, %r12826, %r12827;
	add.s32 	%r12829, %r12828, %r11524;
	shf.l.wrap.b32 	%r12830, %r12815, %r12815, 30;
	shf.l.wrap.b32 	%r12831, %r12815, %r12815, 19;
	xor.b32  	%r12832, %r12830, %r12831;
	shf.l.wrap.b32 	%r12833, %r12815, %r12815, 10;
	xor.b32  	%r12834, %r12832, %r12833;
	xor.b32  	%r12835, %r12789, %r12763;
	and.b32  	%r12836, %r12815, %r12835;
	and.b32  	%r12837, %r12789, %r12763;
	xor.b32  	%r12838, %r12836, %r12837;
	add.s32 	%r12839, %r12834, %r12838;
	add.s32 	%r12840, %r12829, %r12737;
	add.s32 	%r12841, %r12839, %r12829;
	shf.l.wrap.b32 	%r12842, %r12840, %r12840, 26;
	shf.l.wrap.b32 	%r12843, %r12840, %r12840, 21;
	xor.b32  	%r12844, %r12842, %r12843;
	shf.l.wrap.b32 	%r12845, %r12840, %r12840, 7;
	xor.b32  	%r12846, %r12844, %r12845;
	and.b32  	%r12847, %r12840, %r12814;
	not.b32 	%r12848, %r12840;
	and.b32  	%r12849, %r12788, %r12848;
	or.b32  	%r12850, %r12847, %r12849;
	add.s32 	%r12851, %r12850, %r12762;
	add.s32 	%r12852, %r12851, %r12846;
	ld.const.u32 	%r12853, [K+168];
	add.s32 	%r12854, %r12852, %r12853;
	add.s32 	%r12855, %r12854, %r11537;
	shf.l.wrap.b32 	%r12856, %r12841, %r12841, 30;
	shf.l.wrap.b32 	%r12857, %r12841, %r12841, 19;
	xor.b32  	%r12858, %r12856, %r12857;
	shf.l.wrap.b32 	%r12859, %r12841, %r12841, 10;
	xor.b32  	%r12860, %r12858, %r12859;
	xor.b32  	%r12861, %r12815, %r12789;
	and.b32  	%r12862, %r12841, %r12861;
	and.b32  	%r12863, %r12815, %r12789;
	xor.b32  	%r12864, %r12862, %r12863;
	add.s32 	%r12865, %r12860, %r12864;
	add.s32 	%r12866, %r12855, %r12763;
	add.s32 	%r12867, %r12865, %r12855;
	shf.l.wrap.b32 	%r12868, %r12866, %r12866, 26;
	shf.l.wrap.b32 	%r12869, %r12866, %r12866, 21;
	xor.b32  	%r12870, %r12868, %r12869;
	shf.l.wrap.b32 	%r12871, %r12866, %r12866, 7;
	xor.b32  	%r12872, %r12870, %r12871;
	and.b32  	%r12873, %r12866, %r12840;
	not.b32 	%r12874, %r12866;
	and.b32  	%r12875, %r12814, %r12874;
	or.b32  	%r12876, %r12873, %r12875;
	add.s32 	%r12877, %r12876, %r12788;
	add.s32 	%r12878, %r12877, %r12872;
	ld.const.u32 	%r12879, [K+172];
	add.s32 	%r12880, %r12878, %r12879;
	add.s32 	%r12881, %r12880, %r11550;
	shf.l.wrap.b32 	%r12882, %r12867, %r12867, 30;
	shf.l.wrap.b32 	%r12883, %r12867, %r12867, 19;
	xor.b32  	%r12884, %r12882, %r12883;
	shf.l.wrap.b32 	%r12885, %r12867, %r12867, 10;
	xor.b32  	%r12886, %r12884, %r12885;
	xor.b32  	%r12887, %r12841, %r12815;
	and.b32  	%r12888, %r12867, %r12887;
	and.b32  	%r12889, %r12841, %r12815;
	xor.b32  	%r12890, %r12888, %r12889;
	add.s32 	%r12891, %r12886, %r12890;
	add.s32 	%r12892, %r12881, %r12789;
	add.s32 	%r12893, %r12891, %r12881;
	shf.l.wrap.b32 	%r12894, %r12892, %r12892, 26;
	shf.l.wrap.b32 	%r12895, %r12892, %r12892, 21;
	xor.b32  	%r12896, %r12894, %r12895;
	shf.l.wrap.b32 	%r12897, %r12892, %r12892, 7;
	xor.b32  	%r12898, %r12896, %r12897;
	and.b32  	%r12899, %r12892, %r12866;
	not.b32 	%r12900, %r12892;
	and.b32  	%r12901, %r12840, %r12900;
	or.b32  	%r12902, %r12899, %r12901;
	add.s32 	%r12903, %r12902, %r12814;
	add.s32 	%r12904, %r12903, %r12898;
	add.s32 	%r12905, %r12904, %r34;
	add.s32 	%r12906, %r12905, %r11563;
	shf.l.wrap.b32 	%r12907, %r12893, %r12893, 30;
	shf.l.wrap.b32 	%r12908, %r12893, %r12893, 19;
	xor.b32  	%r12909, %r12907, %r12908;
	shf.l.wrap.b32 	%r12910, %r12893, %r12893, 10;
	xor.b32  	%r12911, %r12909, %r12910;
	xor.b32  	%r12912, %r12867, %r12841;
	and.b32  	%r12913, %r12893, %r12912;
	and.b32  	%r12914, %r12867, %r12841;
	xor.b32  	%r12915, %r12913, %r12914;
	add.s32 	%r12916, %r12911, %r12915;
	add.s32 	%r12917, %r12906, %r12815;
	add.s32 	%r12918, %r12916, %r12906;
	shf.l.wrap.b32 	%r12919, %r12917, %r12917, 26;
	shf.l.wrap.b32 	%r12920, %r12917, %r12917, 21;
	xor.b32  	%r12921, %r12919, %r12920;
	shf.l.wrap.b32 	%r12922, %r12917, %r12917, 7;
	xor.b32  	%r12923, %r12921, %r12922;
	and.b32  	%r12924, %r12917, %r12892;
	not.b32 	%r12925, %r12917;
	and.b32  	%r12926, %r12866, %r12925;
	or.b32  	%r12927, %r12924, %r12926;
	add.s32 	%r12928, %r12927, %r12840;
	add.s32 	%r12929, %r12928, %r12923;
	ld.const.u32 	%r12930, [K+180];
	add.s32 	%r12931, %r12929, %r12930;
	add.s32 	%r12932, %r12931, %r11576;
	shf.l.wrap.b32 	%r12933, %r12918, %r12918, 30;
	shf.l.wrap.b32 	%r12934, %r12918, %r12918, 19;
	xor.b32  	%r12935, %r12933, %r12934;
	shf.l.wrap.b32 	%r12936, %r12918, %r12918, 10;
	xor.b32  	%r12937, %r12935, %r12936;
	xor.b32  	%r12938, %r12893, %r12867;
	and.b32  	%r12939, %r12918, %r12938;
	and.b32  	%r12940, %r12893, %r12867;
	xor.b32  	%r12941, %r12939, %r12940;
	add.s32 	%r12942, %r12937, %r12941;
	add.s32 	%r12943, %r12932, %r12841;
	add.s32 	%r12944, %r12942, %r12932;
	shf.l.wrap.b32 	%r12945, %r12943, %r12943, 26;
	shf.l.wrap.b32 	%r12946, %r12943, %r12943, 21;
	xor.b32  	%r12947, %r12945, %r12946;
	shf.l.wrap.b32 	%r12948, %r12943, %r12943, 7;
	xor.b32  	%r12949, %r12947, %r12948;
	and.b32  	%r12950, %r12943, %r12917;
	not.b32 	%r12951, %r12943;
	and.b32  	%r12952, %r12892, %r12951;
	or.b32  	%r12953, %r12950, %r12952;
	add.s32 	%r12954, %r12953, %r12866;
	add.s32 	%r12955, %r12954, %r12949;
	ld.const.u32 	%r12956, [K+184];
	add.s32 	%r12957, %r12955, %r12956;
	add.s32 	%r12958, %r12957, %r11589;
	shf.l.wrap.b32 	%r12959, %r12944, %r12944, 30;
	shf.l.wrap.b32 	%r12960, %r12944, %r12944, 19;
	xor.b32  	%r12961, %r12959, %r12960;
	shf.l.wrap.b32 	%r12962, %r12944, %r12944, 10;
	xor.b32  	%r12963, %r12961, %r12962;
	xor.b32  	%r12964, %r12918, %r12893;
	and.b32  	%r12965, %r12944, %r12964;
	and.b32  	%r12966, %r12918, %r12893;
	xor.b32  	%r12967, %r12965, %r12966;
	add.s32 	%r12968, %r12963, %r12967;
	add.s32 	%r12969, %r12958, %r12867;
	add.s32 	%r12970, %r12968, %r12958;
	shf.l.wrap.b32 	%r12971, %r12969, %r12969, 26;
	shf.l.wrap.b32 	%r12972, %r12969, %r12969, 21;
	xor.b32  	%r12973, %r12971, %r12972;
	shf.l.wrap.b32 	%r12974, %r12969, %r12969, 7;
	xor.b32  	%r12975, %r12973, %r12974;
	and.b32  	%r12976, %r12969, %r12943;
	not.b32 	%r12977, %r12969;
	and.b32  	%r12978, %r12917, %r12977;
	or.b32  	%r12979, %r12976, %r12978;
	add.s32 	%r12980, %r12979, %r12892;
	add.s32 	%r12981, %r12980, %r12975;
	ld.const.u32 	%r12982, [K+188];
	add.s32 	%r12983, %r12981, %r12982;
	add.s32 	%r12984, %r12983, %r11602;
	shf.l.wrap.b32 	%r12985, %r12970, %r12970, 30;
	shf.l.wrap.b32 	%r12986, %r12970, %r12970, 19;
	xor.b32  	%r12987, %r12985, %r12986;
	shf.l.wrap.b32 	%r12988, %r12970, %r12970, 10;
	xor.b32  	%r12989, %r12987, %r12988;
	xor.b32  	%r12990, %r12944, %r12918;
	and.b32  	%r12991, %r12970, %r12990;
	and.b32  	%r12992, %r12944, %r12918;
	xor.b32  	%r12993, %r12991, %r12992;
	add.s32 	%r12994, %r12989, %r12993;
	add.s32 	%r12995, %r12984, %r12893;
	add.s32 	%r12996, %r12994, %r12984;
	shf.l.wrap.b32 	%r12997, %r12995, %r12995, 26;
	shf.l.wrap.b32 	%r12998, %r12995, %r12995, 21;
	xor.b32  	%r12999, %r12997, %r12998;
	shf.l.wrap.b32 	%r13000, %r12995, %r12995, 7;
	xor.b32  	%r13001, %r12999, %r13000;
	and.b32  	%r13002, %r12995, %r12969;
	not.b32 	%r13003, %r12995;
	and.b32  	%r13004, %r12943, %r13003;
	or.b32  	%r13005, %r13002, %r13004;
	add.s32 	%r13006, %r13005, %r12917;
	add.s32 	%r13007, %r13006, %r13001;
	add.s32 	%r13008, %r13007, %r35;
	add.s32 	%r13009, %r13008, %r11615;
	shf.l.wrap.b32 	%r13010, %r12996, %r12996, 30;
	shf.l.wrap.b32 	%r13011, %r12996, %r12996, 19;
	xor.b32  	%r13012, %r13010, %r13011;
	shf.l.wrap.b32 	%r13013, %r12996, %r12996, 10;
	xor.b32  	%r13014, %r13012, %r13013;
	xor.b32  	%r13015, %r12970, %r12944;
	and.b32  	%r13016, %r12996, %r13015;
	and.b32  	%r13017, %r12970, %r12944;
	xor.b32  	%r13018, %r13016, %r13017;
	add.s32 	%r13019, %r13014, %r13018;
	add.s32 	%r13020, %r13009, %r12918;
	add.s32 	%r13021, %r13019, %r13009;
	shf.l.wrap.b32 	%r13022, %r13020, %r13020, 26;
	shf.l.wrap.b32 	%r13023, %r13020, %r13020, 21;
	xor.b32  	%r13024, %r13022, %r13023;
	shf.l.wrap.b32 	%r13025, %r13020, %r13020, 7;
	xor.b32  	%r13026, %r13024, %r13025;
	and.b32  	%r13027, %r13020, %r12995;
	not.b32 	%r13028, %r13020;
	and.b32  	%r13029, %r12969, %r13028;
	or.b32  	%r13030, %r13027, %r13029;
	add.s32 	%r13031, %r13030, %r12943;
	add.s32 	%r13032, %r13031, %r13026;
	ld.const.u32 	%r13033, [K+196];
	add.s32 	%r13034, %r13032, %r13033;
	add.s32 	%r13035, %r13034, %r11628;
	shf.l.wrap.b32 	%r13036, %r13021, %r13021, 30;
	shf.l.wrap.b32 	%r13037, %r13021, %r13021, 19;
	xor.b32  	%r13038, %r13036, %r13037;
	shf.l.wrap.b32 	%r13039, %r13021, %r13021, 10;
	xor.b32  	%r13040, %r13038, %r13039;
	xor.b32  	%r13041, %r12996, %r12970;
	and.b32  	%r13042, %r13021, %r13041;
	and.b32  	%r13043, %r12996, %r12970;
	xor.b32  	%r13044, %r13042, %r13043;
	add.s32 	%r13045, %r13040, %r13044;
	add.s32 	%r13046, %r13035, %r12944;
	add.s32 	%r13047, %r13045, %r13035;
	shf.l.wrap.b32 	%r13048, %r13046, %r13046, 26;
	shf.l.wrap.b32 	%r13049, %r13046, %r13046, 21;
	xor.b32  	%r13050, %r13048, %r13049;
	shf.l.wrap.b32 	%r13051, %r13046, %r13046, 7;
	xor.b32  	%r13052, %r13050, %r13051;
	and.b32  	%r13053, %r13046, %r13020;
	not.b32 	%r13054, %r13046;
	and.b32  	%r13055, %r12995, %r13054;
	or.b32  	%r13056, %r13053, %r13055;
	add.s32 	%r13057, %r13056, %r12969;
	add.s32 	%r13058, %r13057, %r13052;
	add.s32 	%r13059, %r13058, %r36;
	add.s32 	%r13060, %r13059, %r11641;
	shf.l.wrap.b32 	%r13061, %r13047, %r13047, 30;
	shf.l.wrap.b32 	%r13062, %r13047, %r13047, 19;
	xor.b32  	%r13063, %r13061, %r13062;
	shf.l.wrap.b32 	%r13064, %r13047, %r13047, 10;
	xor.b32  	%r13065, %r13063, %r13064;
	xor.b32  	%r13066, %r13021, %r12996;
	and.b32  	%r13067, %r13047, %r13066;
	and.b32  	%r13068, %r13021, %r12996;
	xor.b32  	%r13069, %r13067, %r13068;
	add.s32 	%r13070, %r13065, %r13069;
	add.s32 	%r13071, %r13060, %r12970;
	add.s32 	%r13072, %r13070, %r13060;
	shf.l.wrap.b32 	%r13073, %r13071, %r13071, 26;
	shf.l.wrap.b32 	%r13074, %r13071, %r13071, 21;
	xor.b32  	%r13075, %r13073, %r13074;
	shf.l.wrap.b32 	%r13076, %r13071, %r13071, 7;
	xor.b32  	%r13077, %r13075, %r13076;
	and.b32  	%r13078, %r13071, %r13046;
	not.b32 	%r13079, %r13071;
	and.b32  	%r13080, %r13020, %r13079;
	or.b32  	%r13081, %r13078, %r13080;
	add.s32 	%r13082, %r13081, %r12995;
	add.s32 	%r13083, %r13082, %r13077;
	add.s32 	%r13084, %r13083, %r37;
	add.s32 	%r13085, %r13084, %r11654;
	shf.l.wrap.b32 	%r13086, %r13072, %r13072, 30;
	shf.l.wrap.b32 	%r13087, %r13072, %r13072, 19;
	xor.b32  	%r13088, %r13086, %r13087;
	shf.l.wrap.b32 	%r13089, %r13072, %r13072, 10;
	xor.b32  	%r13090, %r13088, %r13089;
	xor.b32  	%r13091, %r13047, %r13021;
	and.b32  	%r13092, %r13072, %r13091;
	and.b32  	%r13093, %r13047, %r13021;
	xor.b32  	%r13094, %r13092, %r13093;
	add.s32 	%r13095, %r13090, %r13094;
	add.s32 	%r13096, %r13085, %r12996;
	add.s32 	%r13097, %r13095, %r13085;
	shf.l.wrap.b32 	%r13098, %r13096, %r13096, 26;
	shf.l.wrap.b32 	%r13099, %r13096, %r13096, 21;
	xor.b32  	%r13100, %r13098, %r13099;
	shf.l.wrap.b32 	%r13101, %r13096, %r13096, 7;
	xor.b32  	%r13102, %r13100, %r13101;
	and.b32  	%r13103, %r13096, %r13071;
	not.b32 	%r13104, %r13096;
	and.b32  	%r13105, %r13046, %r13104;
	or.b32  	%r13106, %r13103, %r13105;
	add.s32 	%r13107, %r13106, %r13020;
	add.s32 	%r13108, %r13107, %r13102;
	add.s32 	%r13109, %r13108, %r38;
	add.s32 	%r13110, %r13109, %r11667;
	shf.l.wrap.b32 	%r13111, %r13097, %r13097, 30;
	shf.l.wrap.b32 	%r13112, %r13097, %r13097, 19;
	xor.b32  	%r13113, %r13111, %r13112;
	shf.l.wrap.b32 	%r13114, %r13097, %r13097, 10;
	xor.b32  	%r13115, %r13113, %r13114;
	xor.b32  	%r13116, %r13072, %r13047;
	and.b32  	%r13117, %r13097, %r13116;
	and.b32  	%r13118, %r13072, %r13047;
	xor.b32  	%r13119, %r13117, %r13118;
	add.s32 	%r13120, %r13115, %r13119;
	add.s32 	%r13121, %r13110, %r13021;
	add.s32 	%r13122, %r13120, %r13110;
	shf.l.wrap.b32 	%r13123, %r13121, %r13121, 26;
	shf.l.wrap.b32 	%r13124, %r13121, %r13121, 21;
	xor.b32  	%r13125, %r13123, %r13124;
	shf.l.wrap.b32 	%r13126, %r13121, %r13121, 7;
	xor.b32  	%r13127, %r13125, %r13126;
	and.b32  	%r13128, %r13121, %r13096;
	not.b32 	%r13129, %r13121;
	and.b32  	%r13130, %r13071, %r13129;
	or.b32  	%r13131, %r13128, %r13130;
	add.s32 	%r13132, %r13131, %r13046;
	add.s32 	%r13133, %r13132, %r13127;
	ld.const.u32 	%r13134, [K+212];
	add.s32 	%r13135, %r13133, %r13134;
	add.s32 	%r13136, %r13135, %r11680;
	shf.l.wrap.b32 	%r13137, %r13122, %r13122, 30;
	shf.l.wrap.b32 	%r13138, %r13122, %r13122, 19;
	xor.b32  	%r13139, %r13137, %r13138;
	shf.l.wrap.b32 	%r13140, %r13122, %r13122, 10;
	xor.b32  	%r13141, %r13139, %r13140;
	xor.b32  	%r13142, %r13097, %r13072;
	and.b32  	%r13143, %r13122, %r13142;
	and.b32  	%r13144, %r13097, %r13072;
	xor.b32  	%r13145, %r13143, %r13144;
	add.s32 	%r13146, %r13141, %r13145;
	add.s32 	%r13147, %r13136, %r13047;
	add.s32 	%r13148, %r13146, %r13136;
	shf.l.wrap.b32 	%r13149, %r13147, %r13147, 26;
	shf.l.wrap.b32 	%r13150, %r13147, %r13147, 21;
	xor.b32  	%r13151, %r13149, %r13150;
	shf.l.wrap.b32 	%r13152, %r13147, %r13147, 7;
	xor.b32  	%r13153, %r13151, %r13152;
	and.b32  	%r13154, %r13147, %r13121;
	not.b32 	%r13155, %r13147;
	and.b32  	%r13156, %r13096, %r13155;
	or.b32  	%r13157, %r13154, %r13156;
	add.s32 	%r13158, %r13157, %r13071;
	add.s32 	%r13159, %r13158, %r13153;
	add.s32 	%r13160, %r13159, %r39;
	add.s32 	%r13161, %r13160, %r11693;
	shf.l.wrap.b32 	%r13162, %r13148, %r13148, 30;
	shf.l.wrap.b32 	%r13163, %r13148, %r13148, 19;
	xor.b32  	%r13164, %r13162, %r13163;
	shf.l.wrap.b32 	%r13165, %r13148, %r13148, 10;
	xor.b32  	%r13166, %r13164, %r13165;
	xor.b32  	%r13167, %r13122, %r13097;
	and.b32  	%r13168, %r13148, %r13167;
	and.b32  	%r13169, %r13122, %r13097;
	xor.b32  	%r13170, %r13168, %r13169;
	add.s32 	%r13171, %r13166, %r13170;
	add.s32 	%r13172, %r13161, %r13072;
	add.s32 	%r13173, %r13171, %r13161;
	shf.l.wrap.b32 	%r13174, %r13172, %r13172, 26;
	shf.l.wrap.b32 	%r13175, %r13172, %r13172, 21;
	xor.b32  	%r13176, %r13174, %r13175;
	shf.l.wrap.b32 	%r13177, %r13172, %r13172, 7;
	xor.b32  	%r13178, %r13176, %r13177;
	and.b32  	%r13179, %r13172, %r13147;
	not.b32 	%r13180, %r13172;
	and.b32  	%r13181, %r13121, %r13180;
	or.b32  	%r13182, %r13179, %r13181;
	add.s32 	%r13183, %r13182, %r13096;
	add.s32 	%r13184, %r13183, %r13178;
	ld.const.u32 	%r13185, [K+220];
	add.s32 	%r13186, %r13184, %r13185;
	add.s32 	%r13187, %r13186, %r11706;
	shf.l.wrap.b32 	%r13188, %r13173, %r13173, 30;
	shf.l.wrap.b32 	%r13189, %r13173, %r13173, 19;
	xor.b32  	%r13190, %r13188, %r13189;
	shf.l.wrap.b32 	%r13191, %r13173, %r13173, 10;
	xor.b32  	%r13192, %r13190, %r13191;
	xor.b32  	%r13193, %r13148, %r13122;
	and.b32  	%r13194, %r13173, %r13193;
	and.b32  	%r13195, %r13148, %r13122;
	xor.b32  	%r13196, %r13194, %r13195;
	add.s32 	%r13197, %r13192, %r13196;
	add.s32 	%r13198, %r13187, %r13097;
	add.s32 	%r13199, %r13197, %r13187;
	shf.l.wrap.b32 	%r13200, %r13198, %r13198, 26;
	shf.l.wrap.b32 	%r13201, %r13198, %r13198, 21;
	xor.b32  	%r13202, %r13200, %r13201;
	shf.l.wrap.b32 	%r13203, %r13198, %r13198, 7;
	xor.b32  	%r13204, %r13202, %r13203;
	and.b32  	%r13205, %r13198, %r13172;
	not.b32 	%r13206, %r13198;
	and.b32  	%r13207, %r13147, %r13206;
	or.b32  	%r13208, %r13205, %r13207;
	add.s32 	%r13209, %r13208, %r13121;
	add.s32 	%r13210, %r13209, %r13204;
	ld.const.u32 	%r13211, [K+224];
	add.s32 	%r13212, %r13210, %r13211;
	add.s32 	%r13213, %r13212, %r11719;
	shf.l.wrap.b32 	%r13214, %r13199, %r13199, 30;
	shf.l.wrap.b32 	%r13215, %r13199, %r13199, 19;
	xor.b32  	%r13216, %r13214, %r13215;
	shf.l.wrap.b32 	%r13217, %r13199, %r13199, 10;
	xor.b32  	%r13218, %r13216, %r13217;
	xor.b32  	%r13219, %r13173, %r13148;
	and.b32  	%r13220, %r13199, %r13219;
	and.b32  	%r13221, %r13173, %r13148;
	xor.b32  	%r13222, %r13220, %r13221;
	add.s32 	%r13223, %r13218, %r13222;
	add.s32 	%r13224, %r13213, %r13122;
	add.s32 	%r13225, %r13223, %r13213;
	shf.l.wrap.b32 	%r13226, %r13224, %r13224, 26;
	shf.l.wrap.b32 	%r13227, %r13224, %r13224, 21;
	xor.b32  	%r13228, %r13226, %r13227;
	shf.l.wrap.b32 	%r13229, %r13224, %r13224, 7;
	xor.b32  	%r13230, %r13228, %r13229;
	and.b32  	%r13231, %r13224, %r13198;
	not.b32 	%r13232, %r13224;
	and.b32  	%r13233, %r13172, %r13232;
	or.b32  	%r13234, %r13231, %r13233;
	add.s32 	%r13235, %r13234, %r13147;
	add.s32 	%r13236, %r13235, %r13230;
	ld.const.u32 	%r13237, [K+228];
	add.s32 	%r13238, %r13236, %r13237;
	add.s32 	%r13239, %r13238, %r11732;
	shf.l.wrap.b32 	%r13240, %r13225, %r13225, 30;
	shf.l.wrap.b32 	%r13241, %r13225, %r13225, 19;
	xor.b32  	%r13242, %r13240, %r13241;
	shf.l.wrap.b32 	%r13243, %r13225, %r13225, 10;
	xor.b32  	%r13244, %r13242, %r13243;
	xor.b32  	%r13245, %r13199, %r13173;
	and.b32  	%r13246, %r13225, %r13245;
	and.b32  	%r13247, %r13199, %r13173;
	xor.b32  	%r13248, %r13246, %r13247;
	add.s32 	%r13249, %r13244, %r13248;
	add.s32 	%r13250, %r13239, %r13148;
	add.s32 	%r13251, %r13249, %r13239;
	shf.l.wrap.b32 	%r13252, %r13250, %r13250, 26;
	shf.l.wrap.b32 	%r13253, %r13250, %r13250, 21;
	xor.b32  	%r13254, %r13252, %r13253;
	shf.l.wrap.b32 	%r13255, %r13250, %r13250, 7;
	xor.b32  	%r13256, %r13254, %r13255;
	and.b32  	%r13257, %r13250, %r13224;
	not.b32 	%r13258, %r13250;
	and.b32  	%r13259, %r13198, %r13258;
	or.b32  	%r13260, %r13257, %r13259;
	add.s32 	%r13261, %r13260, %r13172;
	add.s32 	%r13262, %r13261, %r13256;
	add.s32 	%r13263, %r13262, %r40;
	add.s32 	%r13264, %r13263, %r11745;
	shf.l.wrap.b32 	%r13265, %r13251, %r13251, 30;
	shf.l.wrap.b32 	%r13266, %r13251, %r13251, 19;
	xor.b32  	%r13267, %r13265, %r13266;
	shf.l.wrap.b32 	%r13268, %r13251, %r13251, 10;
	xor.b32  	%r13269, %r13267, %r13268;
	xor.b32  	%r13270, %r13225, %r13199;
	and.b32  	%r13271, %r13251, %r13270;
	and.b32  	%r13272, %r13225, %r13199;
	xor.b32  	%r13273, %r13271, %r13272;
	add.s32 	%r13274, %r13269, %r13273;
	add.s32 	%r13275, %r13264, %r13173;
	add.s32 	%r13276, %r13274, %r13264;
	shf.l.wrap.b32 	%r13277, %r13275, %r13275, 26;
	shf.l.wrap.b32 	%r13278, %r13275, %r13275, 21;
	xor.b32  	%r13279, %r13277, %r13278;
	shf.l.wrap.b32 	%r13280, %r13275, %r13275, 7;
	xor.b32  	%r13281, %r13279, %r13280;
	and.b32  	%r13282, %r13275, %r13250;
	not.b32 	%r13283, %r13275;
	and.b32  	%r13284, %r13224, %r13283;
	or.b32  	%r13285, %r13282, %r13284;
	add.s32 	%r13286, %r13285, %r13198;
	add.s32 	%r13287, %r13286, %r13281;
	add.s32 	%r13288, %r13287, %r41;
	add.s32 	%r13289, %r13288, %r11758;
	shf.l.wrap.b32 	%r13290, %r13276, %r13276, 30;
	shf.l.wrap.b32 	%r13291, %r13276, %r13276, 19;
	xor.b32  	%r13292, %r13290, %r13291;
	shf.l.wrap.b32 	%r13293, %r13276, %r13276, 10;
	xor.b32  	%r13294, %r13292, %r13293;
	xor.b32  	%r13295, %r13251, %r13225;
	and.b32  	%r13296, %r13276, %r13295;
	and.b32  	%r13297, %r13251, %r13225;
	xor.b32  	%r13298, %r13296, %r13297;
	add.s32 	%r13299, %r13294, %r13298;
	add.s32 	%r13300, %r13289, %r13199;
	add.s32 	%r13301, %r13299, %r13289;
	shf.l.wrap.b32 	%r13302, %r13300, %r13300, 26;
	shf.l.wrap.b32 	%r13303, %r13300, %r13300, 21;
	xor.b32  	%r13304, %r13302, %r13303;
	shf.l.wrap.b32 	%r13305, %r13300, %r13300, 7;
	xor.b32  	%r13306, %r13304, %r13305;
	and.b32  	%r13307, %r13300, %r13275;
	not.b32 	%r13308, %r13300;
	and.b32  	%r13309, %r13250, %r13308;
	or.b32  	%r13310, %r13307, %r13309;
	add.s32 	%r13311, %r13310, %r13224;
	add.s32 	%r13312, %r13311, %r13306;
	add.s32 	%r13313, %r13312, %r42;
	add.s32 	%r13314, %r13313, %r11771;
	shf.l.wrap.b32 	%r13315, %r13301, %r13301, 30;
	shf.l.wrap.b32 	%r13316, %r13301, %r13301, 19;
	xor.b32  	%r13317, %r13315, %r13316;
	shf.l.wrap.b32 	%r13318, %r13301, %r13301, 10;
	xor.b32  	%r13319, %r13317, %r13318;
	xor.b32  	%r13320, %r13276, %r13251;
	and.b32  	%r13321, %r13301, %r13320;
	and.b32  	%r13322, %r13276, %r13251;
	xor.b32  	%r13323, %r13321, %r13322;
	add.s32 	%r13324, %r13319, %r13323;
	add.s32 	%r13325, %r13314, %r13225;
	add.s32 	%r13326, %r13324, %r13314;
	shf.l.wrap.b32 	%r13327, %r13325, %r13325, 26;
	shf.l.wrap.b32 	%r13328, %r13325, %r13325, 21;
	xor.b32  	%r13329, %r13327, %r13328;
	shf.l.wrap.b32 	%r13330, %r13325, %r13325, 7;
	xor.b32  	%r13331, %r13329, %r13330;
	and.b32  	%r13332, %r13325, %r13300;
	not.b32 	%r13333, %r13325;
	and.b32  	%r13334, %r13275, %r13333;
	or.b32  	%r13335, %r13332, %r13334;
	add.s32 	%r13336, %r13335, %r13250;
	add.s32 	%r13337, %r13336, %r13331;
	ld.const.u32 	%r13338, [K+244];
	add.s32 	%r13339, %r13337, %r13338;
	add.s32 	%r13340, %r13339, %r11784;
	shf.l.wrap.b32 	%r13341, %r13326, %r13326, 30;
	shf.l.wrap.b32 	%r13342, %r13326, %r13326, 19;
	xor.b32  	%r13343, %r13341, %r13342;
	shf.l.wrap.b32 	%r13344, %r13326, %r13326, 10;
	xor.b32  	%r13345, %r13343, %r13344;
	xor.b32  	%r13346, %r13301, %r13276;
	and.b32  	%r13347, %r13326, %r13346;
	and.b32  	%r13348, %r13301, %r13276;
	xor.b32  	%r13349, %r13347, %r13348;
	add.s32 	%r13350, %r13345, %r13349;
	add.s32 	%r13351, %r13340, %r13251;
	add.s32 	%r13352, %r13350, %r13340;
	shf.l.wrap.b32 	%r13353, %r13351, %r13351, 26;
	shf.l.wrap.b32 	%r13354, %r13351, %r13351, 21;
	xor.b32  	%r13355, %r13353, %r13354;
	shf.l.wrap.b32 	%r13356, %r13351, %r13351, 7;
	xor.b32  	%r13357, %r13355, %r13356;
	and.b32  	%r13358, %r13351, %r13325;
	not.b32 	%r13359, %r13351;
	and.b32  	%r13360, %r13300, %r13359;
	or.b32  	%r13361, %r13358, %r13360;
	add.s32 	%r13362, %r13361, %r13275;
	add.s32 	%r13363, %r13362, %r13357;
	add.s32 	%r13364, %r13363, %r43;
	add.s32 	%r13365, %r13364, %r11797;
	shf.l.wrap.b32 	%r13366, %r13352, %r13352, 30;
	shf.l.wrap.b32 	%r13367, %r13352, %r13352, 19;
	xor.b32  	%r13368, %r13366, %r13367;
	shf.l.wrap.b32 	%r13369, %r13352, %r13352, 10;
	xor.b32  	%r13370, %r13368, %r13369;
	xor.b32  	%r13371, %r13326, %r13301;
	and.b32  	%r13372, %r13352, %r13371;
	and.b32  	%r13373, %r13326, %r13301;
	xor.b32  	%r13374, %r13372, %r13373;
	add.s32 	%r13375, %r13370, %r13374;
	add.s32 	%r13376, %r13365, %r13276;
	add.s32 	%r13377, %r13375, %r13365;
	shf.l.wrap.b32 	%r13378, %r13376, %r13376, 26;
	shf.l.wrap.b32 	%r13379, %r13376, %r13376, 21;
	xor.b32  	%r13380, %r13378, %r13379;
	shf.l.wrap.b32 	%r13381, %r13376, %r13376, 7;
	xor.b32  	%r13382, %r13380, %r13381;
	and.b32  	%r13383, %r13376, %r13351;
	not.b32 	%r13384, %r13376;
	and.b32  	%r13385, %r13325, %r13384;
	or.b32  	%r13386, %r13383, %r13385;
	add.s32 	%r13387, %r13386, %r13300;
	add.s32 	%r13388, %r13387, %r13382;
	add.s32 	%r13389, %r13388, %r44;
	add.s32 	%r13390, %r13389, %r11810;
	shf.l.wrap.b32 	%r13391, %r13377, %r13377, 30;
	shf.l.wrap.b32 	%r13392, %r13377, %r13377, 19;
	xor.b32  	%r13393, %r13391, %r13392;
	shf.l.wrap.b32 	%r13394, %r13377, %r13377, 10;
	xor.b32  	%r13395, %r13393, %r13394;
	xor.b32  	%r13396, %r13352, %r13326;
	and.b32  	%r13397, %r13377, %r13396;
	and.b32  	%r13398, %r13352, %r13326;
	xor.b32  	%r13399, %r13397, %r13398;
	add.s32 	%r13400, %r13395, %r13399;
	add.s32 	%r13401, %r13390, %r13301;
	add.s32 	%r13402, %r13400, %r13390;
	add.s32 	%r136, %r13402, 1779033703;
	add.s32 	%r137, %r13377, -1150833019;
	add.s32 	%r138, %r13352, 1013904242;
	add.s32 	%r139, %r13326, -1521486534;
	add.s32 	%r140, %r13401, 1359893119;
	add.s32 	%r141, %r13376, -1694144372;
	add.s32 	%r142, %r13351, 528734635;
	add.s32 	%r143, %r13325, 1541459225;
	setp.ne.s32 	%p55, %r136, 0;
	mov.b32 	%r13447, 0;
	mov.u32 	%r13448, %r136;
	@%p55 bra 	$L__BB0_72;
	setp.ne.s32 	%p56, %r137, 0;
	mov.b32 	%r13447, 32;
	mov.u32 	%r13448, %r137;
	@%p56 bra 	$L__BB0_72;
	setp.ne.s32 	%p57, %r138, 0;
	mov.b32 	%r13447, 64;
	mov.u32 	%r13448, %r138;
	@%p57 bra 	$L__BB0_72;
	setp.ne.s32 	%p58, %r139, 0;
	mov.b32 	%r13447, 96;
	mov.u32 	%r13448, %r139;
	@%p58 bra 	$L__BB0_72;
	setp.ne.s32 	%p59, %r140, 0;
	mov.b32 	%r13447, 128;
	mov.u32 	%r13448, %r140;
	@%p59 bra 	$L__BB0_72;
	setp.ne.s32 	%p60, %r141, 0;
	mov.b32 	%r13447, 160;
	mov.u32 	%r13448, %r141;
	@%p60 bra 	$L__BB0_72;
	setp.ne.s32 	%p61, %r142, 0;
	mov.b32 	%r13447, 192;
	mov.u32 	%r13448, %r142;
	@%p61 bra 	$L__BB0_72;
	setp.eq.s32 	%p62, %r143, 0;
	mov.b32 	%r13447, 224;
	mov.b32 	%r13449, 256;
	mov.u32 	%r13448, %r143;
	@%p62 bra 	$L__BB0_73;
$L__BB0_72:
	clz.b32 	%r13411, %r13448;
	add.s32 	%r13449, %r13411, %r13447;
$L__BB0_73:
	cvta.to.global.u64 	%rd22, %rd26;
	atom.global.max.u32 	%r13412, [%rd22], %r13449;
	setp.le.u32 	%p63, %r13449, %r13412;
	@%p63 bra 	$L__BB0_75;
	cvta.to.global.u64 	%rd108, %rd25;
	st.global.u32 	[%rd108], %r136;
	st.global.u32 	[%rd108+4], %r137;
	st.global.u32 	[%rd108+8], %r138;
	st.global.u32 	[%rd108+12], %r139;
	st.global.u32 	[%rd108+16], %r140;
	st.global.u32 	[%rd108+20], %r141;
	st.global.u32 	[%rd108+24], %r142;
	st.global.u32 	[%rd108+28], %r143;
	cvt.u64.u32 	%rd109, %r13417;
	mov.u32 	%r13413, %ctaid.x;
	mov.u32 	%r13414, %ntid.x;
	mov.u32 	%r13415, %tid.x;
	mad.lo.s32 	%r13416, %r13413, %r13414, %r13415;
	mul.wide.u32 	%rd110, %r1, %r13416;
	add.s64 	%rd111, %rd110, %rd109;
	add.s64 	%rd112, %rd111, %rd24;
	shr.u64 	%rd113, %rd112, 32;
	st.global.u32 	[%rd22+4], %rd112;
	st.global.u32 	[%rd22+8], %rd113;
$L__BB0_75:
	add.s32 	%r13417, %r13417, 1;
	setp.ne.s32 	%p64, %r13417, %r1;
	@%p64 bra 	$L__BB0_1;
$L__BB0_76:
	ret;
$L__BB0_77:
	mov.b16 	%rs21, 48;
	st.local.u8 	[%rd3], %rs21;
	mov.b32 	%r13428, 1;
	bra.uni 	$L__BB0_27;

}


// ===== COMPILED SASS (sm_100) =====

	.target	sm_100

	.elftype	@"ET_EXEC"


//--------------------- .note.nv.tkinfo           --------------------------
	.section	.note.nv.tkinfo,"",@"SHT_NOTE"
	.sectionflags	@"SHF_NOTE_NV_TKINFO"
	.tkinfo
        /*0018*/ 	.word	0x00000002
        /*0030*/ 	.string	""
        /*0030*/ 	.string	"ptxas"
        /*0030*/ 	.string	"Cuda compilation tools, release 13.0, V13.0.88"
        /*0030*/ 	.string	"Build cuda_13.0.r13.0/compiler.36424714_0"
        /*0030*/ 	.string	"-arch sm_100 -m 64 "



//--------------------- .note.nv.cuinfo           --------------------------
	.section	.note.nv.cuinfo,"",@"SHT_NOTE"
	.sectionflags	@"SHF_NOTE_NV_CUINFO"
        /*0018*/ 	.short	0x0002
        /*001a*/ 	.short	0x0064
        /*001c*/ 	.short	0x0082
	.zero		2


//--------------------- .nv.info                  --------------------------
	.section	.nv.info,"",@"SHT_CUDA_INFO"
	.align	4


	//----- nvinfo : EIATTR_REGCOUNT
	.align		4
        /*0000*/ 	.byte	0x04, 0x2f
        /*0002*/ 	.short	(.L_2 - .L_1)
	.align		4
.L_1:
        /*0004*/ 	.word	index@(mine_kernel)
        /*0008*/ 	.word	0x00000072


	//----- nvinfo : EIATTR_FRAME_SIZE
	.align		4
.L_2:
        /*000c*/ 	.byte	0x04, 0x11
        /*000e*/ 	.short	(.L_4 - .L_3)
	.align		4
.L_3:
        /*0010*/ 	.word	index@(mine_kernel)
        /*0014*/ 	.word	0x00000180


	//----- nvinfo : EIATTR_MIN_STACK_SIZE
	.align		4
.L_4:
        /*0018*/ 	.byte	0x04, 0x12
        /*001a*/ 	.short	(.L_6 - .L_5)
	.align		4
.L_5:
        /*001c*/ 	.word	index@(mine_kernel)
        /*0020*/ 	.word	0x00000180
.L_6:


//--------------------- .nv.compat                --------------------------
	.section	.nv.compat,"",@"SHT_CUDA_COMPAT_INFO"
	.align	4
        /*0000*/ 	.byte	0x02, 0x09, 0x00, 0x00, 0x02, 0x02, 0x01, 0x00, 0x02, 0x05, 0x05, 0x00, 0x03, 0x07, 0x01, 0x01
        /*0010*/ 	.byte	0x02, 0x03, 0x00, 0x00, 0x02, 0x06, 0x01, 0x00, 0x04, 0x0b, 0x08, 0x00, 0x09, 0x00, 0x00, 0x00
        /*0020*/ 	.byte	0x00, 0x00, 0x00, 0x00


//--------------------- .nv.info.mine_kernel      --------------------------
	.section	.nv.info.mine_kernel,"",@"SHT_CUDA_INFO"
	.sectionflags	@""
	.align	4


	//----- nvinfo : EIATTR_CUDA_API_VERSION
	.align		4
        /*0000*/ 	.byte	0x04, 0x37
        /*0002*/ 	.short	(.L_8 - .L_7)
.L_7:
        /*0004*/ 	.word	0x00000082


	//----- nvinfo : EIATTR_KPARAM_INFO
	.align		4
.L_8:
        /*0008*/ 	.byte	0x04, 0x17
        /*000a*/ 	.short	(.L_10 - .L_9)
.L_9:
        /*000c*/ 	.word	0x00000000
        /*0010*/ 	.short	0x0000
        /*0012*/ 	.short	0x0000
        /*0014*/ 	.byte	0x00, 0xf0, 0xc1, 0x00


	//----- nvinfo : EIATTR_SPARSE_MMA_MASK
	.align		4
.L_10:
        /*0018*/ 	.byte	0x03, 0x50
        /*001a*/ 	.short	0x0000


	//----- nvinfo : EIATTR_MAXREG_COUNT
	.align		4
        /*001c*/ 	.byte	0x03, 0x1b
        /*001e*/ 	.short	0x00ff


	//----- nvinfo : EIATTR_MERCURY_ISA_VERSION
	.align		4
        /*0020*/ 	.byte	0x03, 0x5f
        /*0022*/ 	.short	0x0101


	//----- nvinfo : EIATTR_VRC_CTA_INIT_COUNT
	.align		4
        /*0024*/ 	.byte	0x02, 0x4a
	.zero		1
	.zero		1


	//----- nvinfo : EIATTR_EXIT_INSTR_OFFSETS
	.align		4
        /*0028*/ 	.byte	0x04, 0x1c
        /*002a*/ 	.short	(.L_12 - .L_11)


	//   ....[0]....
.L_11:
        /*002c*/ 	.word	0x00000150


	//   ....[1]....
        /*0030*/ 	.word	0x00022c30


	//----- nvinfo : EIATTR_CRS_STACK_SIZE
	.align		4
.L_12:
        /*0034*/ 	.byte	0x04, 0x1e
        /*0036*/ 	.short	(.L_14 - .L_13)
.L_13:
        /*0038*/ 	.word	0x00000000


	//----- nvinfo : EIATTR_CBANK_PARAM_SIZE
	.align		4
.L_14:
        /*003c*/ 	.byte	0x03, 0x19
        /*003e*/ 	.short	0x0030


	//----- nvinfo : EIATTR_PARAM_CBANK
	.align		4
        /*0040*/ 	.byte	0x04, 0x0a
        /*0042*/ 	.short	(.L_16 - .L_15)
	.align		4
.L_15:
        /*0044*/ 	.word	index@(.nv.constant0.mine_kernel)
        /*0048*/ 	.short	0x0380
        /*004a*/ 	.short	0x0030


	//----- nvinfo : EIATTR_SW_WAR
	.align		4
.L_16:
        /*004c*/ 	.byte	0x04, 0x36
        /*004e*/ 	.short	(.L_18 - .L_17)
.L_17:
        /*0050*/ 	.word	0x00000008
.L_18:


//--------------------- .nv.callgraph             --------------------------
	.section	.nv.callgraph,"",@"SHT_CUDA_CALLGRAPH"
	.align	4
	.sectionentsize	8
	.align		4
        /*0000*/ 	.word	0x00000000
	.align		4
        /*0004*/ 	.word	0xffffffff
	.align		4
        /*0008*/ 	.word	0x00000000
	.align		4
        /*000c*/ 	.word	0xfffffffe
	.align		4
        /*0010*/ 	.word	0x00000000
	.align		4
        /*0014*/ 	.word	0xfffffffd
	.align		4
        /*0018*/ 	.word	0x00000000
	.align		4
        /*001c*/ 	.word	0xfffffffc


//--------------------- .nv.constant3             --------------------------
	.section	.nv.constant3,"a",@progbits
	.align	4
.nv.constant3:
	.type		K,@object
	.size		K,(.L_0 - K)
K:
        /*0000*/ 	.byte	0x98, 0x2f, 0x8a, 0x42, 0x91, 0x44, 0x37, 0x71, 0xcf, 0xfb, 0xc0, 0xb5, 0xa5, 0xdb, 0xb5, 0xe9
        /* <DEDUP_REMOVED lines=15> */
.L_0:


//--------------------- .text.mine_kernel         --------------------------
	.section	.text.mine_kernel,"ax",@progbits
	.align	128
        .global         mine_kernel
        .type           mine_kernel,@function
        .size           mine_kernel,(.L_x_41 - mine_kernel)
        .other          mine_kernel,@"STO_CUDA_ENTRY STV_DEFAULT"
mine_kernel:
.text.mine_kernel:
[----:B------:R-:W0:Y:S01]  /*0000*/  LDC R1, c[0x0][0x37c] ;  /* 0x0000df00ff017b82 */ /* 0x000e220000000800 */
[----:B------:R-:W1:Y:S01]  /*0010*/  LDCU UR6, c[0x0][0x39c] ;  /* 0x00007380ff0677ac */ /* 0x000e620008000800 */
[----:B0-----:R-:W-:Y:S01]  /*0020*/  VIADD R1, R1, 0xfffffe80 ;  /* 0xfffffe8001017836 */ /* 0x001fe20000000000 */
[----:B------:R-:W0:Y:S03]  /*0030*/  LDCU UR5, c[0x0][0x388] ;  /* 0x00007100ff0577ac */ /* 0x000e260008000800 */
[----:B------:R-:W-:Y:S01]  /*0040*/  VIADD R28, R1, 0x20 ;  /* 0x00000020011c7836 */ /* 0x000fe20000000000 */
[----:B------:R-:W2:Y:S01]  /*0050*/  LDCU.64 UR10, c[0x0][0x358] ;  /* 0x00006b00ff0a77ac */ /* 0x000ea20008000a00 */
[----:B------:R-:W-:Y:S01]  /*0060*/  UMOV UR4, URZ ;  /* 0x000000ff00047c82 */ /* 0x000fe20008000000 */
[----:B-1----:R-:W-:Y:S02]  /*0070*/  UISETP.LT.U32.AND UP0, UPT, UR6, 0x1, UPT ;  /* 0x000000010600788c */ /* 0x002fe4000bf01070 */
[----:B0-----:R-:W-:-:S02]  /*0080*/  ULOP3.LUT UR12, UR5, 0xf, URZ, 0xc0, !UPT ;  /* 0x0000000f050c7892 */ /* 0x001fc4000f8ec0ff */
[----:B------:R-:W-:Y:S02]  /*0090*/  ULOP3.LUT UR5, UR5, 0x7, URZ, 0xc0, !UPT ;  /* 0x0000000705057892 */ /* 0x000fe4000f8ec0ff */
[----:B--2---:R-:W-:-:S12]  /*00a0*/  USEL UR6, UR6, 0x1, !UP0 ;  /* 0x0000000106067887 */ /* 0x004fd8000c000000 */
.L_x_39:
[----:B0-----:R-:W0:Y:S01]  /*00b0*/  S2R R0, SR_TID.X ;  /* 0x0000000000007919 */ /* 0x001e220000002100 */
[----:B------:R-:W0:Y:S01]  /*00c0*/  S2UR UR7, SR_CTAID.X ;  /* 0x00000000000779c3 */ /* 0x000e220000002500 */
[----:B------:R-:W1:Y:S01]  /*00d0*/  LDCU UR8, c[0x0][0x398] ;  /* 0x00007300ff0877ac */ /* 0x000e620008000800 */
[----:B------:R-:W-:Y:S02]  /*00e0*/  IMAD.U32 R2, RZ, RZ, UR4 ;  /* 0x00000004ff027e24 */ /* 0x000fe4000f8e00ff */
[----:B------:R-:W-:-:S04]  /*00f0*/  IMAD.MOV.U32 R3, RZ, RZ, RZ ;  /* 0x000000ffff037224 */ /* 0x000fc800078e00ff */
[----:B------:R-:W0:Y:S02]  /*0100*/  LDC R5, c[0x0][0x360] ;  /* 0x0000d800ff057b82 */ /* 0x000e240000000800 */
[----:B0-----:R-:W-:-:S04]  /*0110*/  IMAD R5, R5, UR7, R0 ;  /* 0x0000000705057c24 */ /* 0x001fc8000f8e0200 */
[----:B------:R-:W-:-:S03]  /*0120*/  IMAD.WIDE.U32 R2, R5, UR6, R2 ;  /* 0x0000000605027c25 */ /* 0x000fc6000f8e0002 */
[----:B-1----:R-:W-:-:S04]  /*0130*/  ISETP.GE.U32.AND P0, PT, R2, UR8, PT ;  /* 0x0000000802007c0c */ /* 0x002fc8000bf06070 */
[----:B------:R-:W-:-:S13]  /*0140*/  ISETP.GE.U32.AND.EX P0, PT, R3, RZ, PT, P0 ;  /* 0x000000ff0300720c */ /* 0x000fda0003f06100 */
[----:B------:R-:W-:Y:S05]  /*0150*/  @P0 EXIT ;  /* 0x000000000000094d */ /* 0x000fea0003800000 */
[----:B------:R-:W0:Y:S01]  /*0160*/  LDC R22, c[0x0][0x388] ;  /* 0x0000e200ff167b82 */ /* 0x000e220000000800 */
[----:B------:R-:W1:Y:S02]  /*0170*/  LDCU.64 UR8, c[0x0][0x390] ;  /* 0x00007200ff0877ac */ /* 0x000e640008000a00 */
[----:B-1----:R-:W-:-:S04]  /*0180*/  IADD3 R23, P1, PT, R2, UR8, RZ ;  /* 0x0000000802177c10 */ /* 0x002fc8000ff3e0ff */
[----:B------:R-:W-:Y:S02]  /*0190*/  IADD3.X R25, PT, PT, R3, UR9, RZ, P1, !PT ;  /* 0x0000000903197c10 */ /* 0x000fe40008ffe4ff */
[----:B0-----:R-:W-:-:S13]  /*01a0*/  ISETP.NE.AND P0, PT, R22, RZ, PT ;  /* 0x000000ff1600720c */ /* 0x001fda0003f05270 */
[----:B------:R-:W-:Y:S05]  /*01b0*/  @!P0 BRA `(.L_x_0) ;  /* 0x0000000400ac8947 */ /* 0x000fea0003800000 */
[----:B------:R-:W-:Y:S01]  /*01c0*/  ISETP.GE.U32.AND P0, PT, R22, 0x10, PT ;  /* 0x000000101600780c */ /* 0x000fe20003f06070 */
[----:B------:R-:W-:Y:S01]  /*01d0*/  UISETP.NE.AND UP0, UPT, UR12, URZ, UPT ;  /* 0x000000ff0c00728c */ /* 0x000fe2000bf05270 */
[----:B------:R-:W-:-:S11]  /*01e0*/  IMAD.MOV.U32 R0, RZ, RZ, RZ ;  /* 0x000000ffff007224 */ /* 0x000fd600078e00ff */
[----:B------:R-:W-:Y:S05]  /*01f0*/  @!P0 BRA `(.L_x_1) ;  /* 0x0000000000b48947 */ /* 0x000fea0003800000 */
[----:B------:R-:W0:Y:S01]  /*0200*/  LDCU.64 UR8, c[0x0][0x380] ;  /* 0x00007000ff0877ac */ /* 0x000e220008000a00 */
[----:B------:R-:W-:Y:S01]  /*0210*/  LOP3.LUT R2, R22, 0xfffffff0, RZ, 0xc0, !PT ;  /* 0xfffffff016027812 */ /* 0x000fe200078ec0ff */
[----:B------:R-:W-:Y:S02]  /*0220*/  IMAD.MOV.U32 R0, RZ, RZ, RZ ;  /* 0x000000ffff007224 */ /* 0x000fe400078e00ff */
[----:B------:R-:W-:Y:S02]  /*0230*/  IMAD.MOV.U32 R21, RZ, RZ, R28 ;  /* 0x000000ffff157224 */ /* 0x000fe400078e001c */
[----:B------:R-:W-:Y:S01]  /*0240*/  IMAD.MOV R4, RZ, RZ, -R2 ;  /* 0x000000ffff047224 */ /* 0x000fe200078e0a02 */
[----:B0-----:R-:W-:-:S04]  /*0250*/  UIADD3 UR7, UP1, UPT, UR8, 0x7, URZ ;  /* 0x0000000708077890 */ /* 0x001fc8000ff3e0ff */
[----:B------:R-:W-:Y:S02]  /*0260*/  UIADD3.X UR8, UPT, UPT, URZ, UR9, URZ, UP1, !UPT ;  /* 0x00000009ff087290 */ /* 0x000fe40008ffe4ff */
[----:B------:R-:W-:-:S04]  /*0270*/  IMAD.U32 R2, RZ, RZ, UR7 ;  /* 0x00000007ff027e24 */ /* 0x000fc8000f8e00ff */
[----:B------:R-:W-:-:S07]  /*0280*/  IMAD.U32 R3, RZ, RZ, UR8 ;  /* 0x00000008ff037e24 */ /* 0x000fce000f8e00ff */
.L_x_2:
[----:B------:R-:W2:Y:S04]  /*0290*/  LDG.E.U8 R9, desc[UR10][R2.64+0x4] ;  /* 0x0000040a02097981 */ /* 0x000ea8000c1e1100 */
[----:B------:R-:W2:Y:S04]  /*02a0*/  LDG.E.U8 R10, desc[UR10][R2.64+0x3] ;  /* 0x0000030a020a7981 */ /* 0x000ea8000c1e1100 */
[----:B------:R-:W3:Y:S04]  /*02b0*/  LDG.E.U8 R11, desc[UR10][R2.64+0x2] ;  /* 0x0000020a020b7981 */ /* 0x000ee8000c1e1100 */
[----:B------:R-:W3:Y:S04]  /*02c0*/  LDG.E.U8 R12, desc[UR10][R2.64+0x1] ;  /* 0x0000010a020c7981 */ /* 0x000ee8000c1e1100 */
[----:B------:R-:W4:Y:S04]  /*02d0*/  LDG.E.U8 R5, desc[UR10][R2.64+0x8] ;  /* 0x0000080a02057981 */ /* 0x000f28000c1e1100 */
[----:B------:R-:W4:Y:S04]  /*02e0*/  LDG.E.U8 R6, desc[UR10][R2.64+0x7] ;  /* 0x0000070a02067981 */ /* 0x000f28000c1e1100 */
[----:B------:R-:W5:Y:S04]  /*02f0*/  LDG.E.U8 R7, desc[UR10][R2.64+0x6] ;  /* 0x0000060a02077981 */ /* 0x000f68000c1e1100 */
        /* <DEDUP_REMOVED lines=8> */
[----:B------:R0:W5:Y:S01]  /*0380*/  LDG.E.U8 R20, desc[UR10][R2.64+-0x7] ;  /* 0xfffff90a02147981 */ /* 0x000162000c1e1100 */
[----:B------:R-:W-:-:S05]  /*0390*/  VIADD R4, R4, 0x10 ;  /* 0x0000001004047836 */ /* 0x000fca0000000000 */
[----:B------:R-:W-:Y:S02]  /*03a0*/  ISETP.NE.AND P0, PT, R4, RZ, PT ;  /* 0x000000ff0400720c */ /* 0x000fe40003f05270 */
[----:B0-----:R-:W-:Y:S01]  /*03b0*/  IADD3 R2, P1, PT, R2, 0x10, RZ ;  /* 0x0000001002027810 */ /* 0x001fe20007f3e0ff */
[----:B------:R-:W-:-:S04]  /*03c0*/  VIADD R0, R0, 0x10 ;  /* 0x0000001000007836 */ /* 0x000fc80000000000 */
[----:B------:R-:W-:Y:S01]  /*03d0*/  IMAD.X R3, RZ, RZ, R3, P1 ;  /* 0x000000ffff037224 */ /* 0x000fe200008e0603 */
[----:B--2---:R-:W-:Y:S02]  /*03e0*/  PRMT R9, R10, 0x3340, R9 ;  /* 0x000033400a097816 */ /* 0x004fe40000000009 */
[----:B---3--:R-:W-:Y:S02]  /*03f0*/  PRMT R12, R12, 0x3340, R11 ;  /* 0x000033400c0c7816 */ /* 0x008fe4000000000b */
[----:B----4-:R-:W-:Y:S02]  /*0400*/  PRMT R5, R6, 0x3340, R5 ;  /* 0x0000334006057816 */ /* 0x010fe40000000005 */
[----:B-----5:R-:W-:Y:S02]  /*0410*/  PRMT R8, R8, 0x3340, R7 ;  /* 0x0000334008087816 */ /* 0x020fe40000000007 */
[----:B------:R-:W-:Y:S02]  /*0420*/  PRMT R13, R14, 0x3340, R13 ;  /* 0x000033400e0d7816 */ /* 0x000fe4000000000d */
[----:B------:R-:W-:-:S02]  /*0430*/  PRMT R14, R12, 0x5410, R9 ;  /* 0x000054100c0e7816 */ /* 0x000fc40000000009 */
[----:B------:R-:W-:Y:S02]  /*0440*/  PRMT R16, R16, 0x3340, R15 ;  /* 0x0000334010107816 */ /* 0x000fe4000000000f */
[----:B------:R-:W-:Y:S02]  /*0450*/  PRMT R15, R8, 0x5410, R5 ;  /* 0x00005410080f7816 */ /* 0x000fe40000000005 */
[----:B------:R-:W-:Y:S02]  /*0460*/  PRMT R13, R16, 0x5410, R13 ;  /* 0x00005410100d7816 */ /* 0x000fe4000000000d */
[----:B------:R-:W-:Y:S02]  /*0470*/  PRMT R17, R18, 0x3340, R17 ;  /* 0x0000334012117816 */ /* 0x000fe40000000011 */
[----:B------:R-:W-:-:S04]  /*0480*/  PRMT R20, R20, 0x3340, R19 ;  /* 0x0000334014147816 */ /* 0x000fc80000000013 */
[----:B------:R-:W-:-:S05]  /*0490*/  PRMT R12, R20, 0x5410, R17 ;  /* 0x00005410140c7816 */ /* 0x000fca0000000011 */
[----:B------:R0:W-:Y:S02]  /*04a0*/  STL.128 [R21], R12 ;  /* 0x0000000c15007387 */ /* 0x0001e40000100c00 */
[----:B0-----:R-:W-:Y:S01]  /*04b0*/  VIADD R21, R21, 0x10 ;  /* 0x0000001015157836 */ /* 0x001fe20000000000 */
[----:B------:R-:W-:Y:S06]  /*04c0*/  @P0 BRA `(.L_x_2) ;  /* 0xfffffffc00700947 */ /* 0x000fec000383ffff */
.L_x_1:
[----:B------:R-:W-:Y:S05]  /*04d0*/  BRA.U !UP0, `(.L_x_0) ;  /* 0x0000000108e47547 */ /* 0x000fea000b800000 */
[----:B------:R-:W-:Y:S02]  /*04e0*/  UIADD3 UR7, UPT, UPT, UR12, -0x1, URZ ;  /* 0xffffffff0c077890 */ /* 0x000fe4000fffe0ff */
[----:B------:R-:W-:Y:S02]  /*04f0*/  UISETP.NE.AND UP1, UPT, UR5, URZ, UPT ;  /* 0x000000ff0500728c */ /* 0x000fe4000bf25270 */
[----:B------:R-:W-:-:S09]  /*0500*/  UISETP.GE.U32.AND UP0, UPT, UR7, 0x7, UPT ;  /* 0x000000070700788c */ /* 0x000fd2000bf06070 */
[----:B------:R-:W-:Y:S05]  /*0510*/  BRA.U !UP0, `(.L_x_3) ;  /* 0x0000000108547547 */ /* 0x000fea000b800000 */
[----:B------:R-:W0:Y:S02]  /*0520*/  LDCU.64 UR8, c[0x0][0x380] ;  /* 0x00007000ff0877ac */ /* 0x000e240008000a00 */
[----:B0-----:R-:W-:-:S05]  /*0530*/  IADD3 R2, P0, PT, R0, UR8, RZ ;  /* 0x0000000800027c10 */ /* 0x001fca000ff1e0ff */
[----:B------:R-:W-:-:S05]  /*0540*/  IMAD.X R3, RZ, RZ, UR9, P0 ;  /* 0x00000009ff037e24 */ /* 0x000fca00080e06ff */
[----:B------:R-:W2:Y:S04]  /*0550*/  LDG.E.U8 R4, desc[UR10][R2.64] ;  /* 0x0000000a02047981 */ /* 0x000ea8000c1e1100 */
[----:B------:R-:W3:Y:S04]  /*0560*/  LDG.E.U8 R5, desc[UR10][R2.64+0x1] ;  /* 0x0000010a02057981 */ /* 0x000ee8000c1e1100 */
[----:B------:R-:W4:Y:S04]  /*0570*/  LDG.E.U8 R6, desc[UR10][R2.64+0x2] ;  /* 0x0000020a02067981 */ /* 0x000f28000c1e1100 */
[----:B------:R-:W5:Y:S04]  /*0580*/  LDG.E.U8 R7, desc[UR10][R2.64+0x3] ;  /* 0x0000030a02077981 */ /* 0x000f68000c1e1100 */
[----:B------:R-:W5:Y:S04]  /*0590*/  LDG.E.U8 R8, desc[UR10][R2.64+0x4] ;  /* 0x0000040a02087981 */ /* 0x000f68000c1e1100 */
[----:B------:R-:W5:Y:S04]  /*05a0*/  LDG.E.U8 R9, desc[UR10][R2.64+0x5] ;  /* 0x0000050a02097981 */ /* 0x000f68000c1e1100 */
[----:B------:R-:W5:Y:S04]  /*05b0*/  LDG.E.U8 R10, desc[UR10][R2.64+0x6] ;  /* 0x0000060a020a7981 */ /* 0x000f68000c1e1100 */
[----:B------:R-:W5:Y:S01]  /*05c0*/  LDG.E.U8 R11, desc[UR10][R2.64+0x7] ;  /* 0x0000070a020b7981 */ /* 0x000f62000c1e1100 */
[----:B------:R-:W-:-:S02]  /*05d0*/  IMAD.IADD R12, R1, 0x1, R0 ;  /* 0x00000001010c7824 */ /* 0x000fc400078e0200 */
[----:B------:R-:W-:-:S03]  /*05e0*/  VIADD R0, R0, 0x8 ;  /* 0x0000000800007836 */ /* 0x000fc60000000000 */
[----:B--2---:R0:W-:Y:S04]  /*05f0*/  STL.U8 [R12+0x20], R4 ;  /* 0x000020040c007387 */ /* 0x0041e80000100000 */
[----:B---3--:R0:W-:Y:S04]  /*0600*/  STL.U8 [R12+0x21], R5 ;  /* 0x000021050c007387 */ /* 0x0081e80000100000 */
[----:B----4-:R0:W-:Y:S04]  /*0610*/  STL.U8 [R12+0x22], R6 ;  /* 0x000022060c007387 */ /* 0x0101e80000100000 */
[----:B-----5:R0:W-:Y:S04]  /*0620*/  STL.U8 [R12+0x23], R7 ;  /* 0x000023070c007387 */ /* 0x0201e80000100000 */
[----:B------:R0:W-:Y:S04]  /*0630*/  STL.U8 [R12+0x24], R8 ;  /* 0x000024080c007387 */ /* 0x0001e80000100000 */
[----:B------:R0:W-:Y:S04]  /*0640*/  STL.U8 [R12+0x25], R9 ;  /* 0x000025090c007387 */ /* 0x0001e80000100000 */
[----:B------:R0:W-:Y:S04]  /*0650*/  STL.U8 [R12+0x26], R10 ;  /* 0x0000260a0c007387 */ /* 0x0001e80000100000 */
[----:B------:R0:W-:Y:S02]  /*0660*/  STL.U8 [R12+0x27], R11 ;  /* 0x0000270b0c007387 */ /* 0x0001e40000100000 */
.L_x_3:
[----:B------:R-:W-:Y:S05]  /*0670*/  BRA.U !UP1, `(.L_x_0) ;  /* 0x00000001097c7547 */ /* 0x000fea000b800000 */
[----:B------:R-:W-:Y:S01]  /*0680*/  UIADD3 UR7, UPT, UPT, UR5, -0x1, URZ ;  /* 0xffffffff05077890 */ /* 0x000fe2000fffe0ff */
[----:B0-----:R-:W-:-:S03]  /*0690*/  LOP3.LUT P0, R4, R22, 0x3, RZ, 0xc0, !PT ;  /* 0x0000000316047812 */ /* 0x001fc6000780c0ff */
        /* <DEDUP_REMOVED lines=8> */
[----:B------:R-:W5:Y:S01]  /*0720*/  LDG.E.U8 R11, desc[UR10][R2.64+0x3] ;  /* 0x0000030a020b7981 */ /* 0x000f62000c1e1100 */
[----:B------:R-:W-:-:S02]  /*0730*/  IMAD.IADD R6, R1, 0x1, R0 ;  /* 0x0000000101067824 */ /* 0x000fc400078e0200 */
[----:B------:R-:W-:-:S03]  /*0740*/  VIADD R0, R0, 0x4 ;  /* 0x0000000400007836 */ /* 0x000fc60000000000 */
[----:B--2---:R0:W-:Y:S04]  /*0750*/  STL.U8 [R6+0x20], R5 ;  /* 0x0000200506007387 */ /* 0x0041e80000100000 */
[----:B---3--:R0:W-:Y:S04]  /*0760*/  STL.U8 [R6+0x21], R7 ;  /* 0x0000210706007387 */ /* 0x0081e80000100000 */
[----:B----4-:R0:W-:Y:S04]  /*0770*/  STL.U8 [R6+0x22], R9 ;  /* 0x0000220906007387 */ /* 0x0101e80000100000 */
[----:B-----5:R0:W-:Y:S02]  /*0780*/  STL.U8 [R6+0x23], R11 ;  /* 0x0000230b06007387 */ /* 0x0201e40000100000 */
.L_x_4:
[----:B------:R-:W-:Y:S05]  /*0790*/  @!P0 BRA `(.L_x_0) ;  /* 0x0000000000348947 */ /* 0x000fea0003800000 */
[----:B------:R-:W1:Y:S02]  /*07a0*/  LDCU.64 UR8, c[0x0][0x380] ;  /* 0x00007000ff0877ac */ /* 0x000e640008000a00 */
[----:B-1----:R-:W-:-:S05]  /*07b0*/  IADD3 R2, P0, PT, R0, UR8, RZ ;  /* 0x0000000800027c10 */ /* 0x002fca000ff1e0ff */
[----:B------:R-:W-:-:S05]  /*07c0*/  IMAD.X R3, RZ, RZ, UR9, P0 ;  /* 0x00000009ff037e24 */ /* 0x000fca00080e06ff */
[----:B0-----:R-:W2:Y:S01]  /*07d0*/  LDG.E.U8 R5, desc[UR10][R2.64] ;  /* 0x0000000a02057981 */ /* 0x001ea2000c1e1100 */
[----:B------:R-:W-:Y:S01]  /*07e0*/  IMAD.IADD R7, R1, 0x1, R0 ;  /* 0x0000000101077824 */ /* 0x000fe200078e0200 */
[----:B------:R-:W-:-:S04]  /*07f0*/  ISETP.NE.AND P0, PT, R4, 0x1, PT ;  /* 0x000000010400780c */ /* 0x000fc80003f05270 */
[----:B--2---:R1:W-:Y:S09]  /*0800*/  STL.U8 [R7+0x20], R5 ;  /* 0x0000200507007387 */ /* 0x0043f20000100000 */
[----:B------:R-:W-:Y:S05]  /*0810*/  @!P0 BRA `(.L_x_0) ;  /* 0x0000000000148947 */ /* 0x000fea0003800000 */
[----:B------:R-:W-:Y:S01]  /*0820*/  ISETP.NE.AND P0, PT, R4, 0x2, PT ;  /* 0x000000020400780c */ /* 0x000fe20003f05270 */
[----:B------:R-:W2:-:S12]  /*0830*/  LDG.E.U8 R0, desc[UR10][R2.64+0x1] ;  /* 0x0000010a02007981 */ /* 0x000e98000c1e1100 */
[----:B------:R-:W3:Y:S04]  /*0840*/  @P0 LDG.E.U8 R4, desc[UR10][R2.64+0x2] ;  /* 0x0000020a02040981 */ /* 0x000ee8000c1e1100 */
[----:B--2---:R2:W-:Y:S04]  /*0850*/  STL.U8 [R7+0x21], R0 ;  /* 0x0000210007007387 */ /* 0x0045e80000100000 */
[----:B---3--:R2:W-:Y:S02]  /*0860*/  @P0 STL.U8 [R7+0x22], R4 ;  /* 0x0000220407000387 */ /* 0x0085e40000100000 */
.L_x_0:
[----:B------:R-:W-:Y:S01]  /*0870*/  ISETP.NE.U32.AND P0, PT, R23, RZ, PT ;  /* 0x000000ff1700720c */ /* 0x000fe20003f05070 */
[----:B--2---:R-:W-:Y:S01]  /*0880*/  IMAD.MOV.U32 R0, RZ, RZ, 0x30 ;  /* 0x00000030ff007424 */ /* 0x004fe200078e00ff */
[----:B------:R-:W-:Y:S02]  /*0890*/  BSSY.RECONVERGENT B0, `(.L_x_5) ;  /* 0x0000054000007945 */ /* 0x000fe40003800200 */
[----:B------:R-:W-:-:S13]  /*08a0*/  ISETP.NE.AND.EX P0, PT, R25, RZ, PT, P0 ;  /* 0x000000ff1900720c */ /* 0x000fda0003f05300 */
[----:B------:R2:W-:Y:S01]  /*08b0*/  @!P0 STL.U8 [R1+0x120], R0 ;  /* 0x0001200001008387 */ /* 0x0005e20000100000 */
[----:B------:R-:W-:Y:S01]  /*08c0*/  @!P0 IMAD.MOV.U32 R2, RZ, RZ, 0x1 ;  /* 0x00000001ff028424 */ /* 0x000fe200078e00ff */
[----:B------:R-:W-:Y:S06]  /*08d0*/  @!P0 BRA `(.L_x_6) ;  /* 0x00000004003c8947 */ /* 0x000fec0003800000 */
[----:B------:R-:W-:Y:S01]  /*08e0*/  BSSY.RECONVERGENT B1, `(.L_x_7) ;  /* 0x000001a000017945 */ /* 0x000fe20003800200 */
[----:B--2---:R-:W-:Y:S02]  /*08f0*/  IMAD.MOV.U32 R0, RZ, RZ, RZ ;  /* 0x000000ffff007224 */ /* 0x004fe400078e00ff */
[----:B0-----:R-:W-:-:S07]  /*0900*/  IMAD.MOV.U32 R8, RZ, RZ, 0x1 ;  /* 0x00000001ff087424 */ /* 0x001fce00078e00ff */
.L_x_8:
[----:B0-----:R-:W-:-:S04]  /*0910*/  IMAD.WIDE.U32 R2, R25, -0x33333333, RZ ;  /* 0xcccccccd19027825 */ /* 0x001fc800078e00ff */
[----:B------:R-:W-:Y:S02]  /*0920*/  IMAD.MOV.U32 R9, RZ, RZ, R8 ;  /* 0x000000ffff097224 */ /* 0x000fe400078e0008 */
[----:B-1----:R-:W-:-:S04]  /*0930*/  IMAD.WIDE.U32 R4, P0, R23, -0x33333334, R2 ;  /* 0xcccccccc17047825 */ /* 0x002fc80007800002 */
[----:B------:R-:W-:-:S04]  /*0940*/  IMAD.WIDE.U32 R2, R23, -0x33333333, RZ ;  /* 0xcccccccd17027825 */ /* 0x000fc800078e00ff */
[----:B------:R-:W-:Y:S01]  /*0950*/  IMAD.X R7, RZ, RZ, RZ, P0 ;  /* 0x000000ffff077224 */ /* 0x000fe200000e06ff */
[----:B------:R-:W-:Y:S01]  /*0960*/  IADD3 RZ, P0, PT, R3, R4, RZ ;  /* 0x0000000403ff7210 */ /* 0x000fe20007f1e0ff */
[----:B------:R-:W-:Y:S02]  /*0970*/  IMAD.MOV.U32 R6, RZ, RZ, R5 ;  /* 0x000000ffff067224 */ /* 0x000fe400078e0005 */
[----:B------:R-:W-:Y:S02]  /*0980*/  IMAD.IADD R5, R1, 0x1, R0 ;  /* 0x0000000101057824 */ /* 0x000fe400078e0200 */
[----:B------:R-:W-:Y:S01]  /*0990*/  IMAD.WIDE.U32.X R2, R25, -0x33333334, R6, P0 ;  /* 0xcccccccc19027825 */ /* 0x000fe200000e0406 */
[----:B------:R-:W-:-:S03]  /*09a0*/  ISETP.GE.U32.AND P0, PT, R23, 0xa, PT ;  /* 0x0000000a1700780c */ /* 0x000fc60003f06070 */
[----:B------:R-:W-:Y:S01]  /*09b0*/  VIADD R4, R0, 0x1 ;  /* 0x0000000100047836 */ /* 0x000fe20000000000 */
[--C-:B------:R-:W-:Y:S01]  /*09c0*/  SHF.R.U64 R6, R2, 0x3, R3.reuse ;  /* 0x0000000302067819 */ /* 0x100fe20000001203 */
[----:B------:R-:W-:Y:S01]  /*09d0*/  VIADD R8, R8, 0x1 ;  /* 0x0000000108087836 */ /* 0x000fe20000000000 */
[----:B------:R-:W-:Y:S02]  /*09e0*/  ISETP.GE.U32.AND.EX P0, PT, R25, RZ, PT, P0 ;  /* 0x000000ff1900720c */ /* 0x000fe40003f06100 */
[----:B------:R-:W-:Y:S01]  /*09f0*/  SHF.R.U32.HI R7, RZ, 0x3, R3 ;  /* 0x00000003ff077819 */ /* 0x000fe20000011603 */
[----:B------:R-:W-:Y:S02]  /*0a00*/  IMAD R2, R6, 0xf6, R23 ;  /* 0x000000f606027824 */ /* 0x000fe400078e0217 */
[----:B------:R-:W-:Y:S02]  /*0a10*/  IMAD.MOV.U32 R3, RZ, RZ, R0 ;  /* 0x000000ffff037224 */ /* 0x000fe400078e0000 */
[----:B------:R-:W-:-:S02]  /*0a20*/  VIADD R2, R2, 0x30 ;  /* 0x0000003002027836 */ /* 0x000fc40000000000 */
[----:B------:R-:W-:Y:S02]  /*0a30*/  IMAD.MOV.U32 R0, RZ, RZ, R4 ;  /* 0x000000ffff007224 */ /* 0x000fe400078e0004 */
[----:B------:R-:W-:Y:S01]  /*0a40*/  IMAD.MOV.U32 R25, RZ, RZ, R7 ;  /* 0x000000ffff197224 */ /* 0x000fe200078e0007 */
[----:B------:R0:W-:Y:S01]  /*0a50*/  STL.U8 [R5], R2 ;  /* 0x0000000205007387 */ /* 0x0001e20000100000 */
[----:B------:R-:W-:Y:S01]  /*0a60*/  IMAD.MOV.U32 R23, RZ, RZ, R6 ;  /* 0x000000ffff177224 */ /* 0x000fe200078e0006 */
[----:B------:R-:W-:Y:S06]  /*0a70*/  @P0 BRA `(.L_x_8) ;  /* 0xfffffffc00a40947 */ /* 0x000fec000383ffff */
[----:B------:R-:W-:Y:S05]  /*0a80*/  BSYNC.RECONVERGENT B1 ;  /* 0x0000000000017941 */ /* 0x000fea0003800200 */
.L_x_7:
[----:B------:R-:W-:Y:S01]  /*0a90*/  ISETP.NE.AND P0, PT, R0, RZ, PT ;  /* 0x000000ff0000720c */ /* 0x000fe20003f05270 */
[----:B0-----:R-:W-:-:S12]  /*0aa0*/  IMAD.MOV.U32 R2, RZ, RZ, RZ ;  /* 0x000000ffff027224 */ /* 0x001fd800078e00ff */
[----:B------:R-:W-:Y:S05]  /*0ab0*/  @!P0 BRA `(.L_x_6) ;  /* 0x0000000000c48947 */ /* 0x000fea0003800000 */
[----:B------:R-:W-:Y:S01]  /*0ac0*/  ISETP.GE.U32.AND P1, PT, R3, 0x3, PT ;  /* 0x000000030300780c */ /* 0x000fe20003f26070 */
[----:B------:R-:W-:Y:S01]  /*0ad0*/  BSSY.RECONVERGENT B1, `(.L_x_9) ;  /* 0x000001a000017945 */ /* 0x000fe20003800200 */
[----:B------:R-:W-:Y:S01]  /*0ae0*/  LOP3.LUT R13, R9, 0x3, RZ, 0xc0, !PT ;  /* 0x00000003090d7812 */ /* 0x000fe200078ec0ff */
[----:B------:R-:W-:-:S03]  /*0af0*/  IMAD.MOV.U32 R4, RZ, RZ, RZ ;  /* 0x000000ffff047224 */ /* 0x000fc600078e00ff */
[----:B------:R-:W-:-:S07]  /*0b00*/  ISETP.NE.AND P0, PT, R13, RZ, PT ;  /* 0x000000ff0d00720c */ /* 0x000fce0003f05270 */
[----:B------:R-:W-:Y:S06]  /*0b10*/  @!P1 BRA `(.L_x_10) ;  /* 0x0000000000549947 */ /* 0x000fec0003800000 */
[----:B------:R-:W-:Y:S02]  /*0b20*/  LOP3.LUT R12, R9, 0xfffffffc, RZ, 0xc0, !PT ;  /* 0xfffffffc090c7812 */ /* 0x000fe400078ec0ff */
[----:B------:R-:W-:-:S07]  /*0b30*/  CS2R R4, SRZ ;  /* 0x0000000000047805 */ /* 0x000fce000001ff00 */
.L_x_11:
[----:B------:R-:W-:Y:S01]  /*0b40*/  LOP3.LUT R6, RZ, R4, RZ, 0x33, !PT ;  /* 0x00000004ff067212 */ /* 0x000fe200078e33ff */
[----:B0-----:R-:W-:-:S03]  /*0b50*/  IMAD.IADD R2, R3, 0x1, -R4 ;  /* 0x0000000103027824 */ /* 0x001fc600078e0a04 */
[C---:B------:R-:W-:Y:S01]  /*0b60*/  IADD3 R11, PT, PT, R1.reuse, R6, R3 ;  /* 0x00000006010b7210 */ /* 0x040fe20007ffe003 */
[C-C-:B------:R-:W-:Y:S01]  /*0b70*/  IMAD.IADD R6, R1.reuse, 0x1, R2.reuse ;  /* 0x0000000101067824 */ /* 0x140fe200078e0202 */
[C-C-:B------:R-:W-:Y:S02]  /*0b80*/  IADD3 R8, PT, PT, R1.reuse, -0x3, R2.reuse ;  /* 0xfffffffd01087810 */ /* 0x140fe40007ffe002 */
[----:B------:R-:W-:Y:S01]  /*0b90*/  IADD3 R10, PT, PT, R1, -0x2, R2 ;  /* 0xfffffffe010a7810 */ /* 0x000fe20007ffe002 */
[----:B------:R-:W2:Y:S04]  /*0ba0*/  LDL.U8 R9, [R11] ;  /* 0x000000000b097983 */ /* 0x000ea80000100000 */
[----:B------:R-:W2:Y:S04]  /*0bb0*/  LDL.U8 R6, [R6] ;  /* 0x0000000006067983 */ /* 0x000ea80000100000 */
[----:B------:R-:W3:Y:S04]  /*0bc0*/  LDL.U8 R2, [R8] ;  /* 0x0000000008027983 */ /* 0x000ee80000100000 */
[----:B------:R-:W3:Y:S01]  /*0bd0*/  LDL.U8 R7, [R10] ;  /* 0x000000000a077983 */ /* 0x000ee20000100000 */
[----:B------:R-:W-:-:S05]  /*0be0*/  VIADD R5, R5, 0x4 ;  /* 0x0000000405057836 */ /* 0x000fca0000000000 */
[----:B------:R-:W-:Y:S02]  /*0bf0*/  ISETP.NE.AND P1, PT, R5, R12, PT ;  /* 0x0000000c0500720c */ /* 0x000fe40003f25270 */
[----:B--2---:R-:W-:Y:S02]  /*0c00*/  PRMT R9, R6, 0x3340, R9 ;  /* 0x0000334006097816 */ /* 0x004fe40000000009 */
[----:B---3--:R-:W-:Y:S01]  /*0c10*/  PRMT R2, R7, 0x3340, R2 ;  /* 0x0000334007027816 */ /* 0x008fe20000000002 */
[----:B------:R-:W-:Y:S02]  /*0c20*/  IMAD.IADD R7, R1, 0x1, R4 ;  /* 0x0000000101077824 */ /* 0x000fe400078e0204 */
[----:B------:R-:W-:Y:S01]  /*0c30*/  VIADD R4, R4, 0x4 ;  /* 0x0000000404047836 */ /* 0x000fe20000000000 */
[----:B------:R-:W-:-:S05]  /*0c40*/  PRMT R2, R9, 0x5410, R2 ;  /* 0x0000541009027816 */ /* 0x000fca0000000002 */
[----:B------:R0:W-:Y:S01]  /*0c50*/  STL [R7+0x120], R2 ;  /* 0x0001200207007387 */ /* 0x0001e20000100800 */
[----:B------:R-:W-:Y:S05]  /*0c60*/  @P1 BRA `(.L_x_11) ;  /* 0xfffffffc00b41947 */ /* 0x000fea000383ffff */
.L_x_10:
[----:B------:R-:W-:Y:S05]  /*0c70*/  BSYNC.RECONVERGENT B1 ;  /* 0x0000000000017941 */ /* 0x000fea0003800200 */
.L_x_9:
[----:B0-----:R-:W-:Y:S01]  /*0c80*/  IMAD.MOV.U32 R2, RZ, RZ, R0 ;  /* 0x000000ffff027224 */ /* 0x001fe200078e0000 */
[----:B------:R-:W-:Y:S06]  /*0c90*/  @!P0 BRA `(.L_x_6) ;  /* 0x00000000004c8947 */ /* 0x000fec0003800000 */
[----:B------:R-:W-:-:S04]  /*0ca0*/  IMAD.IADD R6, R3, 0x1, -R4 ;  /* 0x0000000103067824 */ /* 0x000fc800078e0a04 */
[----:B------:R-:W-:-:S06]  /*0cb0*/  IMAD.IADD R5, R1, 0x1, R6 ;  /* 0x0000000101057824 */ /* 0x000fcc00078e0206 */
[----:B------:R-:W2:Y:S01]  /*0cc0*/  LDL.U8 R5, [R5] ;  /* 0x0000000005057983 */ /* 0x000ea20000100000 */
[----:B------:R-:W-:Y:S01]  /*0cd0*/  IMAD.IADD R8, R1, 0x1, R4 ;  /* 0x0000000101087824 */ /* 0x000fe200078e0204 */
[----:B------:R-:W-:Y:S01]  /*0ce0*/  ISETP.NE.AND P0, PT, R13, 0x1, PT ;  /* 0x000000010d00780c */ /* 0x000fe20003f05270 */
[----:B------:R-:W-:-:S03]  /*0cf0*/  IMAD.MOV.U32 R2, RZ, RZ, R0 ;  /* 0x000000ffff027224 */ /* 0x000fc600078e0000 */
[----:B--2---:R3:W-:Y:S09]  /*0d00*/  STL.U8 [R8+0x120], R5 ;  /* 0x0001200508007387 */ /* 0x0047f20000100000 */
[----:B------:R-:W-:Y:S05]  /*0d10*/  @!P0 BRA `(.L_x_6) ;  /* 0x00000000002c8947 */ /* 0x000fea0003800000 */
[----:B------:R-:W-:-:S04]  /*0d20*/  LOP3.LUT R4, RZ, R4, RZ, 0x33, !PT ;  /* 0x00000004ff047212 */ /* 0x000fc800078e33ff */
[----:B------:R-:W-:-:S06]  /*0d30*/  IADD3 R3, PT, PT, R1, R4, R3 ;  /* 0x0000000401037210 */ /* 0x000fcc0007ffe003 */
[----:B------:R-:W2:Y:S01]  /*0d40*/  LDL.U8 R3, [R3] ;  /* 0x0000000003037983 */ /* 0x000ea20000100000 */
[----:B------:R-:W-:Y:S01]  /*0d50*/  ISETP.NE.AND P0, PT, R13, 0x2, PT ;  /* 0x000000020d00780c */ /* 0x000fe20003f05270 */
[----:B------:R-:W-:Y:S02]  /*0d60*/  IMAD.MOV.U32 R2, RZ, RZ, R0 ;  /* 0x000000ffff027224 */ /* 0x000fe400078e0000 */
[----:B--2---:R4:W-:Y:S10]  /*0d70*/  STL.U8 [R8+0x121], R3 ;  /* 0x0001210308007387 */ /* 0x0049f40000100000 */
[----:B------:R-:W-:Y:S05]  /*0d80*/  @!P0 BRA `(.L_x_6) ;  /* 0x0000000000108947 */ /* 0x000fea0003800000 */
[----:B----4-:R-:W-:-:S06]  /*0d90*/  IADD3 R3, PT, PT, R1, -0x2, R6 ;  /* 0xfffffffe01037810 */ /* 0x010fcc0007ffe006 */
[----:B------:R-:W2:Y:S01]  /*0da0*/  LDL.U8 R3, [R3] ;  /* 0x0000000003037983 */ /* 0x000ea20000100000 */
[----:B------:R-:W-:-:S03]  /*0db0*/  IMAD.MOV.U32 R2, RZ, RZ, R0 ;  /* 0x000000ffff027224 */ /* 0x000fc600078e0000 */
[----:B--2---:R0:W-:Y:S04]  /*0dc0*/  STL.U8 [R8+0x122], R3 ;  /* 0x0001220308007387 */ /* 0x0041e80000100000 */
.L_x_6:
[----:B------:R-:W-:Y:S05]  /*0dd0*/  BSYNC.RECONVERGENT B0 ;  /* 0x0000000000007941 */ /* 0x000fea0003800200 */
.L_x_5:
[----:B------:R-:W-:Y:S01]  /*0de0*/  ISETP.NE.AND P0, PT, R2, RZ, PT ;  /* 0x000000ff0200720c */ /* 0x000fe20003f05270 */
[----:B------:R-:W0:Y:S01]  /*0df0*/  LDCU UR7, c[0x0][0x388] ;  /* 0x00007100ff0777ac */ /* 0x000e220008000800 */
[----:B------:R-:W-:Y:S11]  /*0e00*/  BSSY.RECONVERGENT B0, `(.L_x_12) ;  /* 0x0000029000007945 */ /* 0x000ff60003800200 */
[----:B------:R-:W-:Y:S05]  /*0e10*/  @!P0 BRA `(.L_x_13) ;  /* 0x00000000009c8947 */ /* 0x000fea0003800000 */
[C---:B------:R-:W-:Y:S01]  /*0e20*/  ISETP.GE.U32.AND P1, PT, R2.reuse, 0x4, PT ;  /* 0x000000040200780c */ /* 0x040fe20003f26070 */
[----:B------:R-:W-:Y:S01]  /*0e30*/  BSSY.RECONVERGENT B1, `(.L_x_14) ;  /* 0x0000017000017945 */ /* 0x000fe20003800200 */
[----:B0-----:R-:W-:Y:S01]  /*0e40*/  LOP3.LUT R11, R2, 0x3, RZ, 0xc0, !PT ;  /* 0x00000003020b7812 */ /* 0x001fe200078ec0ff */
[----:B--2---:R-:W-:-:S03]  /*0e50*/  IMAD.MOV.U32 R0, RZ, RZ, RZ ;  /* 0x000000ffff007224 */ /* 0x004fc600078e00ff */
[----:B------:R-:W-:-:S07]  /*0e60*/  ISETP.NE.AND P0, PT, R11, RZ, PT ;  /* 0x000000ff0b00720c */ /* 0x000fce0003f05270 */
[----:B------:R-:W-:Y:S06]  /*0e70*/  @!P1 BRA `(.L_x_15) ;  /* 0x0000000000489947 */ /* 0x000fec0003800000 */
[----:B------:R-:W-:Y:S01]  /*0e80*/  LOP3.LUT R10, R2, 0xfffffffc, RZ, 0xc0, !PT ;  /* 0xfffffffc020a7812 */ /* 0x000fe200078ec0ff */
[----:B------:R-:W-:Y:S02]  /*0e90*/  IMAD.MOV.U32 R0, RZ, RZ, RZ ;  /* 0x000000ffff007224 */ /* 0x000fe400078e00ff */
[----:B----4-:R-:W-:-:S07]  /*0ea0*/  IMAD.MOV.U32 R3, RZ, RZ, RZ ;  /* 0x000000ffff037224 */ /* 0x010fce00078e00ff */
.L_x_16:
[----:B------:R-:W-:-:S05]  /*0eb0*/  IMAD.IADD R9, R1, 0x1, R0 ;  /* 0x0000000101097824 */ /* 0x000fca00078e0200 */
[----:B0-----:R-:W1:Y:S01]  /*0ec0*/  LDL R4, [R9+0x120] ;  /* 0x0001200009047983 */ /* 0x001e620000100800 */
[----:B---3--:R-:W-:Y:S01]  /*0ed0*/  IADD3 R8, PT, PT, R1, UR7, R0 ;  /* 0x0000000701087c10 */ /* 0x008fe2000fffe000 */
[----:B------:R-:W-:Y:S02]  /*0ee0*/  VIADD R3, R3, 0x4 ;  /* 0x0000000403037836 */ /* 0x000fe40000000000 */
[----:B------:R-:W-:-:S03]  /*0ef0*/  VIADD R0, R0, 0x4 ;  /* 0x0000000400007836 */ /* 0x000fc60000000000 */
[----:B------:R-:W-:Y:S02]  /*0f00*/  ISETP.NE.AND P1, PT, R3, R10, PT ;  /* 0x0000000a0300720c */ /* 0x000fe40003f25270 */
[C---:B-1----:R-:W-:Y:S02]  /*0f10*/  PRMT R5, R4.reuse, 0x7770, RZ ;  /* 0x0000777004057816 */ /* 0x042fe400000000ff */
[C---:B------:R-:W-:Y:S02]  /*0f20*/  PRMT R6, R4.reuse, 0x7771, RZ ;  /* 0x0000777104067816 */ /* 0x040fe400000000ff */
[C---:B------:R-:W-:Y:S01]  /*0f30*/  PRMT R7, R4.reuse, 0x7772, RZ ;  /* 0x0000777204077816 */ /* 0x040fe200000000ff */
[----:B------:R0:W-:Y:S01]  /*0f40*/  STL.U8 [R8+0x20], R5 ;  /* 0x0000200508007387 */ /* 0x0001e20000100000 */
[----:B------:R-:W-:-:S03]  /*0f50*/  PRMT R4, R4, 0x7773, RZ ;  /* 0x0000777304047816 */ /* 0x000fc600000000ff */
[----:B------:R0:W-:Y:S04]  /*0f60*/  STL.U8 [R8+0x21], R6 ;  /* 0x0000210608007387 */ /* 0x0001e80000100000 */
[----:B------:R0:W-:Y:S04]  /*0f70*/  STL.U8 [R8+0x22], R7 ;  /* 0x0000220708007387 */ /* 0x0001e80000100000 */
[----:B------:R0:W-:Y:S01]  /*0f80*/  STL.U8 [R8+0x23], R4 ;  /* 0x0000230408007387 */ /* 0x0001e20000100000 */
[----:B------:R-:W-:Y:S05]  /*0f90*/  @P1 BRA `(.L_x_16) ;  /* 0xfffffffc00c41947 */ /* 0x000fea000383ffff */
.L_x_15:
[----:B------:R-:W-:Y:S05]  /*0fa0*/  BSYNC.RECONVERGENT B1 ;  /* 0x0000000000017941 */ /* 0x000fea0003800200 */
.L_x_14:
[----:B------:R-:W-:Y:S05]  /*0fb0*/  @!P0 BRA `(.L_x_13) ;  /* 0x0000000000348947 */ /* 0x000fea0003800000 */
[--C-:B0-----:R-:W-:Y:S01]  /*0fc0*/  IMAD.IADD R4, R1, 0x1, R0.reuse ;  /* 0x0000000101047824 */ /* 0x101fe200078e0200 */
[----:B------:R-:W1:Y:S04]  /*0fd0*/  LDCU UR8, c[0x0][0x388] ;  /* 0x00007100ff0877ac */ /* 0x000e680008000800 */
[----:B----4-:R-:W2:Y:S01]  /*0fe0*/  LDL.U8 R3, [R4+0x120] ;  /* 0x0001200004037983 */ /* 0x010ea20000100000 */
[----:B------:R-:W-:Y:S02]  /*0ff0*/  ISETP.NE.AND P0, PT, R11, 0x1, PT ;  /* 0x000000010b00780c */ /* 0x000fe40003f05270 */
[----:B-1-3--:R-:W-:-:S05]  /*1000*/  IADD3 R5, PT, PT, R1, UR8, R0 ;  /* 0x0000000801057c10 */ /* 0x00afca000fffe000 */
[----:B--2---:R0:W-:Y:S06]  /*1010*/  STL.U8 [R5+0x20], R3 ;  /* 0x0000200305007387 */ /* 0x0041ec0000100000 */
[----:B------:R-:W-:Y:S05]  /*1020*/  @!P0 BRA `(.L_x_13) ;  /* 0x0000000000188947 */ /* 0x000fea0003800000 */
[----:B------:R-:W2:Y:S01]  /*1030*/  LDL.U8 R0, [R4+0x121] ;  /* 0x0001210004007983 */ /* 0x000ea20000100000 */
[----:B------:R-:W-:-:S03]  /*1040*/  ISETP.NE.AND P0, PT, R11, 0x2, PT ;  /* 0x000000020b00780c */ /* 0x000fc60003f05270 */
[----:B--2---:R1:W-:Y:S10]  /*1050*/  STL.U8 [R5+0x21], R0 ;  /* 0x0000210005007387 */ /* 0x0043f40000100000 */
[----:B------:R-:W-:Y:S05]  /*1060*/  @!P0 BRA `(.L_x_13) ;  /* 0x0000000000088947 */ /* 0x000fea0003800000 */
[----:B-1----:R-:W2:Y:S04]  /*1070*/  LDL.U8 R0, [R4+0x122] ;  /* 0x0001220004007983 */ /* 0x002ea80000100000 */
[----:B--2---:R1:W-:Y:S02]  /*1080*/  STL.U8 [R5+0x22], R0 ;  /* 0x0000220005007387 */ /* 0x0043e40000100000 */
.L_x_13:
[----:B0-----:R-:W-:Y:S05]  /*1090*/  BSYNC.RECONVERGENT B0 ;  /* 0x0000000000007941 */ /* 0x001fea0003800200 */
.L_x_12:
[----:B------:R-:W1:Y:S01]  /*10a0*/  LDCU UR7, c[0x0][0x388] ;  /* 0x00007100ff0777ac */ /* 0x000e620008000800 */
[----:B------:R0:W-:Y:S01]  /*10b0*/  STL.128 [R1+0x140], RZ ;  /* 0x000140ff01007387 */ /* 0x0001e20000100c00 */
[----:B------:R-:W-:Y:S01]  /*10c0*/  BSSY.RECONVERGENT B0, `(.L_x_17) ;  /* 0x0000047000007945 */ /* 0x000fe20003800200 */
[----:B------:R-:W-:Y:S02]  /*10d0*/  PLOP3.LUT P0, PT, PT, PT, PT, 0x80, 0x8 ;  /* 0x000000000008781c */ /* 0x000fe40003f0f070 */
[----:B------:R0:W-:Y:S04]  /*10e0*/  STL.128 [R1+0x150], RZ ;  /* 0x000150ff01007387 */ /* 0x0001e80000100c00 */
[----:B------:R0:W-:Y:S04]  /*10f0*/  STL.128 [R1+0x160], RZ ;  /* 0x000160ff01007387 */ /* 0x0001e80000100c00 */
[----:B------:R0:W-:Y:S01]  /*1100*/  STL.128 [R1+0x170], RZ ;  /* 0x000170ff01007387 */ /* 0x0001e20000100c00 */
[----:B-12---:R-:W-:-:S02]  /*1110*/  VIADD R0, R2, UR7 ;  /* 0x0000000702007c36 */ /* 0x006fc40008000000 */
[----:B------:R-:W-:-:S03]  /*1120*/  IMAD.MOV.U32 R2, RZ, RZ, RZ ;  /* 0x000000ffff027224 */ /* 0x000fc600078e00ff */
[----:B------:R-:W-:-:S13]  /*1130*/  ISETP.NE.AND P1, PT, R0, RZ, PT ;  /* 0x000000ff0000720c */ /* 0x000fda0003f25270 */
[----:B0-----:R-:W-:Y:S05]  /*1140*/  @!P1 BRA `(.L_x_18) ;  /* 0x0000000000f89947 */ /* 0x001fea0003800000 */
[----:B------:R-:W-:Y:S01]  /*1150*/  VIADD R4, R0, 0xffffffff ;  /* 0xffffffff00047836 */ /* 0x000fe20000000000 */
[----:B------:R-:W-:Y:S04]  /*1160*/  BSSY.RECONVERGENT B1, `(.L_x_19) ;  /* 0x000001d000017945 */ /* 0x000fe80003800200 */
[C---:B------:R-:W-:Y:S02]  /*1170*/  ISETP.GE.U32.AND P1, PT, R4.reuse, 0x3, PT ;  /* 0x000000030400780c */ /* 0x040fe40003f26070 */
[----:B----4-:R-:W-:Y:S01]  /*1180*/  VIMNMX.U32 R3, PT, PT, R4, 0x3f, PT ;  /* 0x0000003f04037848 */ /* 0x010fe20003fe0000 */
[----:B------:R-:W-:-:S04]  /*1190*/  IMAD.MOV.U32 R4, RZ, RZ, RZ ;  /* 0x000000ffff047224 */ /* 0x000fc800078e00ff */
[----:B------:R-:W-:-:S05]  /*11a0*/  VIADD R3, R3, 0x1 ;  /* 0x0000000103037836 */ /* 0x000fca0000000000 */
[----:B------:R-:W-:Y:S01]  /*11b0*/  LOP3.LUT R10, R3, 0x3, RZ, 0xc0, !PT ;  /* 0x00000003030a7812 */ /* 0x000fe200078ec0ff */
[----:B------:R-:W-:Y:S06]  /*11c0*/  @!P1 BRA `(.L_x_20) ;  /* 0x0000000000589947 */ /* 0x000fec0003800000 */
[----:B------:R-:W-:Y:S01]  /*11d0*/  BSSY.RECONVERGENT B2, `(.L_x_21) ;  /* 0x0000013000027945 */ /* 0x000fe20003800200 */
[----:B---3--:R-:W-:Y:S02]  /*11e0*/  LOP3.LUT R8, R3, 0x7c, RZ, 0xc0, !PT ;  /* 0x0000007c03087812 */ /* 0x008fe400078ec0ff */
[----:B------:R-:W-:-:S07]  /*11f0*/  CS2R R2, SRZ ;  /* 0x0000000000027805 */ /* 0x000fce000001ff00 */
.L_x_22:
[----:B0-----:R-:W-:-:S05]  /*1200*/  IMAD.IADD R9, R1, 0x1, R2 ;  /* 0x0000000101097824 */ /* 0x001fca00078e0202 */
[----:B------:R-:W2:Y:S01]  /*1210*/  LDL R4, [R9+0x20] ;  /* 0x0000200009047983 */ /* 0x000ea20000100800 */
[----:B------:R-:W-:-:S05]  /*1220*/  VIADD R3, R3, 0x4 ;  /* 0x0000000403037836 */ /* 0x000fca0000000000 */
[----:B------:R-:W-:Y:S02]  /*1230*/  ISETP.NE.AND P0, PT, R3, R8, PT ;  /* 0x000000080300720c */ /* 0x000fe40003f05270 */
[C---:B--2---:R-:W-:Y:S02]  /*1240*/  PRMT R5, R4.reuse, 0x7770, RZ ;  /* 0x0000777004057816 */ /* 0x044fe400000000ff */
[C---:B------:R-:W-:Y:S02]  /*1250*/  PRMT R6, R4.reuse, 0x7771, RZ ;  /* 0x0000777104067816 */ /* 0x040fe400000000ff */
[C---:B------:R-:W-:Y:S01]  /*1260*/  PRMT R7, R4.reuse, 0x7772, RZ ;  /* 0x0000777204077816 */ /* 0x040fe200000000ff */
[----:B------:R-:W-:Y:S01]  /*1270*/  IMAD.U32 R5, R5, 0x10000, RZ ;  /* 0x0001000005057824 */ /* 0x000fe200078e00ff */
[----:B------:R-:W-:Y:S01]  /*1280*/  PRMT R4, R4, 0x7773, RZ ;  /* 0x0000777304047816 */ /* 0x000fe200000000ff */
[----:B------:R-:W-:-:S05]  /*1290*/  IMAD.SHL.U32 R6, R6, 0x100, RZ ;  /* 0x0000010006067824 */ /* 0x000fca00078e00ff */
[----:B------:R-:W-:-:S04]  /*12a0*/  LOP3.LUT R5, R7, R5, R6, 0xfe, !PT ;  /* 0x0000000507057212 */ /* 0x000fc800078efe06 */
[----:B------:R-:W-:Y:S01]  /*12b0*/  PRMT R4, R4, 0x6540, R5 ;  /* 0x0000654004047816 */ /* 0x000fe20000000005 */
[----:B------:R-:W-:Y:S02]  /*12c0*/  IMAD.MOV.U32 R5, RZ, RZ, R2 ;  /* 0x000000ffff057224 */ /* 0x000fe400078e0002 */
[----:B------:R-:W-:Y:S02]  /*12d0*/  VIADD R2, R2, 0x4 ;  /* 0x0000000402027836 */ /* 0x000fe40000000000 */
[----:B------:R0:W-:Y:S01]  /*12e0*/  STL [R9+0x140], R4 ;  /* 0x0001400409007387 */ /* 0x0001e20000100800 */
[----:B------:R-:W-:Y:S05]  /*12f0*/  @P0 BRA `(.L_x_22) ;  /* 0xfffffffc00c00947 */ /* 0x000fea000383ffff */
[----:B------:R-:W-:Y:S05]  /*1300*/  BSYNC.RECONVERGENT B2 ;  /* 0x0000000000027941 */ /* 0x000fea0003800200 */
.L_x_21:
[----:B------:R-:W-:Y:S01]  /*1310*/  ISETP.LT.U32.AND P0, PT, R5, 0x3c, PT ;  /* 0x0000003c0500780c */ /* 0x000fe20003f01070 */
[----:B0-----:R-:W-:-:S12]  /*1320*/  IMAD.MOV.U32 R4, RZ, RZ, R2 ;  /* 0x000000ffff047224 */ /* 0x001fd800078e0002 */
.L_x_20:
[----:B------:R-:W-:Y:S05]  /*1330*/  BSYNC.RECONVERGENT B1 ;  /* 0x0000000000017941 */ /* 0x000fea0003800200 */
.L_x_19:
[----:B------:R-:W-:-:S13]  /*1340*/  ISETP.NE.AND P1, PT, R10, RZ, PT ;  /* 0x000000ff0a00720c */ /* 0x000fda0003f25270 */
[----:B------:R-:W-:Y:S05]  /*1350*/  @!P1 BRA `(.L_x_18) ;  /* 0x0000000000749947 */ /* 0x000fea0003800000 */
[----:B------:R-:W-:Y:S01]  /*1360*/  LOP3.LUT R2, R4, 0xfffffffc, RZ, 0xc0, !PT ;  /* 0xfffffffc04027812 */ /* 0x000fe200078ec0ff */
[----:B---3--:R-:W-:-:S04]  /*1370*/  IMAD.IADD R5, R1, 0x1, R4 ;  /* 0x0000000101057824 */ /* 0x008fc800078e0204 */
[----:B------:R-:W-:Y:S01]  /*1380*/  IMAD.IADD R6, R1, 0x1, R2 ;  /* 0x0000000101067824 */ /* 0x000fe200078e0202 */
[----:B------:R-:W2:Y:S04]  /*1390*/  LDL.U8 R3, [R5+0x20] ;  /* 0x0000200005037983 */ /* 0x000ea80000100000 */
[----:B------:R-:W2:Y:S01]  /*13a0*/  LDL R2, [R6+0x140] ;  /* 0x0001400006027983 */ /* 0x000ea20000100800 */
[----:B------:R-:W-:Y:S02]  /*13b0*/  ISETP.NE.AND P1, PT, R10, 0x1, PT ;  /* 0x000000010a00780c */ /* 0x000fe40003f25270 */
[----:B------:R-:W-:Y:S01]  /*13c0*/  ISETP.LT.U32.AND P0, PT, R4, 0x3f, PT ;  /* 0x0000003f0400780c */ /* 0x000fe20003f01070 */
[----:B--2---:R-:W-:Y:S02]  /*13d0*/  IMAD R3, R2, 0x100, R3 ;  /* 0x0000010002037824 */ /* 0x004fe400078e0203 */
[----:B------:R-:W-:-:S03]  /*13e0*/  VIADD R2, R4, 0x1 ;  /* 0x0000000104027836 */ /* 0x000fc60000000000 */
[----:B------:R0:W-:Y:S05]  /*13f0*/  STL [R6+0x140], R3 ;  /* 0x0001400306007387 */ /* 0x0001ea0000100800 */
[----:B------:R-:W-:Y:S05]  /*1400*/  @!P1 BRA `(.L_x_18) ;  /* 0x0000000000489947 */ /* 0x000fea0003800000 */
[----:B------:R-:W-:Y:S01]  /*1410*/  LOP3.LUT R2, R2, 0xfffffffc, RZ, 0xc0, !PT ;  /* 0xfffffffc02027812 */ /* 0x000fe200078ec0ff */
[----:B0-----:R-:W2:Y:S04]  /*1420*/  LDL.U8 R3, [R5+0x21] ;  /* 0x0000210005037983 */ /* 0x001ea80000100000 */
[----:B------:R-:W-:-:S05]  /*1430*/  IMAD.IADD R6, R1, 0x1, R2 ;  /* 0x0000000101067824 */ /* 0x000fca00078e0202 */
[----:B------:R-:W2:Y:S01]  /*1440*/  LDL R2, [R6+0x140] ;  /* 0x0001400006027983 */ /* 0x000ea20000100800 */
[----:B------:R-:W-:Y:S02]  /*1450*/  ISETP.NE.AND P1, PT, R10, 0x2, PT ;  /* 0x000000020a00780c */ /* 0x000fe40003f25270 */
[----:B------:R-:W-:Y:S01]  /*1460*/  ISETP.LT.U32.AND P0, PT, R4, 0x3e, PT ;  /* 0x0000003e0400780c */ /* 0x000fe20003f01070 */
[----:B--2---:R-:W-:-:S05]  /*1470*/  IMAD R3, R2, 0x100, R3 ;  /* 0x0000010002037824 */ /* 0x004fca00078e0203 */
[----:B------:R1:W-:Y:S01]  /*1480*/  STL [R6+0x140], R3 ;  /* 0x0001400306007387 */ /* 0x0003e20000100800 */
[----:B------:R-:W-:-:S04]  /*1490*/  VIADD R2, R4, 0x2 ;  /* 0x0000000204027836 */ /* 0x000fc80000000000 */
[----:B------:R-:W-:Y:S05]  /*14a0*/  @!P1 BRA `(.L_x_18) ;  /* 0x0000000000209947 */ /* 0x000fea0003800000 */
[----:B------:R-:W-:-:S05]  /*14b0*/  LOP3.LUT R2, R2, 0xfffffffc, RZ, 0xc0, !PT ;  /* 0xfffffffc02027812 */ /* 0x000fca00078ec0ff */
[----:B-1----:R-:W-:Y:S02]  /*14c0*/  IMAD.IADD R6, R1, 0x1, R2 ;  /* 0x0000000101067824 */ /* 0x002fe400078e0202 */
[----:B------:R-:W2:Y:S04]  /*14d0*/  LDL.U8 R2, [R5+0x22] ;  /* 0x0000220005027983 */ /* 0x000ea80000100000 */
[----:B------:R-:W2:Y:S01]  /*14e0*/  LDL R3, [R6+0x140] ;  /* 0x0001400006037983 */ /* 0x000ea20000100800 */
[C---:B------:R-:W-:Y:S01]  /*14f0*/  ISETP.LT.U32.AND P0, PT, R4.reuse, 0x3d, PT ;  /* 0x0000003d0400780c */ /* 0x040fe20003f01070 */
[----:B--2---:R-:W-:Y:S02]  /*1500*/  IMAD R3, R3, 0x100, R2 ;  /* 0x0000010003037824 */ /* 0x004fe400078e0202 */
[----:B------:R-:W-:-:S03]  /*1510*/  VIADD R2, R4, 0x3 ;  /* 0x0000000304027836 */ /* 0x000fc60000000000 */
[----:B------:R2:W-:Y:S07]  /*1520*/  STL [R6+0x140], R3 ;  /* 0x0001400306007387 */ /* 0x0005ee0000100800 */
.L_x_18:
[----:B------:R-:W-:Y:S05]  /*1530*/  BSYNC.RECONVERGENT B0 ;  /* 0x0000000000007941 */ /* 0x000fea0003800200 */
.L_x_17:
[----:B------:R-:W-:Y:S04]  /*1540*/  BSSY.RECONVERGENT B0, `(.L_x_23) ;  /* 0x0001bf7000007945 */ /* 0x000fe80003800200 */
[----:B------:R-:W-:Y:S05]  /*1550*/  @!P0 BRA `(.L_x_24) ;  /* 0x0000011000548947 */ /* 0x000fea0003800000 */
[----:B------:R-:W-:-:S05]  /*1560*/  LOP3.LUT R4, R2, 0xfffffffc, RZ, 0xc0, !PT ;  /* 0xfffffffc02047812 */ /* 0x000fca00078ec0ff */
[----:B012---:R-:W-:-:S05]  /*1570*/  IMAD.IADD R6, R1, 0x1, R4 ;  /* 0x0000000101067824 */ /* 0x007fca00078e0204 */
[----:B----4-:R-:W2:Y:S01]  /*1580*/  LDL R3, [R6+0x140] ;  /* 0x0001400006037983 */ /* 0x010ea20000100800 */
[C---:B------:R-:W-:Y:S01]  /*1590*/  ISETP.GE.U32.AND P0, PT, R2.reuse, 0x38, PT ;  /* 0x000000380200780c */ /* 0x040fe20003f06070 */
[----:B------:R-:W-:Y:S01]  /*15a0*/  VIADD R4, R2, 0x1 ;  /* 0x0000000102047836 */ /* 0x000fe20000000000 */
[----:B--2---:R-:W-:-:S05]  /*15b0*/  LEA R3, R3, 0x80, 0x8 ;  /* 0x0000008003037811 */ /* 0x004fca00078e40ff */
[----:B------:R0:W-:Y:S06]  /*15c0*/  STL [R6+0x140], R3 ;  /* 0x0001400306007387 */ /* 0x0001ec0000100800 */
[----:B------:R-:W-:Y:S05]  /*15d0*/  @!P0 BRA `(.L_x_25) ;  /* 0x000000b0005c8947 */ /* 0x000fea0003800000 */
[----:B------:R-:W-:Y:S01]  /*15e0*/  ISETP.GE.U32.AND P0, PT, R2, 0x3f, PT ;  /* 0x0000003f0200780c */ /* 0x000fe20003f06070 */
[----:B------:R-:W-:-:S12]  /*15f0*/  BSSY.RECONVERGENT B1, `(.L_x_26) ;  /* 0x0000036000017945 */ /* 0x000fd80003800200 */
[----:B------:R-:W-:Y:S05]  /*1600*/  @P0 BRA `(.L_x_27) ;  /* 0x0000000000d00947 */ /* 0x000fea0003800000 */
[----:B------:R-:W-:-:S05]  /*1610*/  LOP3.LUT R4, R4, 0xfffffffc, RZ, 0xc0, !PT ;  /* 0xfffffffc04047812 */ /* 0x000fca00078ec0ff */
[----:B------:R-:W-:-:S05]  /*1620*/  IMAD.IADD R4, R1, 0x1, R4 ;  /* 0x0000000101047824 */ /* 0x000fca00078e0204 */
[----:B0-----:R-:W2:Y:S01]  /*1630*/  LDL R3, [R4+0x140] ;  /* 0x0001400004037983 */ /* 0x001ea20000100800 */
[----:B---3--:R-:W-:-:S05]  /*1640*/  VIADD R5, R2, 0x2 ;  /* 0x0000000202057836 */ /* 0x008fca0000000000 */
[----:B------:R-:W-:Y:S01]  /*1650*/  ISETP.NE.AND P0, PT, R5, 0x40, PT ;  /* 0x000000400500780c */ /* 0x000fe20003f05270 */
[----:B--2---:R-:W-:-:S05]  /*1660*/  IMAD.SHL.U32 R3, R3, 0x100, RZ ;  /* 0x0000010003037824 */ /* 0x004fca00078e00ff */
[----:B------:R1:W-:Y:S07]  /*1670*/  STL [R4+0x140], R3 ;  /* 0x0001400304007387 */ /* 0x0003ee0000100800 */
[----:B------:R-:W-:Y:S05]  /*1680*/  @!P0 BRA `(.L_x_27) ;  /* 0x0000000000b08947 */ /* 0x000fea0003800000 */
[----:B-1----:R-:W-:-:S05]  /*1690*/  LOP3.LUT R4, R5, 0xfffffffc, RZ, 0xc0, !PT ;  /* 0xfffffffc05047812 */ /* 0x002fca00078ec0ff */
[----:B------:R-:W-:-:S05]  /*16a0*/  IMAD.IADD R4, R1, 0x1, R4 ;  /* 0x0000000101047824 */ /* 0x000fca00078e0204 */
[----:B------:R-:W2:Y:S01]  /*16b0*/  LDL R3, [R4+0x140] ;  /* 0x0001400004037983 */ /* 0x000ea20000100800 */
[----:B------:R-:W-:-:S05]  /*16c0*/  VIADD R5, R2, 0x3 ;  /* 0x0000000302057836 */ /* 0x000fca0000000000 */
[----:B------:R-:W-:Y:S01]  /*16d0*/  ISETP.NE.AND P0, PT, R5, 0x40, PT ;  /* 0x000000400500780c */ /* 0x000fe20003f05270 */
[----:B--2---:R-:W-:-:S05]  /*16e0*/  IMAD.SHL.U32 R3, R3, 0x100, RZ ;  /* 0x0000010003037824 */ /* 0x004fca00078e00ff */
[----:B------:R2:W-:Y:S07]  /*16f0*/  STL [R4+0x140], R3 ;  /* 0x0001400304007387 */ /* 0x0005ee0000100800 */
[----:B------:R-:W-:Y:S05]  /*1700*/  @!P0 BRA `(.L_x_27) ;  /* 0x0000000000908947 */ /* 0x000fea0003800000 */
[----:B--2---:R-:W-:-:S05]  /*1710*/  LOP3.LUT R4, R5, 0xfffffffc, RZ, 0xc0, !PT ;  /* 0xfffffffc05047812 */ /* 0x004fca00078ec0ff */
[----:B------:R-:W-:-:S05]  /*1720*/  IMAD.IADD R4, R1, 0x1, R4 ;  /* 0x0000000101047824 */ /* 0x000fca00078e0204 */
[----:B------:R-:W2:Y:S01]  /*1730*/  LDL R3, [R4+0x140] ;  /* 0x0001400004037983 */ /* 0x000ea20000100800 */
[----:B------:R-:W-:-:S05]  /*1740*/  VIADD R5, R2, 0x4 ;  /* 0x0000000402057836 */ /* 0x000fca0000000000 */
[----:B------:R-:W-:Y:S01]  /*1750*/  ISETP.NE.AND P0, PT, R5, 0x40, PT ;  /* 0x000000400500780c */ /* 0x000fe20003f05270 */
[----:B--2---:R-:W-:-:S05]  /*1760*/  IMAD.SHL.U32 R3, R3, 0x100, RZ ;  /* 0x0000010003037824 */ /* 0x004fca00078e00ff */
[----:B------:R4:W-:Y:S07]  /*1770*/  STL [R4+0x140], R3 ;  /* 0x0001400304007387 */ /* 0x0009ee0000100800 */
[----:B------:R-:W-:Y:S05]  /*1780*/  @!P0 BRA `(.L_x_27) ;  /* 0x0000000000708947 */ /* 0x000fea0003800000 */
[----:B----4-:R-:W-:-:S05]  /*1790*/  LOP3.LUT R4, R5, 0xfffffffc, RZ, 0xc0, !PT ;  /* 0xfffffffc05047812 */ /* 0x010fca00078ec0ff */
[----:B------:R-:W-:-:S05]  /*17a0*/  IMAD.IADD R4, R1, 0x1, R4 ;  /* 0x0000000101047824 */ /* 0x000fca00078e0204 */
[----:B------:R-:W2:Y:S01]  /*17b0*/  LDL R3, [R4+0x140] ;  /* 0x0001400004037983 */ /* 0x000ea20000100800 */
[----:B------:R-:W-:-:S05]  /*17c0*/  VIADD R5, R2, 0x5 ;  /* 0x0000000502057836 */ /* 0x000fca0000000000 */
[----:B------:R-:W-:Y:S01]  /*17d0*/  ISETP.NE.AND P0, PT, R5, 0x40, PT ;  /* 0x000000400500780c */ /* 0x000fe20003f05270 */
[----:B--2---:R-:W-:-:S05]  /*17e0*/  IMAD.SHL.U32 R3, R3, 0x100, RZ ;  /* 0x0000010003037824 */ /* 0x004fca00078e00ff */
[----:B------:R0:W-:Y:S07]  /*17f0*/  STL [R4+0x140], R3 ;  /* 0x0001400304007387 */ /* 0x0001ee0000100800 */
[----:B------:R-:W-:Y:S05]  /*1800*/  @!P0 BRA `(.L_x_27) ;  /* 0x0000000000508947 */ /* 0x000fea0003800000 */
[----:B0-----:R-:W-:-:S05]  /*1810*/  LOP3.LUT R4, R5, 0xfffffffc, RZ, 0xc0, !PT ;  /* 0xfffffffc05047812 */ /* 0x001fca00078ec0ff */
        /* <DEDUP_REMOVED lines=11> */
[----:B------:R-:W-:-:S13]  /*18d0*/  ISETP.NE.AND P0, PT, R2, 0x40, PT ;  /* 0x000000400200780c */ /* 0x000fda0003f05270 */
[----:B------:R-:W-:-:S05]  /*18e0*/  @P0 LOP3.LUT R2, R2, 0xfffffffc, RZ, 0xc0, !PT ;  /* 0xfffffffc02020812 */ /* 0x000fca00078ec0ff */
[----:B------:R-:W-:Y:S02]  /*18f0*/  @P0 IMAD.IADD R5, R1, 0x1, R2 ;  /* 0x0000000101050824 */ /* 0x000fe400078e0202 */
[----:B--2---:R-:W-:-:S05]  /*1900*/  IMAD.SHL.U32 R3, R3, 0x100, RZ ;  /* 0x0000010003037824 */ /* 0x004fca00078e00ff */
[----:B------:R0:W-:Y:S04]  /*1910*/  STL [R4+0x140], R3 ;  /* 0x0001400304007387 */ /* 0x0001e80000100800 */
[----:B------:R-:W2:Y:S02]  /*1920*/  @P0 LDL R2, [R5+0x140] ;  /* 0x0001400005020983 */ /* 0x000ea40000100800 */
[----:B--2---:R-:W-:-:S05]  /*1930*/  @P0 IMAD.SHL.U32 R2, R2, 0x100, RZ ;  /* 0x0000010002020824 */ /* 0x004fca00078e00ff */
[----:B------:R0:W-:Y:S02]  /*1940*/  @P0 STL [R5+0x140], R2 ;  /* 0x0001400205000387 */ /* 0x0001e40000100800 */
.L_x_27:
[----:B------:R-:W-:Y:S05]  /*1950*/  BSYNC.RECONVERGENT B1 ;  /* 0x0000000000017941 */ /* 0x000fea0003800200 */
.L_x_26:
[----:B------:R-:W5:Y:S01]  /*1960*/  LDL.128 R24, [R1+0x140] ;  /* 0x0001400001187983 */ /* 0x000f620000100c00 */
[----:B------:R-:W0:Y:S03]  /*1970*/  LDCU.128 UR16, c[0x3][URZ] ;  /* 0x00c00000ff1077ac */ /* 0x000e260008000c00 */
[----:B01234-:R-:W2:Y:S04]  /*1980*/  LDL.128 R4, [R1+0x150] ;  /* 0x0001500001047983 */ /* 0x01fea80000100c00 */
[----:B------:R-:W3:Y:S04]  /*1990*/  LDL.128 R8, [R1+0x160] ;  /* 0x0001600001087983 */ /* 0x000ee80000100c00 */
[----:B------:R-:W4:Y:S01]  /*19a0*/  LDL.128 R12, [R1+0x170] ;  /* 0x00017000010c7983 */ /* 0x000f220000100c00 */
[----:B------:R-:W-:-:S04]  /*19b0*/  IMAD.U32 R3, RZ, RZ, UR16 ;  /* 0x00000010ff037e24 */ /* 0x000fc8000f8e00ff */
[----:B-----5:R-:W-:-:S04]  /*19c0*/  IMAD.IADD R16, R24, 0x1, R3 ;  /* 0x0000000118107824 */ /* 0x020fc800078e0203 */
[C---:B------:R-:W-:Y:S01]  /*19d0*/  VIADD R17, R16.reuse, 0x563db30a ;  /* 0x563db30a10117836 */ /* 0x040fe20000000000 */
[----:B------:R-:W-:-:S04]  /*19e0*/  IADD3 R21, PT, PT, -R16, -0x563db30b, RZ ;  /* 0xa9c24cf510157810 */ /* 0x000fc80007ffe1ff */
[C-C-:B------:R-:W-:Y:S02]  /*19f0*/  SHF.L.W.U32.HI R2, R17.reuse, 0x1a, R17.reuse ;  /* 0x0000001a11027819 */ /* 0x140fe40000010e11 */
[C-C-:B------:R-:W-:Y:S02]  /*1a00*/  SHF.L.W.U32.HI R19, R17.reuse, 0x15, R17.reuse ;  /* 0x0000001511137819 */ /* 0x140fe40000010e11 */
[C---:B------:R-:W-:Y:S02]  /*1a10*/  SHF.L.W.U32.HI R18, R17.reuse, 0x7, R17 ;  /* 0x0000000711127819 */ /* 0x040fe40000010e11 */
[----:B------:R-:W-:Y:S02]  /*1a20*/  LOP3.LUT R20, R17, 0x510e527f, RZ, 0xc0, !PT ;  /* 0x510e527f11147812 */ /* 0x000fe400078ec0ff */
[----:B------:R-:W-:Y:S01]  /*1a30*/  LOP3.LUT R19, R18, R2, R19, 0x96, !PT ;  /* 0x0000000212137212 */ /* 0x000fe200078e9613 */
[----:B------:R-:W-:Y:S01]  /*1a40*/  IMAD.U32 R2, RZ, RZ, UR17 ;  /* 0x00000011ff027e24 */ /* 0x000fe2000f8e00ff */
[----:B------:R-:W-:-:S04]  /*1a50*/  LOP3.LUT R20, R20, 0x9b05688c, R21, 0xf8, !PT ;  /* 0x9b05688c14147812 */ /* 0x000fc800078ef815 */
[----:B------:R-:W-:-:S05]  /*1a60*/  IADD3 R20, PT, PT, R20, R2, R19 ;  /* 0x0000000214147210 */ /* 0x000fca0007ffe013 */
[----:B------:R-:W-:-:S04]  /*1a70*/  IMAD.IADD R21, R25, 0x1, R20 ;  /* 0x0000000119157824 */ /* 0x000fc800078e0214 */
[C---:B------:R-:W-:Y:S01]  /*1a80*/  VIADD R30, R21.reuse, 0x5bf2cd1d ;  /* 0x5bf2cd1d151e7836 */ /* 0x040fe20000000000 */
[----:B------:R-:W-:-:S04]  /*1a90*/  IADD3 R23, PT, PT, -R21, 0x240d32e2, RZ ;  /* 0x240d32e215177810 */ /* 0x000fc80007ffe1ff */
[C-C-:B------:R-:W-:Y:S02]  /*1aa0*/  SHF.L.W.U32.HI R18, R30.reuse, 0x1a, R30.reuse ;  /* 0x0000001a1e127819 */ /* 0x140fe40000010e1e */
[C-C-:B------:R-:W-:Y:S02]  /*1ab0*/  SHF.L.W.U32.HI R19, R30.reuse, 0x15, R30.reuse ;  /* 0x000000151e137819 */ /* 0x140fe40000010e1e */
[C---:B------:R-:W-:Y:S02]  /*1ac0*/  SHF.L.W.U32.HI R20, R30.reuse, 0x7, R30 ;  /* 0x000000071e147819 */ /* 0x040fe40000010e1e */
[----:B------:R-:W-:Y:S02]  /*1ad0*/  LOP3.LUT R22, R30, R17, RZ, 0xc0, !PT ;  /* 0x000000111e167212 */ /* 0x000fe400078ec0ff */
[----:B------:R-:W-:Y:S01]  /*1ae0*/  LOP3.LUT R19, R20, R18, R19, 0x96, !PT ;  /* 0x0000001214137212 */ /* 0x000fe200078e9613 */
[----:B------:R-:W-:Y:S01]  /*1af0*/  IMAD.U32 R18, RZ, RZ, UR18 ;  /* 0x00000012ff127e24 */ /* 0x000fe2000f8e00ff */
[----:B------:R-:W-:-:S04]  /*1b00*/  LOP3.LUT R22, R22, 0x510e527f, R23, 0xf8, !PT ;  /* 0x510e527f16167812 */ /* 0x000fc800078ef817 */
[----:B------:R-:W-:-:S05]  /*1b10*/  IADD3 R19, PT, PT, R22, R18, R19 ;  /* 0x0000001216137210 */ /* 0x000fca0007ffe013 */
[----:B------:R-:W-:-:S04]  /*1b20*/  IMAD.IADD R29, R26, 0x1, R19 ;  /* 0x000000011a1d7824 */ /* 0x000fc800078e0213 */
[C---:B------:R-:W-:Y:S01]  /*1b30*/  VIADD R31, R29.reuse, 0x566d1711 ;  /* 0x566d17111d1f7836 */ /* 0x040fe20000000000 */
[----:B------:R-:W-:Y:S01]  /*1b40*/  IADD3 R33, PT, PT, -R29, -0x566d1712, RZ ;  /* 0xa992e8ee1d217810 */ /* 0x000fe20007ffe1ff */
[----:B------:R-:W-:Y:S01]  /*1b50*/  IMAD.U32 R19, RZ, RZ, UR19 ;  /* 0x00000013ff137e24 */ /* 0x000fe2000f8e00ff */
[----:B------:R-:W0:Y:S02]  /*1b60*/  LDCU.128 UR16, c[0x3][0x10] ;  /* 0x00c00200ff1077ac */ /* 0x000e240008000c00 */
[C-C-:B------:R-:W-:Y:S02]  /*1b70*/  SHF.L.W.U32.HI R20, R31.reuse, 0x1a, R31.reuse ;  /* 0x0000001a1f147819 */ /* 0x140fe40000010e1f */
[C-C-:B------:R-:W-:Y:S02]  /*1b80*/  SHF.L.W.U32.HI R23, R31.reuse, 0x15, R31.reuse ;  /* 0x000000151f177819 */ /* 0x140fe40000010e1f */
[C---:B------:R-:W-:Y:S02]  /*1b90*/  SHF.L.W.U32.HI R22, R31.reuse, 0x7, R31 ;  /* 0x000000071f167819 */ /* 0x040fe40000010e1f */
[----:B------:R-:W-:-:S02]  /*1ba0*/  LOP3.LUT R32, R31, R30, RZ, 0xc0, !PT ;  /* 0x0000001e1f207212 */ /* 0x000fc400078ec0ff */
[----:B------:R-:W-:Y:S02]  /*1bb0*/  LOP3.LUT R20, R22, R20, R23, 0x96, !PT ;  /* 0x0000001416147212 */ /* 0x000fe400078e9617 */
[----:B------:R-:W-:-:S04]  /*1bc0*/  LOP3.LUT R32, R32, R17, R33, 0xf8, !PT ;  /* 0x0000001120207212 */ /* 0x000fc800078ef821 */
        /* <DEDUP_REMOVED lines=8> */
[----:B------:R-:W-:Y:S02]  /*1c50*/  LOP3.LUT R20, R22, R20, R23, 0x96, !PT ;  /* 0x0000001416147212 */ /* 0x000fe400078e9617 */
[----:B------:R-:W-:-:S04]  /*1c60*/  LOP3.LUT R33, R33, R30, R35, 0xf8, !PT ;  /* 0x0000001e21217212 */ /* 0x000fc800078ef823 */
[----:B------:R-:W-:Y:S01]  /*1c70*/  IADD3 R33, PT, PT, R20, R33, R17 ;  /* 0x0000002114217210 */ /* 0x000fe20007ffe011 */
[----:B0-----:R-:W-:Y:S02]  /*1c80*/  IMAD.U32 R17, RZ, RZ, UR16 ;  /* 0x00000010ff117e24 */ /* 0x001fe4000f8e00ff */
[----:B------:R-:W-:-:S03]  /*1c90*/  VIADD R20, R16, 0xb97e58b5 ;  /* 0xb97e58b510147836 */ /* 0x000fc60000000000 */
[----:B--2---:R-:W-:Y:S02]  /*1ca0*/  IADD3 R33, PT, PT, R4, R17, R33 ;  /* 0x0000001104217210 */ /* 0x004fe40007ffe021 */
[----:B------:R-:W-:-:S03]  /*1cb0*/  SHF.L.W.U32.HI R16, R20, 0x1e, R20 ;  /* 0x0000001e14107819 */ /* 0x000fc60000010e14 */
[C---:B------:R-:W-:Y:S01]  /*1cc0*/  IMAD.IADD R35, R20.reuse, 0x1, R33 ;  /* 0x0000000114237824 */ /* 0x040fe200078e0221 */
[C-C-:B------:R-:W-:Y:S02]  /*1cd0*/  SHF.L.W.U32.HI R23, R20.reuse, 0x13, R20.reuse ;  /* 0x0000001314177819 */ /* 0x140fe40000010e14 */
[----:B------:R-:W-:Y:S02]  /*1ce0*/  SHF.L.W.U32.HI R22, R20, 0xa, R20 ;  /* 0x0000000a14167819 */ /* 0x000fe40000010e14 */
[C-C-:B------:R-:W-:Y:S02]  /*1cf0*/  SHF.L.W.U32.HI R36, R35.reuse, 0x1a, R35.reuse ;  /* 0x0000001a23247819 */ /* 0x140fe40000010e23 */
[C-C-:B------:R-:W-:Y:S02]  /*1d00*/  SHF.L.W.U32.HI R37, R35.reuse, 0x15, R35.reuse ;  /* 0x0000001523257819 */ /* 0x140fe40000010e23 */
[----:B------:R-:W-:Y:S02]  /*1d10*/  SHF.L.W.U32.HI R38, R35, 0x7, R35 ;  /* 0x0000000723267819 */ /* 0x000fe40000010e23 */
[----:B------:R-:W-:-:S02]  /*1d20*/  LOP3.LUT R16, R22, R16, R23, 0x96, !PT ;  /* 0x0000001016107212 */ /* 0x000fc400078e9617 */
[----:B------:R-:W-:Y:S02]  /*1d30*/  LOP3.LUT R22, R20, 0xd16e48e2, RZ, 0xc0, !PT ;  /* 0xd16e48e214167812 */ /* 0x000fe400078ec0ff */
[----:B------:R-:W-:Y:S02]  /*1d40*/  LOP3.LUT R37, R38, R36, R37, 0x96, !PT ;  /* 0x0000002426257212 */ /* 0x000fe400078e9625 */
[----:B------:R-:W-:Y:S02]  /*1d50*/  LOP3.LUT R23, R31, R35, R34, 0xb8, !PT ;  /* 0x000000231f177212 */ /* 0x000fe400078eb822 */
[----:B------:R-:W-:Y:S01]  /*1d60*/  IADD3 R22, PT, PT, R21, R16, R22 ;  /* 0x0000001015167210 */ /* 0x000fe20007ffe016 */
[----:B------:R-:W-:Y:S01]  /*1d70*/  IMAD.U32 R16, RZ, RZ, UR17 ;  /* 0x00000011ff107e24 */ /* 0x000fe2000f8e00ff */
[----:B------:R-:W-:-:S03]  /*1d80*/  IADD3 R23, PT, PT, R37, R23, R30 ;  /* 0x0000001725177210 */ /* 0x000fc60007ffe01e */
[----:B------:R-:W-:Y:S01]  /*1d90*/  VIADD R21, R22, 0x49857fb0 ;  /* 0x49857fb016157836 */ /* 0x000fe20000000000 */
[----:B------:R-:W-:-:S05]  /*1da0*/  IADD3 R36, PT, PT, R5, R16, R23 ;  /* 0x0000001005247210 */ /* 0x000fca0007ffe017 */
[C---:B------:R-:W-:Y:S01]  /*1db0*/  IMAD.IADD R38, R21.reuse, 0x1, R36 ;  /* 0x0000000115267824 */ /* 0x040fe200078e0224 */
[C-C-:B------:R-:W-:Y:S02]  /*1dc0*/  SHF.L.W.U32.HI R22, R21.reuse, 0x1e, R21.reuse ;  /* 0x0000001e15167819 */ /* 0x140fe40000010e15 */
[C-C-:B------:R-:W-:Y:S02]  /*1dd0*/  SHF.L.W.U32.HI R23, R21.reuse, 0x13, R21.reuse ;  /* 0x0000001315177819 */ /* 0x140fe40000010e15 */
[----:B------:R-:W-:Y:S02]  /*1de0*/  SHF.L.W.U32.HI R30, R21, 0xa, R21 ;  /* 0x0000000a151e7819 */ /* 0x000fe40000010e15 */
[C-C-:B------:R-:W-:Y:S02]  /*1df0*/  SHF.L.W.U32.HI R37, R38.reuse, 0x1a, R38.reuse ;  /* 0x0000001a26257819 */ /* 0x140fe40000010e26 */
[C-C-:B------:R-:W-:Y:S02]  /*1e00*/  SHF.L.W.U32.HI R40, R38.reuse, 0x15, R38.reuse ;  /* 0x0000001526287819 */ /* 0x140fe40000010e26 */
[----:B------:R-:W-:-:S02]  /*1e10*/  SHF.L.W.U32.HI R39, R38, 0x7, R38 ;  /* 0x0000000726277819 */ /* 0x000fc40000010e26 */
[----:B------:R-:W-:Y:S02]  /*1e20*/  LOP3.LUT R22, R30, R22, R23, 0x96, !PT ;  /* 0x000000161e167212 */ /* 0x000fe400078e9617 */
[----:B------:R-:W-:Y:S02]  /*1e30*/  LOP3.LUT R23, R20, 0x6a09e667, R21, 0xe8, !PT ;  /* 0x6a09e66714177812 */ /* 0x000fe400078ee815 */
        /* <DEDUP_REMOVED lines=15> */
[----:B------:R-:W-:Y:S02]  /*1f30*/  LOP3.LUT R41, R42, R40, R41, 0x96, !PT ;  /* 0x000000282a297212 */ /* 0x000fe400078e9629 */
[----:B------:R-:W-:Y:S02]  /*1f40*/  LOP3.LUT R20, R21, R20, R22, 0xe8, !PT ;  /* 0x0000001415147212 */ /* 0x000fe400078ee816 */
[----:B------:R-:W-:Y:S01]  /*1f50*/  LOP3.LUT R31, R35, R39, R38, 0xb8, !PT ;  /* 0x00000027231f7212 */ /* 0x000fe200078eb826 */
[----:B------:R-:W-:Y:S01]  /*1f60*/  IMAD.U32 R30, RZ, RZ, UR19 ;  /* 0x00000013ff1e7e24 */ /* 0x000fe2000f8e00ff */
[----:B------:R-:W-:Y:S01]  /*1f70*/  IADD3 R20, PT, PT, R32, R23, R20 ;  /* 0x0000001720147210 */ /* 0x000fe20007ffe014 */
[----:B------:R-:W0:Y:S01]  /*1f80*/  LDCU.128 UR16, c[0x3][0x20] ;  /* 0x00c00400ff1077ac */ /* 0x000e220008000c00 */
[----:B------:R-:W-:-:S03]  /*1f90*/  IADD3 R31, PT, PT, R41, R31, R34 ;  /* 0x0000001f291f7210 */ /* 0x000fc60007ffe022 */
[----:B------:R-:W-:Y:S01]  /*1fa0*/  VIADD R23, R20, 0x510e527f ;  /* 0x510e527f14177836 */ /* 0x000fe20000000000 */
[----:B------:R-:W-:-:S05]  /*1fb0*/  IADD3 R40, PT, PT, R7, R30, R31 ;  /* 0x0000001e07287210 */ /* 0x000fca0007ffe01f */
[----:B------:R-:W-:-:S05]  /*1fc0*/  IMAD.IADD R42, R23, 0x1, R40 ;  /* 0x00000001172a7824 */ /* 0x000fca00078e0228 */
[C-C-:B------:R-:W-:Y:S02]  /*1fd0*/  SHF.L.W.U32.HI R20, R42.reuse, 0x1a, R42.reuse ;  /* 0x0000001a2a147819 */ /* 0x140fe40000010e2a */
[C-C-:B------:R-:W-:Y:S02]  /*1fe0*/  SHF.L.W.U32.HI R31, R42.reuse, 0x15, R42.reuse ;  /* 0x000000152a1f7819 */ /* 0x140fe40000010e2a */
[----:B------:R-:W-:-:S04]  /*1ff0*/  SHF.L.W.U32.HI R32, R42, 0x7, R42 ;  /* 0x000000072a207819 */ /* 0x000fc80000010e2a */
[----:B------:R-:W-:Y:S02]  /*2000*/  LOP3.LUT R34, R32, R20, R31, 0x96, !PT ;  /* 0x0000001420227212 */ /* 0x000fe400078e961f */
[C-C-:B------:R-:W-:Y:S02]  /*2010*/  SHF.L.W.U32.HI R20, R23.reuse, 0x1e, R23.reuse ;  /* 0x0000001e17147819 */ /* 0x140fe40000010e17 */
[C-C-:B------:R-:W-:Y:S02]  /*2020*/  SHF.L.W.U32.HI R31, R23.reuse, 0x13, R23.reuse ;  /* 0x00000013171f7819 */ /* 0x140fe40000010e17 */
[----:B------:R-:W-:Y:S02]  /*2030*/  SHF.L.W.U32.HI R32, R23, 0xa, R23 ;  /* 0x0000000a17207819 */ /* 0x000fe40000010e17 */
[----:B------:R-:W-:Y:S02]  /*2040*/  LOP3.LUT R41, R38, R42, R39, 0xb8, !PT ;  /* 0x0000002a26297212 */ /* 0x000fe400078eb827 */
[----:B------:R-:W-:Y:S01]  /*2050*/  LOP3.LUT R20, R32, R20, R31, 0x96, !PT ;  /* 0x0000001420147212 */ /* 0x000fe200078e961f */
[----:B0-----:R-:W-:Y:S01]  /*2060*/  IMAD.U32 R31, RZ, RZ, UR16 ;  /* 0x00000010ff1f7e24 */ /* 0x001fe2000f8e00ff */
[----:B------:R-:W-:-:S02]  /*2070*/  IADD3 R34, PT, PT, R34, R41, R35 ;  /* 0x0000002922227210 */ /* 0x000fc40007ffe023 */
[----:B------:R-:W-:Y:S02]  /*2080*/  LOP3.LUT R21, R22, R21, R23, 0xe8, !PT ;  /* 0x0000001516157212 */ /* 0x000fe400078ee817 */
[----:B---3--:R-:W-:Y:S02]  /*2090*/  IADD3 R41, PT, PT, R8, R31, R34 ;  /* 0x0000001f08297210 */ /* 0x008fe40007ffe022 */
[----:B------:R-:W-:-:S05]  /*20a0*/  IADD3 R20, PT, PT, R33, R20, R21 ;  /* 0x0000001421147210 */ /* 0x000fca0007ffe015 */
[----:B------:R-:W-:-:S05]  /*20b0*/  IMAD.IADD R43, R20, 0x1, R41 ;  /* 0x00000001142b7824 */ /* 0x000fca00078e0229 */
[C-C-:B------:R-:W-:Y:S02]  /*20c0*/  SHF.L.W.U32.HI R32, R43.reuse, 0x1a, R43.reuse ;  /* 0x0000001a2b207819 */ /* 0x140fe40000010e2b */
[C-C-:B------:R-:W-:Y:S02]  /*20d0*/  SHF.L.W.U32.HI R33, R43.reuse, 0x15, R43.reuse ;  /* 0x000000152b217819 */ /* 0x140fe40000010e2b */
[----:B------:R-:W-:Y:S02]  /*20e0*/  SHF.L.W.U32.HI R34, R43, 0x7, R43 ;  /* 0x000000072b227819 */ /* 0x000fe40000010e2b */
[--C-:B------:R-:W-:Y:S02]  /*20f0*/  SHF.L.W.U32.HI R21, R20, 0x1e, R20.reuse ;  /* 0x0000001e14157819 */ /* 0x100fe40000010e14 */
[----:B------:R-:W-:Y:S02]  /*2100*/  LOP3.LUT R35, R34, R32, R33, 0x96, !PT ;  /* 0x0000002022237212 */ /* 0x000fe400078e9621 */
[----:B------:R-:W-:-:S02]  /*2110*/  SHF.L.W.U32.HI R32, R20, 0x13, R20 ;  /* 0x0000001314207819 */ /* 0x000fc40000010e14 */
[----:B------:R-:W-:Y:S02]  /*2120*/  SHF.L.W.U32.HI R33, R20, 0xa, R20 ;  /* 0x0000000a14217819 */ /* 0x000fe40000010e14 */
[----:B------:R-:W-:Y:S02]  /*2130*/  LOP3.LUT R34, R39, R43, R42, 0xb8, !PT ;  /* 0x0000002b27227212 */ /* 0x000fe400078eb82a */
[----:B------:R-:W-:Y:S01]  /*2140*/  LOP3.LUT R21, R33, R21, R32, 0x96, !PT ;  /* 0x0000001521157212 */ /* 0x000fe200078e9620 */
[----:B------:R-:W-:Y:S01]  /*2150*/  IMAD.U32 R32, RZ, RZ, UR17 ;  /* 0x00000011ff207e24 */ /* 0x000fe2000f8e00ff */
[----:B------:R-:W-:Y:S02]  /*2160*/  IADD3 R34, PT, PT, R35, R34, R38 ;  /* 0x0000002223227210 */ /* 0x000fe40007ffe026 */
[----:B------:R-:W-:Y:S02]  /*2170*/  LOP3.LUT R22, R23, R22, R20, 0xe8, !PT ;  /* 0x0000001617167212 */ /* 0x000fe400078ee814 */
[----:B------:R-:W-:-:S02]  /*2180*/  IADD3 R38, PT, PT, R9, R32, R34 ;  /* 0x0000002009267210 */ /* 0x000fc40007ffe022 */
        /* <DEDUP_REMOVED lines=24> */
[----:B------:R-:W-:Y:S01]  /*2310*/  LOP3.LUT R46, R43, R45, R44, 0xb8, !PT ;  /* 0x0000002d2b2e7212 */ /* 0x000fe200078eb82c */
[----:B------:R-:W-:Y:S01]  /*2320*/  IMAD.U32 R34, RZ, RZ, UR19 ;  /* 0x00000013ff227e24 */ /* 0x000fe2000f8e00ff */
[----:B------:R-:W-:Y:S01]  /*2330*/  LOP3.LUT R23, R35, R23, R36, 0x96, !PT ;  /* 0x0000001723177212 */ /* 0x000fe200078e9624 */
[----:B------:R-:W0:Y:S01]  /*2340*/  LDCU.128 UR16, c[0x3][0x30] ;  /* 0x00c00600ff1077ac */ /* 0x000e220008000c00 */
[----:B------:R-:W-:Y:S02]  /*2350*/  LOP3.LUT R20, R21, R20, R22, 0xe8, !PT ;  /* 0x0000001415147212 */ /* 0x000fe400078ee816 */
[----:B------:R-:W-:Y:S02]  /*2360*/  IADD3 R37, PT, PT, R37, R46, R42 ;  /* 0x0000002e25257210 */ /* 0x000fe40007ffe02a */
[----:B------:R-:W-:-:S02]  /*2370*/  IADD3 R23, PT, PT, R40, R23, R20 ;  /* 0x0000001728177210 */ /* 0x000fc40007ffe014 */
        /* <DEDUP_REMOVED lines=14> */
[----:B----4-:R-:W-:Y:S02]  /*2460*/  IADD3 R47, PT, PT, R12, R35, R37 ;  /* 0x000000230c2f7210 */ /* 0x010fe40007ffe025 */
[----:B------:R-:W-:-:S05]  /*2470*/  IADD3 R20, PT, PT, R41, R20, R21 ;  /* 0x0000001429147210 */ /* 0x000fca0007ffe015 */
[C---:B------:R-:W-:Y:S01]  /*2480*/  IMAD.IADD R49, R20.reuse, 0x1, R47 ;  /* 0x0000000114317824 */ /* 0x040fe200078e022f */
[----:B------:R-:W-:-:S04]  /*2490*/  SHF.L.W.U32.HI R21, R20, 0x1e, R20 ;  /* 0x0000001e14157819 */ /* 0x000fc80000010e14 */
[C-C-:B------:R-:W-:Y:S02]  /*24a0*/  SHF.L.W.U32.HI R40, R49.reuse, 0x1a, R49.reuse ;  /* 0x0000001a31287819 */ /* 0x140fe40000010e31 */
[C-C-:B------:R-:W-:Y:S02]  /*24b0*/  SHF.L.W.U32.HI R41, R49.reuse, 0x15, R49.reuse ;  /* 0x0000001531297819 */ /* 0x140fe40000010e31 */
[----:B------:R-:W-:Y:S02]  /*24c0*/  SHF.L.W.U32.HI R43, R49, 0x7, R49 ;  /* 0x00000007312b7819 */ /* 0x000fe40000010e31 */
[C-C-:B------:R-:W-:Y:S02]  /*24d0*/  SHF.L.W.U32.HI R36, R20.reuse, 0x13, R20.reuse ;  /* 0x0000001314247819 */ /* 0x140fe40000010e14 */
[----:B------:R-:W-:Y:S02]  /*24e0*/  SHF.L.W.U32.HI R37, R20, 0xa, R20 ;  /* 0x0000000a14257819 */ /* 0x000fe40000010e14 */
[----:B------:R-:W-:-:S02]  /*24f0*/  LOP3.LUT R41, R43, R40, R41, 0x96, !PT ;  /* 0x000000282b297212 */ /* 0x000fc400078e9629 */
[----:B------:R-:W-:Y:S02]  /*2500*/  LOP3.LUT R40, R45, R49, R48, 0xb8, !PT ;  /* 0x000000312d287212 */ /* 0x000fe400078eb830 */
[----:B------:R-:W-:Y:S01]  /*2510*/  LOP3.LUT R21, R37, R21, R36, 0x96, !PT ;  /* 0x0000001525157212 */ /* 0x000fe200078e9624 */
[----:B------:R-:W-:Y:S01]  /*2520*/  IMAD.U32 R36, RZ, RZ, UR17 ;  /* 0x00000011ff247e24 */ /* 0x000fe2000f8e00ff */
[----:B------:R-:W-:Y:S02]  /*2530*/  LOP3.LUT R22, R23, R22, R20, 0xe8, !PT ;  /* 0x0000001617167212 */ /* 0x000fe400078ee814 */
[----:B------:R-:W-:Y:S02]  /*2540*/  IADD3 R40, PT, PT, R41, R40, R44 ;  /* 0x0000002829287210 */ /* 0x000fe40007ffe02c */
[----:B------:R-:W-:Y:S02]  /*2550*/  IADD3 R43, PT, PT, R38, R21, R22 ;  /* 0x00000015262b7210 */ /* 0x000fe40007ffe016 */
        /* <DEDUP_REMOVED lines=16> */
[----:B------:R-:W-:-:S05]  /*2660*/  IMAD.IADD R22, R46, 0x1, R23 ;  /* 0x000000012e167824 */ /* 0x000fca00078e0217 */
[C-C-:B------:R-:W-:Y:S02]  /*2670*/  SHF.L.W.U32.HI R38, R22.reuse, 0x1a, R22.reuse ;  /* 0x0000001a16267819 */ /* 0x140fe40000010e16 */
[C-C-:B------:R-:W-:Y:S02]  /*2680*/  SHF.L.W.U32.HI R39, R22.reuse, 0x15, R22.reuse ;  /* 0x0000001516277819 */ /* 0x140fe40000010e16 */
[----:B------:R-:W-:Y:S02]  /*2690*/  SHF.L.W.U32.HI R41, R22, 0x7, R22 ;  /* 0x0000000716297819 */ /* 0x000fe40000010e16 */
[----:B------:R-:W-:Y:S02]  /*26a0*/  LOP3.LUT R44, R49, R22, R53, 0xb8, !PT ;  /* 0x00000016312c7212 */ /* 0x000fe400078eb835 */
[----:B------:R-:W-:Y:S02]  /*26b0*/  LOP3.LUT R41, R41, R38, R39, 0x96, !PT ;  /* 0x0000002629297212 */ /* 0x000fe400078e9627 */
[----:B------:R-:W-:-:S02]  /*26c0*/  SHF.L.W.U32.HI R21, R46, 0x1e, R46 ;  /* 0x0000001e2e157819 */ /* 0x000fc40000010e2e */
[C-C-:B------:R-:W-:Y:S02]  /*26d0*/  SHF.L.W.U32.HI R40, R46.reuse, 0x13, R46.reuse ;  /* 0x000000132e287819 */ /* 0x140fe40000010e2e */
[----:B------:R-:W-:Y:S01]  /*26e0*/  SHF.L.W.U32.HI R39, R46, 0xa, R46 ;  /* 0x0000000a2e277819 */ /* 0x000fe20000010e2e */
[----:B------:R-:W-:Y:S01]  /*26f0*/  IMAD.U32 R38, RZ, RZ, UR19 ;  /* 0x00000013ff267e24 */ /* 0x000fe2000f8e00ff */
[----:B------:R-:W-:Y:S01]  /*2700*/  IADD3 R44, PT, PT, R41, R44, R48 ;  /* 0x0000002c292c7210 */ /* 0x000fe20007ffe030 */
[----:B------:R-:W0:Y:S01]  /*2710*/  LDCU.128 UR16, c[0x3][0x40] ;  /* 0x00c00800ff1077ac */ /* 0x000e220008000c00 */
[----:B------:R-:W-:Y:S02]  /*2720*/  LOP3.LUT R39, R39, R21, R40, 0x96, !PT ;  /* 0x0000001527277212 */ /* 0x000fe400078e9628 */
[----:B------:R-:W-:-:S04]  /*2730*/  LOP3.LUT R41, R43, R20, R46, 0xe8, !PT ;  /* 0x000000142b297212 */ /* 0x000fc800078ee82e */
[----:B------:R-:W-:Y:S02]  /*2740*/  IADD3 R51, PT, PT, R42, R39, R41 ;  /* 0x000000272a337210 */ /* 0x000fe40007ffe029 */
[----:B------:R-:W-:Y:S02]  /*2750*/  IADD3 R39, PT, PT, R15, R38, R44 ;  /* 0x000000260f277210 */ /* 0x000fe40007ffe02c */
[C-C-:B------:R-:W-:Y:S02]  /*2760*/  SHF.L.W.U32.HI R20, R14.reuse, 0xf, R14.reuse ;  /* 0x0000000f0e147819 */ /* 0x140fe40000010e0e */
[--C-:B------:R-:W-:Y:S01]  /*2770*/  SHF.L.W.U32.HI R21, R14, 0xd, R14.reuse ;  /* 0x0000000d0e157819 */ /* 0x100fe20000010e0e */
[----:B------:R-:W-:Y:S01]  /*2780*/  IMAD.IADD R41, R51, 0x1, R39 ;  /* 0x0000000133297824 */ /* 0x000fe200078e0227 */
[----:B------:R-:W-:Y:S02]  /*2790*/  SHF.R.U32.HI R40, RZ, 0xa, R14 ;  /* 0x0000000aff287819 */ /* 0x000fe4000001160e */
[----:B------:R-:W-:-:S02]  /*27a0*/  SHF.R.U32.HI R42, RZ, 0x3, R25 ;  /* 0x00000003ff2a7819 */ /* 0x000fc40000011619 */
[----:B------:R-:W-:Y:S02]  /*27b0*/  LOP3.LUT R20, R40, R20, R21, 0x96, !PT ;  /* 0x0000001428147212 */ /* 0x000fe400078e9615 */
[C-C-:B------:R-:W-:Y:S02]  /*27c0*/  SHF.L.W.U32.HI R21, R25.reuse, 0x19, R25.reuse ;  /* 0x0000001919157819 */ /* 0x140fe40000010e19 */
[----:B------:R-:W-:Y:S02]  /*27d0*/  SHF.L.W.U32.HI R40, R25, 0xe, R25 ;  /* 0x0000000e19287819 */ /* 0x000fe40000010e19 */
[C-C-:B------:R-:W-:Y:S02]  /*27e0*/  SHF.L.W.U32.HI R44, R41.reuse, 0x1a, R41.reuse ;  /* 0x0000001a292c7819 */ /* 0x140fe40000010e29 */
[C-C-:B------:R-:W-:Y:S02]  /*27f0*/  SHF.L.W.U32.HI R45, R41.reuse, 0x15, R41.reuse ;  /* 0x00000015292d7819 */ /* 0x140fe40000010e29 */
[----:B------:R-:W-:-:S02]  /*2800*/  SHF.L.W.U32.HI R48, R41, 0x7, R41 ;  /* 0x0000000729307819 */ /* 0x000fc40000010e29 */
[----:B------:R-:W-:Y:S02]  /*2810*/  LOP3.LUT R40, R42, R21, R40, 0x96, !PT ;  /* 0x000000152a287212 */ /* 0x000fe400078e9628 */
[----:B------:R-:W-:Y:S02]  /*2820*/  IADD3 R21, PT, PT, R24, R20, R9 ;  /* 0x0000001418157210 */ /* 0x000fe40007ffe009 */
[----:B------:R-:W-:Y:S02]  /*2830*/  LOP3.LUT R48, R48, R44, R45, 0x96, !PT ;  /* 0x0000002c30307212 */ /* 0x000fe400078e962d */
[C-C-:B------:R-:W-:Y:S02]  /*2840*/  SHF.L.W.U32.HI R20, R51.reuse, 0x1e, R51.reuse ;  /* 0x0000001e33147819 */ /* 0x140fe40000010e33 */
[C-C-:B------:R-:W-:Y:S02]  /*2850*/  SHF.L.W.U32.HI R45, R51.reuse, 0x13, R51.reuse ;  /* 0x00000013332d7819 */ /* 0x140fe40000010e33 */
[----:B------:R-:W-:-:S02]  /*2860*/  SHF.L.W.U32.HI R24, R51, 0xa, R51 ;  /* 0x0000000a33187819 */ /* 0x000fc40000010e33 */
[----:B------:R-:W-:Y:S01]  /*2870*/  LOP3.LUT R42, R53, R41, R22, 0xb8, !PT ;  /* 0x00000029352a7212 */ /* 0x000fe200078eb816 */
[----:B------:R-:W-:Y:S01]  /*2880*/  IMAD.IADD R40, R40, 0x1, R21 ;  /* 0x0000000128287824 */ /* 0x000fe200078e0215 */
[----:B------:R-:W-:Y:S01]  /*2890*/  LOP3.LUT R44, R24, R20, R45, 0x96, !PT ;  /* 0x00000014182c7212 */ /* 0x000fe200078e962d */
[----:B0-----:R-:W-:Y:S01]  /*28a0*/  IMAD.U32 R20, RZ, RZ, UR16 ;  /* 0x00000010ff147e24 */ /* 0x001fe2000f8e00ff */
[----:B------:R-:W-:Y:S02]  /*28b0*/  IADD3 R49, PT, PT, R48, R42, R49 ;  /* 0x0000002a30317210 */ /* 0x000fe40007ffe031 */
[C-C-:B------:R-:W-:Y:S02]  /*28c0*/  SHF.L.W.U32.HI R21, R15.reuse, 0xf, R15.reuse ;  /* 0x0000000f0f157819 */ /* 0x140fe40000010e0f */
[--C-:B------:R-:W-:Y:S02]  /*28d0*/  SHF.L.W.U32.HI R24, R15, 0xd, R15.reuse ;  /* 0x0000000d0f187819 */ /* 0x100fe40000010e0f */
[----:B------:R-:W-:-:S02]  /*28e0*/  SHF.R.U32.HI R42, RZ, 0xa, R15 ;  /* 0x0000000aff2a7819 */ /* 0x000fc4000001160f */
[----:B------:R-:W-:Y:S02]  /*28f0*/  LOP3.LUT R43, R46, R43, R51, 0xe8, !PT ;  /* 0x0000002b2e2b7212 */ /* 0x000fe400078ee833 */
[----:B------:R-:W-:Y:S02]  /*2900*/  LOP3.LUT R21, R42, R21, R24, 0x96, !PT ;  /* 0x000000152a157212 */ /* 0x000fe400078e9618 */
[----:B------:R-:W-:Y:S02]  /*2910*/  IADD3 R52, PT, PT, R47, R44, R43 ;  /* 0x0000002c2f347210 */ /* 0x000fe40007ffe02b */
[----:B------:R-:W-:-:S05]  /*2920*/  IADD3 R24, PT, PT, R40, R20, R49 ;  /* 0x0000001428187210 */ /* 0x000fca0007ffe031 */
[----:B------:R-:W-:Y:S01]  /*2930*/  IMAD.IADD R43, R52, 0x1, R24 ;  /* 0x00000001342b7824 */ /* 0x000fe200078e0218 */
[C-C-:B------:R-:W-:Y:S02]  /*2940*/  SHF.L.W.U32.HI R42, R26.reuse, 0x19, R26.reuse ;  /* 0x000000191a2a7819 */ /* 0x140fe40000010e1a */
[--C-:B------:R-:W-:Y:S02]  /*2950*/  SHF.L.W.U32.HI R45, R26, 0xe, R26.reuse ;  /* 0x0000000e1a2d7819 */ /* 0x100fe40000010e1a */
[----:B------:R-:W-:Y:S02]  /*2960*/  SHF.R.U32.HI R44, RZ, 0x3, R26 ;  /* 0x00000003ff2c7819 */ /* 0x000fe4000001161a */
[C-C-:B------:R-:W-:Y:S02]  /*2970*/  SHF.L.W.U32.HI R54, R43.reuse, 0x1a, R43.reuse ;  /* 0x0000001a2b367819 */ /* 0x140fe40000010e2b */
[C-C-:B------:R-:W-:Y:S02]  /*2980*/  SHF.L.W.U32.HI R55, R43.reuse, 0x15, R43.reuse ;  /* 0x000000152b377819 */ /* 0x140fe40000010e2b */
[----:B------:R-:W-:-:S02]  /*2990*/  SHF.L.W.U32.HI R56, R43, 0x7, R43 ;  /* 0x000000072b387819 */ /* 0x000fc40000010e2b */
[----:B------:R-:W-:Y:S02]  /*29a0*/  IADD3 R25, PT, PT, R25, R21, R10 ;  /* 0x0000001519197210 */ /* 0x000fe40007ffe00a */
[----:B------:R-:W-:Y:S02]  /*29b0*/  LOP3.LUT R42, R44, R42, R45, 0x96, !PT ;  /* 0x0000002a2c2a7212 */ /* 0x000fe400078e962d */
[----:B------:R-:W-:Y:S02]  /*29c0*/  LOP3.LUT R56, R56, R54, R55, 0x96, !PT ;  /* 0x0000003638387212 */ /* 0x000fe400078e9637 */
[----:B------:R-:W-:Y:S02]  /*29d0*/  LOP3.LUT R21, R22, R43, R41, 0xb8, !PT ;  /* 0x0000002b16157212 */ /* 0x000fe400078eb829 */
[C-C-:B------:R-:W-:Y:S02]  /*29e0*/  SHF.L.W.U32.HI R47, R52.reuse, 0x1e, R52.reuse ;  /* 0x0000001e342f7819 */ /* 0x140fe40000010e34 */
[----:B------:R-:W-:-:S02]  /*29f0*/  SHF.L.W.U32.HI R48, R52, 0x13, R52 ;  /* 0x0000001334307819 */ /* 0x000fc40000010e34 */
[----:B------:R-:W-:Y:S01]  /*2a00*/  SHF.L.W.U32.HI R49, R52, 0xa, R52 ;  /* 0x0000000a34317819 */ /* 0x000fe20000010e34 */
[----:B------:R-:W-:Y:S01]  /*2a10*/  IMAD.IADD R25, R42, 0x1, R25 ;  /* 0x000000012a197824 */ /* 0x000fe200078e0219 */
[----:B------:R-:W-:Y:S01]  /*2a20*/  IADD3 R56, PT, PT, R56, R21, R53 ;  /* 0x0000001538387210 */ /* 0x000fe20007ffe035 */
[----:B------:R-:W-:Y:S01]  /*2a30*/  IMAD.U32 R21, RZ, RZ, UR17 ;  /* 0x00000011ff157e24 */ /* 0x000fe2000f8e00ff */
[----:B------:R-:W-:Y:S02]  /*2a40*/  LOP3.LUT R47, R49, R47, R48, 0x96, !PT ;  /* 0x0000002f312f7212 */ /* 0x000fe400078e9630 */
[----:B------:R-:W-:Y:S02]  /*2a50*/  LOP3.LUT R46, R51, R46, R52, 0xe8, !PT ;  /* 0x0000002e332e7212 */ /* 0x000fe400078ee834 */
[----:B------:R-:W-:Y:S02]  /*2a60*/  IADD3 R45, PT, PT, R25, R21, R56 ;  /* 0x00000015192d7210 */ /* 0x000fe40007ffe038 */
[----:B------:R-:W-:-:S02]  /*2a70*/  IADD3 R54, PT, PT, R50, R47, R46 ;  /* 0x0000002f32367210 */ /* 0x000fc40007ffe02e */
[C-C-:B------:R-:W-:Y:S02]  /*2a80*/  SHF.L.W.U32.HI R42, R40.reuse, 0xf, R40.reuse ;  /* 0x0000000f282a7819 */ /* 0x140fe40000010e28 */
[--C-:B------:R-:W-:Y:S01]  /*2a90*/  SHF.L.W.U32.HI R47, R40, 0xd, R40.reuse ;  /* 0x0000000d282f7819 */ /* 0x100fe20000010e28 */
[----:B------:R-:W-:Y:S01]  /*2aa0*/  IMAD.IADD R44, R54, 0x1, R45 ;  /* 0x00000001362c7824 */ /* 0x000fe200078e022d */
[----:B------:R-:W-:Y:S02]  /*2ab0*/  SHF.R.U32.HI R46, RZ, 0xa, R40 ;  /* 0x0000000aff2e7819 */ /* 0x000fe40000011628 */
[C---:B------:R-:W-:Y:S02]  /*2ac0*/  SHF.L.W.U32.HI R48, R27.reuse, 0x19, R27 ;  /* 0x000000191b307819 */ /* 0x040fe40000010e1b */
[----:B------:R-:W-:Y:S02]  /*2ad0*/  LOP3.LUT R42, R46, R42, R47, 0x96, !PT ;  /* 0x0000002a2e2a7212 */ /* 0x000fe400078e962f */
[----:B------:R-:W-:-:S02]  /*2ae0*/  SHF.L.W.U32.HI R49, R27, 0xe, R27 ;  /* 0x0000000e1b317819 */ /* 0x000fc40000010e1b */
[----:B------:R-:W-:Y:S02]  /*2af0*/  SHF.R.U32.HI R50, RZ, 0x3, R27 ;  /* 0x00000003ff327819 */ /* 0x000fe4000001161b */
[C-C-:B------:R-:W-:Y:S02]  /*2b00*/  SHF.L.W.U32.HI R53, R44.reuse, 0x1a, R44.reuse ;  /* 0x0000001a2c357819 */ /* 0x140fe40000010e2c */
[C-C-:B------:R-:W-:Y:S02]  /*2b10*/  SHF.L.W.U32.HI R56, R44.reuse, 0x15, R44.reuse ;  /* 0x000000152c387819 */ /* 0x140fe40000010e2c */
[----:B------:R-:W-:Y:S02]  /*2b20*/  SHF.L.W.U32.HI R55, R44, 0x7, R44 ;  /* 0x000000072c377819 */ /* 0x000fe40000010e2c */
[----:B------:R-:W-:Y:S02]  /*2b30*/  IADD3 R47, PT, PT, R26, R42, R11 ;  /* 0x0000002a1a2f7210 */ /* 0x000fe40007ffe00b */
[----:B------:R-:W-:-:S02]  /*2b40*/  LOP3.LUT R48, R50, R48, R49, 0x96, !PT ;  /* 0x0000003032307212 */ /* 0x000fc400078e9631 */
[----:B------:R-:W-:Y:S02]  /*2b50*/  LOP3.LUT R53, R55, R53, R56, 0x96, !PT ;  /* 0x0000003537357212 */ /* 0x000fe400078e9638 */
[----:B------:R-:W-:Y:S02]  /*2b60*/  LOP3.LUT R42, R41, R44, R43, 0xb8, !PT ;  /* 0x0000002c292a7212 */ /* 0x000fe400078eb82b */
[C-C-:B------:R-:W-:Y:S02]  /*2b70*/  SHF.L.W.U32.HI R46, R54.reuse, 0x1e, R54.reuse ;  /* 0x0000001e362e7819 */ /* 0x140fe40000010e36 */
[C-C-:B------:R-:W-:Y:S02]  /*2b80*/  SHF.L.W.U32.HI R49, R54.reuse, 0x13, R54.reuse ;  /* 0x0000001336317819 */ /* 0x140fe40000010e36 */
[----:B------:R-:W-:Y:S01]  /*2b90*/  SHF.L.W.U32.HI R50, R54, 0xa, R54 ;  /* 0x0000000a36327819 */ /* 0x000fe20000010e36 */
[----:B------:R-:W-:Y:S01]  /*2ba0*/  IMAD.IADD R26, R48, 0x1, R47 ;  /* 0x00000001301a7824 */ /* 0x000fe200078e022f */
[----:B------:R-:W-:Y:S01]  /*2bb0*/  IADD3 R53, PT, PT, R53, R42, R22 ;  /* 0x0000002a35357210 */ /* 0x000fe20007ffe016 */
[----:B------:R-:W-:Y:S01]  /*2bc0*/  IMAD.U32 R22, RZ, RZ, UR18 ;  /* 0x00000012ff167e24 */ /* 0x000fe2000f8e00ff */
[----:B------:R-:W-:-:S02]  /*2bd0*/  LOP3.LUT R46, R50, R46, R49, 0x96, !PT ;  /* 0x0000002e322e7212 */ /* 0x000fc400078e9631 */
[----:B------:R-:W-:-:S04]  /*2be0*/  LOP3.LUT R51, R52, R51, R54, 0xe8, !PT ;  /* 0x0000003334337212 */ /* 0x000fc800078ee836 */
[----:B------:R-:W-:Y:S02]  /*2bf0*/  IADD3 R51, PT, PT, R23, R46, R51 ;  /* 0x0000002e17337210 */ /* 0x000fe40007ffe033 */
[----:B------:R-:W-:Y:S02]  /*2c00*/  IADD3 R46, PT, PT, R26, R22, R53 ;  /* 0x000000161a2e7210 */ /* 0x000fe40007ffe035 */
[C-C-:B------:R-:W-:Y:S02]  /*2c10*/  SHF.L.W.U32.HI R23, R25.reuse, 0xf, R25.reuse ;  /* 0x0000000f19177819 */ /* 0x140fe40000010e19 */
[--C-:B------:R-:W-:Y:S02]  /*2c20*/  SHF.L.W.U32.HI R42, R25, 0xd, R25.reuse ;  /* 0x0000000d192a7819 */ /* 0x100fe40000010e19 */
[----:B------:R-:W-:Y:S01]  /*2c30*/  SHF.R.U32.HI R48, RZ, 0xa, R25 ;  /* 0x0000000aff307819 */ /* 0x000fe20000011619 */
[----:B------:R-:W-:Y:S01]  /*2c40*/  IMAD.IADD R47, R51, 0x1, R46 ;  /* 0x00000001332f7824 */ /* 0x000fe200078e022e */
[----:B------:R-:W-:-:S02]  /*2c50*/  SHF.L.W.U32.HI R49, R4, 0x19, R4 ;  /* 0x0000001904317819 */ /* 0x000fc40000010e04 */
[----:B------:R-:W-:Y:S02]  /*2c60*/  LOP3.LUT R23, R48, R23, R42, 0x96, !PT ;  /* 0x0000001730177212 */ /* 0x000fe400078e962a */
        /* <DEDUP_REMOVED lines=8> */
[C-C-:B------:R-:W-:Y:S02]  /*2cf0*/  SHF.L.W.U32.HI R42, R51.reuse, 0x1e, R51.reuse ;  /* 0x0000001e332a7819 */ /* 0x140fe40000010e33 */
[C-C-:B------:R-:W-:Y:S02]  /*2d00*/  SHF.L.W.U32.HI R49, R51.reuse, 0x13, R51.reuse ;  /* 0x0000001333317819 */ /* 0x140fe40000010e33 */
[----:B------:R-:W-:-:S02]  /*2d10*/  SHF.L.W.U32.HI R48, R51, 0xa, R51 ;  /* 0x0000000a33307819 */ /* 0x000fc40000010e33 */
[----:B------:R-:W-:Y:S01]  /*2d20*/  LOP3.LUT R53, R43, R47, R44, 0xb8, !PT ;  /* 0x0000002f2b357212 */ /* 0x000fe200078eb82c */
[----:B------:R-:W-:Y:S01]  /*2d30*/  IMAD.IADD R27, R27, 0x1, R50 ;  /* 0x000000011b1b7824 */ /* 0x000fe200078e0232 */
[----:B------:R-:W-:Y:S01]  /*2d40*/  LOP3.LUT R50, R48, R42, R49, 0x96, !PT ;  /* 0x0000002a30327212 */ /* 0x000fe200078e9631 */
[----:B------:R-:W-:Y:S01]  /*2d50*/  IMAD.U32 R23, RZ, RZ, UR19 ;  /* 0x00000013ff177e24 */ /* 0x000fe2000f8e00ff */
[----:B------:R-:W-:Y:S01]  /*2d60*/  LOP3.LUT R52, R54, R52, R51, 0xe8, !PT ;  /* 0x0000003436347212 */ /* 0x000fe200078ee833 */
[----:B------:R-:W0:Y:S01]  /*2d70*/  LDCU.128 UR16, c[0x3][0x50] ;  /* 0x00c00a00ff1077ac */ /* 0x000e220008000c00 */
[----:B------:R-:W-:Y:S02]  /*2d80*/  IADD3 R56, PT, PT, R56, R53, R41 ;  /* 0x0000003538387210 */ /* 0x000fe40007ffe029 */
[----:B------:R-:W-:Y:S02]  /*2d90*/  IADD3 R58, PT, PT, R39, R50, R52 ;  /* 0x00000032273a7210 */ /* 0x000fe40007ffe034 */
[----:B------:R-:W-:-:S02]  /*2da0*/  IADD3 R39, PT, PT, R27, R23, R56 ;  /* 0x000000171b277210 */ /* 0x000fc40007ffe038 */
[C-C-:B------:R-:W-:Y:S02]  /*2db0*/  SHF.L.W.U32.HI R41, R26.reuse, 0xf, R26.reuse ;  /* 0x0000000f1a297819 */ /* 0x140fe40000010e1a */
[--C-:B------:R-:W-:Y:S01]  /*2dc0*/  SHF.L.W.U32.HI R42, R26, 0xd, R26.reuse ;  /* 0x0000000d1a2a7819 */ /* 0x100fe20000010e1a */
[----:B------:R-:W-:Y:S01]  /*2dd0*/  IMAD.IADD R50, R58, 0x1, R39 ;  /* 0x000000013a327824 */ /* 0x000fe200078e0227 */
[----:B------:R-:W-:Y:S02]  /*2de0*/  SHF.R.U32.HI R48, RZ, 0xa, R26 ;  /* 0x0000000aff307819 */ /* 0x000fe4000001161a */
[C-C-:B------:R-:W-:Y:S02]  /*2df0*/  SHF.L.W.U32.HI R49, R5.reuse, 0xe, R5.reuse ;  /* 0x0000000e05317819 */ /* 0x140fe40000010e05 */
[----:B------:R-:W-:Y:S02]  /*2e00*/  LOP3.LUT R41, R48, R41, R42, 0x96, !PT ;  /* 0x0000002930297212 */ /* 0x000fe400078e962a */
[----:B------:R-:W-:-:S02]  /*2e10*/  SHF.L.W.U32.HI R42, R5, 0x19, R5 ;  /* 0x00000019052a7819 */ /* 0x000fc40000010e05 */
[----:B------:R-:W-:Y:S02]  /*2e20*/  SHF.R.U32.HI R48, RZ, 0x3, R5 ;  /* 0x00000003ff307819 */ /* 0x000fe40000011605 */
[C-C-:B------:R-:W-:Y:S02]  /*2e30*/  SHF.L.W.U32.HI R52, R50.reuse, 0x1a, R50.reuse ;  /* 0x0000001a32347819 */ /* 0x140fe40000010e32 */
[C-C-:B------:R-:W-:Y:S02]  /*2e40*/  SHF.L.W.U32.HI R53, R50.reuse, 0x15, R50.reuse ;  /* 0x0000001532357819 */ /* 0x140fe40000010e32 */
[----:B------:R-:W-:Y:S02]  /*2e50*/  SHF.L.W.U32.HI R55, R50, 0x7, R50 ;  /* 0x0000000732377819 */ /* 0x000fe40000010e32 */
[----:B------:R-:W-:Y:S02]  /*2e60*/  LOP3.LUT R42, R48, R42, R49, 0x96, !PT ;  /* 0x0000002a302a7212 */ /* 0x000fe400078e9631 */
[----:B------:R-:W-:-:S02]  /*2e70*/  IADD3 R41, PT, PT, R4, R41, R13 ;  /* 0x0000002904297210 */ /* 0x000fc40007ffe00d */
[----:B------:R-:W-:Y:S02]  /*2e80*/  LOP3.LUT R52, R55, R52, R53, 0x96, !PT ;  /* 0x0000003437347212 */ /* 0x000fe400078e9635 */
[C-C-:B------:R-:W-:Y:S02]  /*2e90*/  SHF.L.W.U32.HI R4, R58.reuse, 0x1e, R58.reuse ;  /* 0x0000001e3a047819 */ /* 0x140fe40000010e3a */
[C-C-:B------:R-:W-:Y:S02]  /*2ea0*/  SHF.L.W.U32.HI R49, R58.reuse, 0x13, R58.reuse ;  /* 0x000000133a317819 */ /* 0x140fe40000010e3a */
[----:B------:R-:W-:Y:S02]  /*2eb0*/  SHF.L.W.U32.HI R48, R58, 0xa, R58 ;  /* 0x0000000a3a307819 */ /* 0x000fe40000010e3a */
[----:B------:R-:W-:Y:S01]  /*2ec0*/  LOP3.LUT R53, R44, R50, R47, 0xb8, !PT ;  /* 0x000000322c357212 */ /* 0x000fe200078eb82f */
[----:B------:R-:W-:Y:S01]  /*2ed0*/  IMAD.IADD R42, R42, 0x1, R41 ;  /* 0x000000012a2a7824 */ /* 0x000fe200078e0229 */
[----:B------:R-:W-:Y:S01]  /*2ee0*/  LOP3.LUT R49, R48, R4, R49, 0x96, !PT ;  /* 0x0000000430317212 */ /* 0x000fe200078e9631 */
[----:B0-----:R-:W-:Y:S01]  /*2ef0*/  IMAD.U32 R4, RZ, RZ, UR16 ;  /* 0x00000010ff047e24 */ /* 0x001fe2000f8e00ff */
[----:B------:R-:W-:-:S02]  /*2f00*/  IADD3 R53, PT, PT, R52, R53, R43 ;  /* 0x0000003534357210 */ /* 0x000fc40007ffe02b */
[C-C-:B------:R-:W-:Y:S02]  /*2f10*/  SHF.L.W.U32.HI R41, R27.reuse, 0xf, R27.reuse ;  /* 0x0000000f1b297819 */ /* 0x140fe40000010e1b */
[--C-:B------:R-:W-:Y:S02]  /*2f20*/  SHF.L.W.U32.HI R48, R27, 0xd, R27.reuse ;  /* 0x0000000d1b307819 */ /* 0x100fe40000010e1b */
[----:B------:R-:W-:Y:S02]  /*2f30*/  SHF.R.U32.HI R43, RZ, 0xa, R27 ;  /* 0x0000000aff2b7819 */ /* 0x000fe4000001161b */
[----:B------:R-:W-:Y:S02]  /*2f40*/  LOP3.LUT R54, R51, R54, R58, 0xe8, !PT ;  /* 0x0000003633367212 */ /* 0x000fe400078ee83a */
[----:B------:R-:W-:Y:S02]  /*2f50*/  LOP3.LUT R41, R43, R41, R48, 0x96, !PT ;  /* 0x000000292b297212 */ /* 0x000fe400078e9630 */
[----:B------:R-:W-:-:S02]  /*2f60*/  IADD3 R55, PT, PT, R24, R49, R54 ;  /* 0x0000003118377210 */ /* 0x000fc40007ffe036 */
        /* <DEDUP_REMOVED lines=19> */
[----:B------:R-:W-:-:S04]  /*30a0*/  LOP3.LUT R51, R58, R51, R55, 0xe8, !PT ;  /* 0x000000333a337212 */ /* 0x000fc800078ee837 */
[----:B------:R-:W-:Y:S02]  /*30b0*/  IADD3 R56, PT, PT, R45, R56, R51 ;  /* 0x000000382d387210 */ /* 0x000fe40007ffe033 */
[----:B------:R-:W-:Y:S02]  /*30c0*/  IADD3 R51, PT, PT, R41, R5, R44 ;  /* 0x0000000529337210 */ /* 0x000fe40007ffe02c */
[C-C-:B------:R-:W-:Y:S02]  /*30d0*/  SHF.L.W.U32.HI R45, R7.reuse, 0x19, R7.reuse ;  /* 0x00000019072d7819 */ /* 0x140fe40000010e07 */
[----:B------:R-:W-:Y:S01]  /*30e0*/  SHF.L.W.U32.HI R54, R7, 0xe, R7 ;  /* 0x0000000e07367819 */ /* 0x000fe20000010e07 */
[----:B------:R-:W-:Y:S01]  /*30f0*/  IMAD.IADD R49, R56, 0x1, R51 ;  /* 0x0000000138317824 */ /* 0x000fe200078e0233 */
[----:B------:R-:W-:Y:S02]  /*3100*/  SHF.R.U32.HI R53, RZ, 0x3, R7 ;  /* 0x00000003ff357819 */ /* 0x000fe40000011607 */
[----:B------:R-:W-:-:S02]  /*3110*/  SHF.L.W.U32.HI R24, R42, 0xf, R42 ;  /* 0x0000000f2a187819 */ /* 0x000fc40000010e2a */
[--C-:B------:R-:W-:Y:S02]  /*3120*/  SHF.L.W.U32.HI R43, R42, 0xd, R42.reuse ;  /* 0x0000000d2a2b7819 */ /* 0x100fe40000010e2a */
[----:B------:R-:W-:Y:S02]  /*3130*/  SHF.R.U32.HI R44, RZ, 0xa, R42 ;  /* 0x0000000aff2c7819 */ /* 0x000fe4000001162a */
[----:B------:R-:W-:Y:S02]  /*3140*/  LOP3.LUT R45, R53, R45, R54, 0x96, !PT ;  /* 0x0000002d352d7212 */ /* 0x000fe400078e9636 */
[----:B------:R-:W-:Y:S02]  /*3150*/  LOP3.LUT R24, R44, R24, R43, 0x96, !PT ;  /* 0x000000182c187212 */ /* 0x000fe400078e962b */
[C-C-:B------:R-:W-:Y:S02]  /*3160*/  SHF.L.W.U32.HI R54, R49.reuse, 0x1a, R49.reuse ;  /* 0x0000001a31367819 */ /* 0x140fe40000010e31 */
[----:B------:R-:W-:-:S02]  /*3170*/  SHF.L.W.U32.HI R57, R49, 0x15, R49 ;  /* 0x0000001531397819 */ /* 0x000fc40000010e31 */
[----:B------:R-:W-:Y:S02]  /*3180*/  SHF.L.W.U32.HI R59, R49, 0x7, R49 ;  /* 0x00000007313b7819 */ /* 0x000fe40000010e31 */
[C-C-:B------:R-:W-:Y:S02]  /*3190*/  SHF.L.W.U32.HI R43, R56.reuse, 0x1e, R56.reuse ;  /* 0x0000001e382b7819 */ /* 0x140fe40000010e38 */
[C-C-:B------:R-:W-:Y:S02]  /*31a0*/  SHF.L.W.U32.HI R44, R56.reuse, 0x13, R56.reuse ;  /* 0x00000013382c7819 */ /* 0x140fe40000010e38 */
[----:B------:R-:W-:Y:S02]  /*31b0*/  SHF.L.W.U32.HI R53, R56, 0xa, R56 ;  /* 0x0000000a38357819 */ /* 0x000fe40000010e38 */
[----:B------:R-:W-:Y:S02]  /*31c0*/  IADD3 R24, PT, PT, R6, R24, R15 ;  /* 0x0000001806187210 */ /* 0x000fe40007ffe00f */
[----:B------:R-:W-:-:S02]  /*31d0*/  LOP3.LUT R54, R59, R54, R57, 0x96, !PT ;  /* 0x000000363b367212 */ /* 0x000fc400078e9639 */
[----:B------:R-:W-:Y:S02]  /*31e0*/  LOP3.LUT R6, R50, R49, R52, 0xb8, !PT ;  /* 0x0000003132067212 */ /* 0x000fe400078eb834 */
[----:B------:R-:W-:Y:S02]  /*31f0*/  LOP3.LUT R43, R53, R43, R44, 0x96, !PT ;  /* 0x0000002b352b7212 */ /* 0x000fe400078e962c */
[----:B------:R-:W-:Y:S01]  /*3200*/  LOP3.LUT R44, R55, R58, R56, 0xe8, !PT ;  /* 0x0000003a372c7212 */ /* 0x000fe200078ee838 */
[----:B------:R-:W-:Y:S01]  /*3210*/  IMAD.IADD R58, R45, 0x1, R24 ;  /* 0x000000012d3a7824 */ /* 0x000fe200078e0218 */
[----:B------:R-:W-:Y:S01]  /*3220*/  IADD3 R47, PT, PT, R54, R6, R47 ;  /* 0x00000006362f7210 */ /* 0x000fe20007ffe02f */
[----:B------:R-:W-:Y:S01]  /*3230*/  IMAD.U32 R6, RZ, RZ, UR18 ;  /* 0x00000012ff067e24 */ /* 0x000fe2000f8e00ff */
[----:B------:R-:W-:-:S04]  /*3240*/  IADD3 R57, PT, PT, R46, R43, R44 ;  /* 0x0000002b2e397210 */ /* 0x000fc80007ffe02c */
[----:B------:R-:W-:Y:S02]  /*3250*/  IADD3 R47, PT, PT, R58, R6, R47 ;  /* 0x000000063a2f7210 */ /* 0x000fe40007ffe02f */
[C-C-:B------:R-:W-:Y:S02]  /*3260*/  SHF.L.W.U32.HI R24, R41.reuse, 0xf, R41.reuse ;  /* 0x0000000f29187819 */ /* 0x140fe40000010e29 */
[----:B------:R-:W-:Y:S01]  /*3270*/  SHF.L.W.U32.HI R43, R41, 0xd, R41 ;  /* 0x0000000d292b7819 */ /* 0x000fe20000010e29 */
[----:B------:R-:W-:Y:S01]  /*3280*/  IMAD.IADD R54, R57, 0x1, R47 ;  /* 0x0000000139367824 */ /* 0x000fe200078e022f */
[----:B------:R-:W-:Y:S02]  /*3290*/  SHF.R.U32.HI R44, RZ, 0xa, R41 ;  /* 0x0000000aff2c7819 */ /* 0x000fe40000011629 */
[----:B------:R-:W-:Y:S02]  /*32a0*/  SHF.L.W.U32.HI R45, R8, 0x19, R8 ;  /* 0x00000019082d7819 */ /* 0x000fe40000010e08 */
[----:B------:R-:W-:-:S02]  /*32b0*/  LOP3.LUT R24, R44, R24, R43, 0x96, !PT ;  /* 0x000000182c187212 */ /* 0x000fc400078e962b */
[--C-:B------:R-:W-:Y:S02]  /*32c0*/  SHF.L.W.U32.HI R44, R8, 0xe, R8.reuse ;  /* 0x0000000e082c7819 */ /* 0x100fe40000010e08 */
[----:B------:R-:W-:Y:S02]  /*32d0*/  SHF.R.U32.HI R43, RZ, 0x3, R8 ;  /* 0x00000003ff2b7819 */ /* 0x000fe40000011608 */
[C-C-:B------:R-:W-:Y:S02]  /*32e0*/  SHF.L.W.U32.HI R46, R54.reuse, 0x1a, R54.reuse ;  /* 0x0000001a362e7819 */ /* 0x140fe40000010e36 */
[C-C-:B------:R-:W-:Y:S02]  /*32f0*/  SHF.L.W.U32.HI R53, R54.reuse, 0x15, R54.reuse ;  /* 0x0000001536357819 */ /* 0x140fe40000010e36 */
[----:B------:R-:W-:Y:S02]  /*3300*/  SHF.L.W.U32.HI R59, R54, 0x7, R54 ;  /* 0x00000007363b7819 */ /* 0x000fe40000010e36 */
[----:B------:R-:W-:-:S02]  /*3310*/  LOP3.LUT R43, R43, R45, R44, 0x96, !PT ;  /* 0x0000002d2b2b7212 */ /* 0x000fc400078e962c */
[----:B------:R-:W-:Y:S02]  /*3320*/  IADD3 R44, PT, PT, R7, R24, R40 ;  /* 0x00000018072c7210 */ /* 0x000fe40007ffe028 */
[----:B------:R-:W-:Y:S02]  /*3330*/  LOP3.LUT R53, R59, R46, R53, 0x96, !PT ;  /* 0x0000002e3b357212 */ /* 0x000fe400078e9635 */
[C-C-:B------:R-:W-:Y:S02]  /*3340*/  SHF.L.W.U32.HI R7, R57.reuse, 0x1e, R57.reuse ;  /* 0x0000001e39077819 */ /* 0x140fe40000010e39 */
[C-C-:B------:R-:W-:Y:S02]  /*3350*/  SHF.L.W.U32.HI R46, R57.reuse, 0x13, R57.reuse ;  /* 0x00000013392e7819 */ /* 0x140fe40000010e39 */
[----:B------:R-:W-:Y:S02]  /*3360*/  SHF.L.W.U32.HI R45, R57, 0xa, R57 ;  /* 0x0000000a392d7819 */ /* 0x000fe40000010e39 */
[----:B------:R-:W-:Y:S01]  /*3370*/  LOP3.LUT R59, R52, R54, R49, 0xb8, !PT ;  /* 0x00000036343b7212 */ /* 0x000fe200078eb831 */
[----:B------:R-:W-:Y:S01]  /*3380*/  IMAD.U32 R24, RZ, RZ, UR19 ;  /* 0x00000013ff187e24 */ /* 0x000fe2000f8e00ff */
[----:B------:R-:W-:Y:S01]  /*3390*/  LOP3.LUT R46, R45, R7, R46, 0x96, !PT ;  /* 0x000000072d2e7212 */ /* 0x000fe200078e962e */
[----:B------:R-:W-:Y:S01]  /*33a0*/  IMAD.IADD R43, R43, 0x1, R44 ;  /* 0x000000012b2b7824 */ /* 0x000fe200078e022c */
[----:B------:R-:W-:Y:S01]  /*33b0*/  LOP3.LUT R55, R56, R55, R57, 0xe8, !PT ;  /* 0x0000003738377212 */ /* 0x000fe200078ee839 */
[----:B------:R-:W0:Y:S01]  /*33c0*/  LDCU.128 UR16, c[0x3][0x60] ;  /* 0x00c00c00ff1077ac */ /* 0x000e220008000c00 */
[----:B------:R-:W-:-:S02]  /*33d0*/  IADD3 R53, PT, PT, R53, R59, R50 ;  /* 0x0000003b35357210 */ /* 0x000fc40007ffe032 */
[----:B------:R-:W-:Y:S02]  /*33e0*/  IADD3 R62, PT, PT, R39, R46, R55 ;  /* 0x0000002e273e7210 */ /* 0x000fe40007ffe037 */
[----:B------:R-:W-:Y:S02]  /*33f0*/  IADD3 R39, PT, PT, R43, R24, R53 ;  /* 0x000000182b277210 */ /* 0x000fe40007ffe035 */
[C-C-:B------:R-:W-:Y:S02]  /*3400*/  SHF.L.W.U32.HI R7, R58.reuse, 0xf, R58.reuse ;  /* 0x0000000f3a077819 */ /* 0x140fe40000010e3a */
[--C-:B------:R-:W-:Y:S02]  /*3410*/  SHF.L.W.U32.HI R44, R58, 0xd, R58.reuse ;  /* 0x0000000d3a2c7819 */ /* 0x100fe40000010e3a */
[----:B------:R-:W-:Y:S01]  /*3420*/  SHF.R.U32.HI R45, RZ, 0xa, R58 ;  /* 0x0000000aff2d7819 */ /* 0x000fe2000001163a */
[----:B------:R-:W-:Y:S01]  /*3430*/  IMAD.IADD R53, R62, 0x1, R39 ;  /* 0x000000013e357824 */ /* 0x000fe200078e0227 */
        /* <DEDUP_REMOVED lines=18> */
[----:B------:R-:W-:Y:S02]  /*3560*/  LOP3.LUT R56, R57, R56, R62, 0xe8, !PT ;  /* 0x0000003839387212 */ /* 0x000fe400078ee83e */
[----:B------:R-:W-:Y:S02]  /*3570*/  IADD3 R50, PT, PT, R44, R7, R50 ;  /* 0x000000072c327210 */ /* 0x000fe40007ffe032 */
[----:B------:R-:W-:-:S02]  /*3580*/  IADD3 R59, PT, PT, R48, R55, R56 ;  /* 0x00000037303b7210 */ /* 0x000fc40007ffe038 */
[C-C-:B------:R-:W-:Y:S02]  /*3590*/  SHF.L.W.U32.HI R8, R43.reuse, 0xf, R43.reuse ;  /* 0x0000000f2b087819 */ /* 0x140fe40000010e2b */
[--C-:B------:R-:W-:Y:S02]  /*35a0*/  SHF.L.W.U32.HI R45, R43, 0xd, R43.reuse ;  /* 0x0000000d2b2d7819 */ /* 0x100fe40000010e2b */
[----:B------:R-:W-:Y:S01]  /*35b0*/  SHF.R.U32.HI R46, RZ, 0xa, R43 ;  /* 0x0000000aff2e7819 */ /* 0x000fe2000001162b */
[----:B------:R-:W-:Y:S01]  /*35c0*/  IMAD.IADD R52, R59, 0x1, R50 ;  /* 0x000000013b347824 */ /* 0x000fe200078e0232 */
[--C-:B------:R-:W-:Y:S02]  /*35d0*/  SHF.R.U32.HI R48, RZ, 0x3, R10.reuse ;  /* 0x00000003ff307819 */ /* 0x100fe4000001160a */
[----:B------:R-:W-:Y:S02]  /*35e0*/  LOP3.LUT R8, R46, R8, R45, 0x96, !PT ;  /* 0x000000082e087212 */ /* 0x000fe400078e962d */
[----:B------:R-:W-:-:S02]  /*35f0*/  SHF.L.W.U32.HI R45, R10, 0x19, R10 ;  /* 0x000000190a2d7819 */ /* 0x000fc40000010e0a */
[----:B------:R-:W-:Y:S02]  /*3600*/  SHF.L.W.U32.HI R46, R10, 0xe, R10 ;  /* 0x0000000e0a2e7819 */ /* 0x000fe40000010e0a */
[C-C-:B------:R-:W-:Y:S02]  /*3610*/  SHF.L.W.U32.HI R61, R52.reuse, 0x1a, R52.reuse ;  /* 0x0000001a343d7819 */ /* 0x140fe40000010e34 */
[C-C-:B------:R-:W-:Y:S02]  /*3620*/  SHF.L.W.U32.HI R64, R52.reuse, 0x15, R52.reuse ;  /* 0x0000001534407819 */ /* 0x140fe40000010e34 */
[----:B------:R-:W-:Y:S02]  /*3630*/  SHF.L.W.U32.HI R63, R52, 0x7, R52 ;  /* 0x00000007343f7819 */ /* 0x000fe40000010e34 */
[----:B------:R-:W-:Y:S02]  /*3640*/  LOP3.LUT R45, R48, R45, R46, 0x96, !PT ;  /* 0x0000002d302d7212 */ /* 0x000fe400078e962e */
[----:B------:R-:W-:-:S02]  /*3650*/  IADD3 R8, PT, PT, R9, R8, R26 ;  /* 0x0000000809087210 */ /* 0x000fc40007ffe01a */
[C-C-:B------:R-:W-:Y:S02]  /*3660*/  SHF.L.W.U32.HI R55, R59.reuse, 0x1e, R59.reuse ;  /* 0x0000001e3b377819 */ /* 0x140fe40000010e3b */
[C-C-:B------:R-:W-:Y:S02]  /*3670*/  SHF.L.W.U32.HI R56, R59.reuse, 0x13, R59.reuse ;  /* 0x000000133b387819 */ /* 0x140fe40000010e3b */
[----:B------:R-:W-:Y:S02]  /*3680*/  SHF.L.W.U32.HI R60, R59, 0xa, R59 ;  /* 0x0000000a3b3c7819 */ /* 0x000fe40000010e3b */
[----:B------:R-:W-:Y:S02]  /*3690*/  LOP3.LUT R64, R63, R61, R64, 0x96, !PT ;  /* 0x0000003d3f407212 */ /* 0x000fe400078e9640 */
[----:B------:R-:W-:Y:S01]  /*36a0*/  LOP3.LUT R9, R54, R52, R53, 0xb8, !PT ;  /* 0x0000003436097212 */ /* 0x000fe200078eb835 */
[----:B------:R-:W-:Y:S01]  /*36b0*/  IMAD.IADD R45, R45, 0x1, R8 ;  /* 0x000000012d2d7824 */ /* 0x000fe200078e0208 */
[----:B------:R-:W-:Y:S01]  /*36c0*/  LOP3.LUT R60, R60, R55, R56, 0x96, !PT ;  /* 0x000000373c3c7212 */ /* 0x000fe200078e9638 */
[----:B------:R-:W-:Y:S01]  /*36d0*/  IMAD.U32 R8, RZ, RZ, UR17 ;  /* 0x00000011ff087e24 */ /* 0x000fe2000f8e00ff */
[----:B------:R-:W-:-:S02]  /*36e0*/  LOP3.LUT R57, R62, R57, R59, 0xe8, !PT ;  /* 0x000000393e397212 */ /* 0x000fc400078ee83b */
[----:B------:R-:W-:Y:S02]  /*36f0*/  IADD3 R55, PT, PT, R64, R9, R49 ;  /* 0x0000000940377210 */ /* 0x000fe40007ffe031 */
[----:B------:R-:W-:Y:S02]  /*3700*/  IADD3 R60, PT, PT, R51, R60, R57 ;  /* 0x0000003c333c7210 */ /* 0x000fe40007ffe039 */
[----:B------:R-:W-:Y:S02]  /*3710*/  IADD3 R55, PT, PT, R45, R8, R55 ;  /* 0x000000082d377210 */ /* 0x000fe40007ffe037 */
[C-C-:B------:R-:W-:Y:S02]  /*3720*/  SHF.L.W.U32.HI R9, R44.reuse, 0xf, R44.reuse ;  /* 0x0000000f2c097819 */ /* 0x140fe40000010e2c */
[--C-:B------:R-:W-:Y:S01]  /*3730*/  SHF.L.W.U32.HI R46, R44, 0xd, R44.reuse ;  /* 0x0000000d2c2e7819 */ /* 0x100fe20000010e2c */
[----:B------:R-:W-:Y:S01]  /*3740*/  IMAD.IADD R51, R60, 0x1, R55 ;  /* 0x000000013c337824 */ /* 0x000fe200078e0237 */
[----:B------:R-:W-:-:S02]  /*3750*/  SHF.R.U32.HI R48, RZ, 0xa, R44 ;  /* 0x0000000aff307819 */ /* 0x000fc4000001162c */
[C-C-:B------:R-:W-:Y:S02]  /*3760*/  SHF.L.W.U32.HI R49, R11.reuse, 0x19, R11.reuse ;  /* 0x000000190b317819 */ /* 0x140fe40000010e0b */
[----:B------:R-:W-:Y:S02]  /*3770*/  LOP3.LUT R9, R48, R9, R46, 0x96, !PT ;  /* 0x0000000930097212 */ /* 0x000fe400078e962e */
[--C-:B------:R-:W-:Y:S02]  /*3780*/  SHF.L.W.U32.HI R56, R11, 0xe, R11.reuse ;  /* 0x0000000e0b387819 */ /* 0x100fe40000010e0b */
[----:B------:R-:W-:Y:S02]  /*3790*/  SHF.R.U32.HI R57, RZ, 0x3, R11 ;  /* 0x00000003ff397819 */ /* 0x000fe4000001160b */
[C-C-:B------:R-:W-:Y:S02]  /*37a0*/  SHF.L.W.U32.HI R61, R51.reuse, 0x1a, R51.reuse ;  /* 0x0000001a333d7819 */ /* 0x140fe40000010e33 */
[----:B------:R-:W-:-:S02]  /*37b0*/  SHF.L.W.U32.HI R64, R51, 0x15, R51 ;  /* 0x0000001533407819 */ /* 0x000fc40000010e33 */
[----:B------:R-:W-:Y:S02]  /*37c0*/  SHF.L.W.U32.HI R63, R51, 0x7, R51 ;  /* 0x00000007333f7819 */ /* 0x000fe40000010e33 */
[----:B------:R-:W-:Y:S02]  /*37d0*/  IADD3 R46, PT, PT, R10, R9, R27 ;  /* 0x000000090a2e7210 */ /* 0x000fe40007ffe01b */
[----:B------:R-:W-:Y:S02]  /*37e0*/  LOP3.LUT R49, R57, R49, R56, 0x96, !PT ;  /* 0x0000003139317212 */ /* 0x000fe400078e9638 */
[----:B------:R-:W-:Y:S02]  /*37f0*/  LOP3.LUT R61, R63, R61, R64, 0x96, !PT ;  /* 0x0000003d3f3d7212 */ /* 0x000fe400078e9640 */
[----:B------:R-:W-:Y:S02]  /*3800*/  LOP3.LUT R9, R53, R51, R52, 0xb8, !PT ;  /* 0x0000003335097212 */ /* 0x000fe400078eb834 */
[----:B------:R-:W-:-:S02]  /*3810*/  SHF.L.W.U32.HI R48, R60, 0x1e, R60 ;  /* 0x0000001e3c307819 */ /* 0x000fc40000010e3c */
[C-C-:B------:R-:W-:Y:S02]  /*3820*/  SHF.L.W.U32.HI R57, R60.reuse, 0x13, R60.reuse ;  /* 0x000000133c397819 */ /* 0x140fe40000010e3c */
[----:B------:R-:W-:Y:S01]  /*3830*/  SHF.L.W.U32.HI R56, R60, 0xa, R60 ;  /* 0x0000000a3c387819 */ /* 0x000fe20000010e3c */
[----:B------:R-:W-:Y:S01]  /*3840*/  IMAD.IADD R46, R49, 0x1, R46 ;  /* 0x00000001312e7824 */ /* 0x000fe200078e022e */
[----:B------:R-:W-:Y:S01]  /*3850*/  IADD3 R54, PT, PT, R61, R9, R54 ;  /* 0x000000093d367210 */ /* 0x000fe20007ffe036 */
[----:B------:R-:W-:Y:S01]  /*3860*/  IMAD.U32 R9, RZ, RZ, UR18 ;  /* 0x00000012ff097e24 */ /* 0x000fe2000f8e00ff */
[----:B------:R-:W-:Y:S02]  /*3870*/  LOP3.LUT R48, R56, R48, R57, 0x96, !PT ;  /* 0x0000003038307212 */ /* 0x000fe400078e9639 */
[----:B------:R-:W-:Y:S02]  /*3880*/  LOP3.LUT R62, R59, R62, R60, 0xe8, !PT ;  /* 0x0000003e3b3e7212 */ /* 0x000fe400078ee83c */
[----:B------:R-:W-:-:S02]  /*3890*/  IADD3 R54, PT, PT, R46, R9, R54 ;  /* 0x000000092e367210 */ /* 0x000fc40007ffe036 */
[----:B------:R-:W-:Y:S02]  /*38a0*/  IADD3 R63, PT, PT, R47, R48, R62 ;  /* 0x000000302f3f7210 */ /* 0x000fe40007ffe03e */
[C-C-:B------:R-:W-:Y:S02]  /*38b0*/  SHF.L.W.U32.HI R10, R45.reuse, 0xf, R45.reuse ;  /* 0x0000000f2d0a7819 */ /* 0x140fe40000010e2d */
[--C-:B------:R-:W-:Y:S01]  /*38c0*/  SHF.L.W.U32.HI R47, R45, 0xd, R45.reuse ;  /* 0x0000000d2d2f7819 */ /* 0x100fe20000010e2d */
        /* <DEDUP_REMOVED lines=43> */
[----:B------:R-:W-:Y:S02]  /*3b80*/  LOP3.LUT R53, R53, R12, R49, 0x96, !PT ;  /* 0x0000000c35357212 */ /* 0x000fe400078e9631 */
[----:B------:R-:W-:Y:S01]  /*3b90*/  IADD3 R59, PT, PT, R59, R62, R52 ;  /* 0x0000003e3b3b7210 */ /* 0x000fe20007ffe034 */
[----:B0-----:R-:W-:Y:S01]  /*3ba0*/  IMAD.U32 R11, RZ, RZ, UR16 ;  /* 0x00000010ff0b7e24 */ /* 0x001fe2000f8e00ff */
[C-C-:B------:R-:W-:Y:S02]  /*3bb0*/  SHF.L.W.U32.HI R12, R47.reuse, 0xf, R47.reuse ;  /* 0x0000000f2f0c7819 */ /* 0x140fe40000010e2f */
[--C-:B------:R-:W-:Y:S02]  /*3bc0*/  SHF.L.W.U32.HI R49, R47, 0xd, R47.reuse ;  /* 0x0000000d2f317819 */ /* 0x100fe40000010e2f */
[----:B------:R-:W-:-:S02]  /*3bd0*/  SHF.R.U32.HI R52, RZ, 0xa, R47 ;  /* 0x0000000aff347819 */ /* 0x000fc4000001162f */
[----:B------:R-:W-:Y:S02]  /*3be0*/  LOP3.LUT R60, R63, R60, R61, 0xe8, !PT ;  /* 0x0000003c3f3c7212 */ /* 0x000fe400078ee83d */
[----:B------:R-:W-:Y:S02]  /*3bf0*/  LOP3.LUT R12, R52, R12, R49, 0x96, !PT ;  /* 0x0000000c340c7212 */ /* 0x000fe400078e9631 */
[----:B------:R-:W-:Y:S02]  /*3c00*/  IADD3 R52, PT, PT, R50, R53, R60 ;  /* 0x0000003532347210 */ /* 0x000fe40007ffe03c */
[----:B------:R-:W-:Y:S02]  /*3c10*/  IADD3 R53, PT, PT, R48, R11, R59 ;  /* 0x0000000b30357210 */ /* 0x000fe40007ffe03b */
[----:B------:R-:W-:-:S03]  /*3c20*/  SHF.L.W.U32.HI R49, R14, 0x19, R14 ;  /* 0x000000190e317819 */ /* 0x000fc60000010e0e */
[----:B------:R-:W-:Y:S01]  /*3c30*/  IMAD.IADD R59, R52, 0x1, R53 ;  /* 0x00000001343b7824 */ /* 0x000fe200078e0235 */
[--C-:B------:R-:W-:Y:S02]  /*3c40*/  SHF.L.W.U32.HI R50, R14, 0xe, R14.reuse ;  /* 0x0000000e0e327819 */ /* 0x100fe40000010e0e */
[----:B------:R-:W-:Y:S02]  /*3c50*/  SHF.R.U32.HI R60, RZ, 0x3, R14 ;  /* 0x00000003ff3c7819 */ /* 0x000fe4000001160e */
[C-C-:B------:R-:W-:Y:S02]  /*3c60*/  SHF.L.W.U32.HI R62, R52.reuse, 0x1e, R52.reuse ;  /* 0x0000001e343e7819 */ /* 0x140fe40000010e34 */
[C-C-:B------:R-:W-:Y:S02]  /*3c70*/  SHF.L.W.U32.HI R65, R52.reuse, 0x13, R52.reuse ;  /* 0x0000001334417819 */ /* 0x140fe40000010e34 */
[----:B------:R-:W-:Y:S02]  /*3c80*/  SHF.L.W.U32.HI R64, R52, 0xa, R52 ;  /* 0x0000000a34407819 */ /* 0x000fe40000010e34 */
[----:B------:R-:W-:-:S02]  /*3c90*/  SHF.L.W.U32.HI R66, R59, 0x1a, R59 ;  /* 0x0000001a3b427819 */ /* 0x000fc40000010e3b */
[C-C-:B------:R-:W-:Y:S02]  /*3ca0*/  SHF.L.W.U32.HI R67, R59.reuse, 0x15, R59.reuse ;  /* 0x000000153b437819 */ /* 0x140fe40000010e3b */
[----:B------:R-:W-:Y:S02]  /*3cb0*/  SHF.L.W.U32.HI R68, R59, 0x7, R59 ;  /* 0x000000073b447819 */ /* 0x000fe40000010e3b */
[----:B------:R-:W-:Y:S02]  /*3cc0*/  LOP3.LUT R49, R60, R49, R50, 0x96, !PT ;  /* 0x000000313c317212 */ /* 0x000fe400078e9632 */
[----:B------:R-:W-:Y:S02]  /*3cd0*/  IADD3 R12, PT, PT, R13, R12, R58 ;  /* 0x0000000c0d0c7210 */ /* 0x000fe40007ffe03a */
[----:B------:R-:W-:Y:S02]  /*3ce0*/  LOP3.LUT R64, R64, R62, R65, 0x96, !PT ;  /* 0x0000003e40407212 */ /* 0x000fe400078e9641 */
[----:B------:R-:W-:-:S02]  /*3cf0*/  LOP3.LUT R63, R61, R63, R52, 0xe8, !PT ;  /* 0x0000003f3d3f7212 */ /* 0x000fc400078ee834 */
        /* <DEDUP_REMOVED lines=8> */
[--C-:B------:R-:W-:Y:S02]  /*3d80*/  SHF.L.W.U32.HI R50, R48, 0xd, R48.reuse ;  /* 0x0000000d30327819 */ /* 0x100fe40000010e30 */
[----:B------:R-:W-:Y:S01]  /*3d90*/  SHF.R.U32.HI R51, RZ, 0xa, R48 ;  /* 0x0000000aff337819 */ /* 0x000fe20000011630 */
[----:B------:R-:W-:Y:S01]  /*3da0*/  IMAD.IADD R60, R64, 0x1, R55 ;  /* 0x00000001403c7824 */ /* 0x000fe200078e0237 */
[C-C-:B------:R-:W-:Y:S02]  /*3db0*/  SHF.L.W.U32.HI R62, R15.reuse, 0x19, R15.reuse ;  /* 0x000000190f3e7819 */ /* 0x140fe40000010e0f */
[----:B------:R-:W-:-:S02]  /*3dc0*/  SHF.L.W.U32.HI R63, R15, 0xe, R15 ;  /* 0x0000000e0f3f7819 */ /* 0x000fc40000010e0f */
[----:B------:R-:W-:Y:S02]  /*3dd0*/  SHF.R.U32.HI R65, RZ, 0x3, R15 ;  /* 0x00000003ff417819 */ /* 0x000fe4000001160f */
[----:B------:R-:W-:Y:S02]  /*3de0*/  LOP3.LUT R13, R51, R13, R50, 0x96, !PT ;  /* 0x0000000d330d7212 */ /* 0x000fe400078e9632 */
[----:B------:R-:W-:Y:S02]  /*3df0*/  LOP3.LUT R62, R65, R62, R63, 0x96, !PT ;  /* 0x0000003e413e7212 */ /* 0x000fe400078e963f */
[C-C-:B------:R-:W-:Y:S02]  /*3e00*/  SHF.L.W.U32.HI R65, R60.reuse, 0x1a, R60.reuse ;  /* 0x0000001a3c417819 */ /* 0x140fe40000010e3c */
[C-C-:B------:R-:W-:Y:S02]  /*3e10*/  SHF.L.W.U32.HI R66, R60.reuse, 0x15, R60.reuse ;  /* 0x000000153c427819 */ /* 0x140fe40000010e3c */
[----:B------:R-:W-:-:S02]  /*3e20*/  SHF.L.W.U32.HI R67, R60, 0x7, R60 ;  /* 0x000000073c437819 */ /* 0x000fc40000010e3c */
[C-C-:B------:R-:W-:Y:S02]  /*3e30*/  SHF.L.W.U32.HI R50, R64.reuse, 0x1e, R64.reuse ;  /* 0x0000001e40327819 */ /* 0x140fe40000010e40 */
[C-C-:B------:R-:W-:Y:S02]  /*3e40*/  SHF.L.W.U32.HI R51, R64.reuse, 0x13, R64.reuse ;  /* 0x0000001340337819 */ /* 0x140fe40000010e40 */
[----:B------:R-:W-:Y:S02]  /*3e50*/  SHF.L.W.U32.HI R63, R64, 0xa, R64 ;  /* 0x0000000a403f7819 */ /* 0x000fe40000010e40 */
[----:B------:R-:W-:Y:S02]  /*3e60*/  IADD3 R13, PT, PT, R14, R13, R43 ;  /* 0x0000000d0e0d7210 */ /* 0x000fe40007ffe02b */
[----:B------:R-:W-:Y:S02]  /*3e70*/  LOP3.LUT R65, R67, R65, R66, 0x96, !PT ;  /* 0x0000004143417212 */ /* 0x000fe400078e9642 */
[----:B------:R-:W-:-:S02]  /*3e80*/  LOP3.LUT R14, R57, R60, R59, 0xb8, !PT ;  /* 0x0000003c390e7212 */ /* 0x000fc400078eb83b */
[----:B------:R-:W-:Y:S01]  /*3e90*/  LOP3.LUT R63, R63, R50, R51, 0x96, !PT ;  /* 0x000000323f3f7212 */ /* 0x000fe200078e9633 */
[----:B------:R-:W-:Y:S01]  /*3ea0*/  IMAD.IADD R50, R62, 0x1, R13 ;  /* 0x000000013e327824 */ /* 0x000fe200078e020d */
[----:B------:R-:W-:Y:S01]  /*3eb0*/  LOP3.LUT R61, R52, R61, R64, 0xe8, !PT ;  /* 0x0000003d343d7212 */ /* 0x000fe200078ee840 */
[----:B------:R-:W-:Y:S01]  /*3ec0*/  IMAD.U32 R13, RZ, RZ, UR18 ;  /* 0x00000012ff0d7e24 */ /* 0x000fe2000f8e00ff */
[----:B------:R-:W-:Y:S02]  /*3ed0*/  IADD3 R56, PT, PT, R65, R14, R56 ;  /* 0x0000000e41387210 */ /* 0x000fe40007ffe038 */
[----:B------:R-:W-:Y:S02]  /*3ee0*/  IADD3 R63, PT, PT, R54, R63, R61 ;  /* 0x0000003f363f7210 */ /* 0x000fe40007ffe03d */
[----:B------:R-:W-:Y:S02]  /*3ef0*/  IADD3 R56, PT, PT, R50, R13, R56 ;  /* 0x0000000d32387210 */ /* 0x000fe40007ffe038 */
[----:B------:R-:W-:-:S02]  /*3f00*/  SHF.L.W.U32.HI R14, R49, 0xf, R49 ;  /* 0x0000000f310e7819 */ /* 0x000fc40000010e31 */
[--C-:B------:R-:W-:Y:S02]  /*3f10*/  SHF.L.W.U32.HI R51, R49, 0xd, R49.reuse ;  /* 0x0000000d31337819 */ /* 0x100fe40000010e31 */
[----:B------:R-:W-:Y:S01]  /*3f20*/  SHF.R.U32.HI R54, RZ, 0xa, R49 ;  /* 0x0000000aff367819 */ /* 0x000fe20000011631 */
[----:B------:R-:W-:Y:S01]  /*3f30*/  IMAD.IADD R61, R63, 0x1, R56 ;  /* 0x000000013f3d7824 */ /* 0x000fe200078e0238 */
[--C-:B------:R-:W-:Y:S02]  /*3f40*/  SHF.L.W.U32.HI R62, R40, 0x19, R40.reuse ;  /* 0x00000019283e7819 */ /* 0x100fe40000010e28 */
[----:B------:R-:W-:Y:S02]  /*3f50*/  LOP3.LUT R14, R54, R14, R51, 0x96, !PT ;  /* 0x0000000e360e7212 */ /* 0x000fe400078e9633 */
[--C-:B------:R-:W-:Y:S02]  /*3f60*/  SHF.L.W.U32.HI R51, R40, 0xe, R40.reuse ;  /* 0x0000000e28337819 */ /* 0x100fe40000010e28 */
[----:B------:R-:W-:-:S02]  /*3f70*/  SHF.R.U32.HI R54, RZ, 0x3, R40 ;  /* 0x00000003ff367819 */ /* 0x000fc40000011628 */
[C-C-:B------:R-:W-:Y:S02]  /*3f80*/  SHF.L.W.U32.HI R65, R61.reuse, 0x1a, R61.reuse ;  /* 0x0000001a3d417819 */ /* 0x140fe40000010e3d */
[C-C-:B------:R-:W-:Y:S02]  /*3f90*/  SHF.L.W.U32.HI R66, R61.reuse, 0x15, R61.reuse ;  /* 0x000000153d427819 */ /* 0x140fe40000010e3d */
[----:B------:R-:W-:Y:S02]  /*3fa0*/  SHF.L.W.U32.HI R67, R61, 0x7, R61 ;  /* 0x000000073d437819 */ /* 0x000fe40000010e3d */
[----:B------:R-:W-:Y:S02]  /*3fb0*/  LOP3.LUT R51, R54, R62, R51, 0x96, !PT ;  /* 0x0000003e36337212 */ /* 0x000fe400078e9633 */
[----:B------:R-:W-:Y:S02]  /*3fc0*/  IADD3 R54, PT, PT, R15, R14, R44 ;  /* 0x0000000e0f367210 */ /* 0x000fe40007ffe02c */
[----:B------:R-:W-:-:S02]  /*3fd0*/  LOP3.LUT R66, R67, R65, R66, 0x96, !PT ;  /* 0x0000004143427212 */ /* 0x000fc400078e9642 */
[C-C-:B------:R-:W-:Y:S02]  /*3fe0*/  SHF.L.W.U32.HI R15, R63.reuse, 0x1e, R63.reuse ;  /* 0x0000001e3f0f7819 */ /* 0x140fe40000010e3f */
[C-C-:B------:R-:W-:Y:S02]  /*3ff0*/  SHF.L.W.U32.HI R62, R63.reuse, 0x13, R63.reuse ;  /* 0x000000133f3e7819 */ /* 0x140fe40000010e3f */
[--C-:B------:R-:W-:Y:S01]  /*4000*/  SHF.L.W.U32.HI R65, R63, 0xa, R63.reuse ;  /* 0x0000000a3f417819 */ /* 0x100fe20000010e3f */
[----:B------:R-:W-:Y:S01]  /*4010*/  IMAD.IADD R51, R51, 0x1, R54 ;  /* 0x0000000133337824 */ /* 0x000fe200078e0236 */
[----:B------:R-:W-:Y:S01]  /*4020*/  LOP3.LUT R67, R59, R61, R60, 0xb8, !PT ;  /* 0x0000003d3b437212 */ /* 0x000fe200078eb83c */
[----:B------:R-:W-:Y:S01]  /*4030*/  IMAD.U32 R14, RZ, RZ, UR19 ;  /* 0x00000013ff0e7e24 */ /* 0x000fe2000f8e00ff */
[----:B------:R-:W-:Y:S01]  /*4040*/  LOP3.LUT R54, R65, R15, R62, 0x96, !PT ;  /* 0x0000000f41367212 */ /* 0x000fe200078e963e */
[----:B------:R-:W0:Y:S01]  /*4050*/  LDCU.128 UR16, c[0x3][0x80] ;  /* 0x00c01000ff1077ac */ /* 0x000e220008000c00 */
        /* <DEDUP_REMOVED lines=8> */
[--C-:B------:R-:W-:Y:S02]  /*40e0*/  SHF.R.U32.HI R65, RZ, 0x3, R25.reuse ;  /* 0x00000003ff417819 */ /* 0x100fe40000011619 */
[----:B------:R-:W-:Y:S02]  /*40f0*/  LOP3.LUT R15, R57, R15, R52, 0x96, !PT ;  /* 0x0000000f390f7212 */ /* 0x000fe400078e9634 */
[C-C-:B------:R-:W-:Y:S02]  /*4100*/  SHF.L.W.U32.HI R52, R25.reuse, 0x19, R25.reuse ;  /* 0x0000001919347819 */ /* 0x140fe40000010e19 */
[----:B------:R-:W-:Y:S02]  /*4110*/  SHF.L.W.U32.HI R57, R25, 0xe, R25 ;  /* 0x0000000e19397819 */ /* 0x000fe40000010e19 */
[C-C-:B------:R-:W-:Y:S02]  /*4120*/  SHF.L.W.U32.HI R66, R62.reuse, 0x1a, R62.reuse ;  /* 0x0000001a3e427819 */ /* 0x140fe40000010e3e */
[----:B------:R-:W-:-:S02]  /*4130*/  SHF.L.W.U32.HI R67, R62, 0x15, R62 ;  /* 0x000000153e437819 */ /* 0x000fc40000010e3e */
[----:B------:R-:W-:Y:S02]  /*4140*/  SHF.L.W.U32.HI R68, R62, 0x7, R62 ;  /* 0x000000073e447819 */ /* 0x000fe40000010e3e */
[----:B------:R-:W-:Y:S02]  /*4150*/  LOP3.LUT R52, R65, R52, R57, 0x96, !PT ;  /* 0x0000003441347212 */ /* 0x000fe400078e9639 */
[----:B------:R-:W-:Y:S02]  /*4160*/  IADD3 R15, PT, PT, R40, R15, R45 ;  /* 0x0000000f280f7210 */ /* 0x000fe40007ffe02d */
[----:B------:R-:W-:Y:S02]  /*4170*/  LOP3.LUT R68, R68, R66, R67, 0x96, !PT ;  /* 0x0000004244447212 */ /* 0x000fe400078e9643 */
[C-C-:B------:R-:W-:Y:S02]  /*4180*/  SHF.L.W.U32.HI R40, R54.reuse, 0x1e, R54.reuse ;  /* 0x0000001e36287819 */ /* 0x140fe40000010e36 */
[----:B------:R-:W-:-:S02]  /*4190*/  SHF.L.W.U32.HI R57, R54, 0x13, R54 ;  /* 0x0000001336397819 */ /* 0x000fc40000010e36 */
[----:B------:R-:W-:Y:S02]  /*41a0*/  SHF.L.W.U32.HI R65, R54, 0xa, R54 ;  /* 0x0000000a36417819 */ /* 0x000fe40000010e36 */
[----:B------:R-:W-:Y:S01]  /*41b0*/  LOP3.LUT R67, R60, R62, R61, 0xb8, !PT ;  /* 0x0000003e3c437212 */ /* 0x000fe200078eb83d */
[----:B------:R-:W-:Y:S01]  /*41c0*/  IMAD.IADD R52, R52, 0x1, R15 ;  /* 0x0000000134347824 */ /* 0x000fe200078e020f */
[----:B------:R-:W-:Y:S01]  /*41d0*/  LOP3.LUT R66, R65, R40, R57, 0x96, !PT ;  /* 0x0000002841427212 */ /* 0x000fe200078e9639 */
[----:B0-----:R-:W-:Y:S01]  /*41e0*/  IMAD.U32 R15, RZ, RZ, UR16 ;  /* 0x00000010ff0f7e24 */ /* 0x001fe2000f8e00ff */
[----:B------:R-:W-:Y:S02]  /*41f0*/  IADD3 R67, PT, PT, R68, R67, R59 ;  /* 0x0000004344437210 */ /* 0x000fe40007ffe03b */
[C-C-:B------:R-:W-:Y:S02]  /*4200*/  SHF.L.W.U32.HI R40, R51.reuse, 0xf, R51.reuse ;  /* 0x0000000f33287819 */ /* 0x140fe40000010e33 */
[----:B------:R-:W-:-:S02]  /*4210*/  SHF.L.W.U32.HI R57, R51, 0xd, R51 ;  /* 0x0000000d33397819 */ /* 0x000fc40000010e33 */
[----:B------:R-:W-:Y:S02]  /*4220*/  SHF.R.U32.HI R59, RZ, 0xa, R51 ;  /* 0x0000000aff3b7819 */ /* 0x000fe40000011633 */
        /* <DEDUP_REMOVED lines=22> */
[----:B------:R-:W-:Y:S02]  /*4390*/  LOP3.LUT R57, R54, R63, R65, 0xe8, !PT ;  /* 0x0000003f36397212 */ /* 0x000fe400078ee841 */
[----:B------:R-:W-:Y:S02]  /*43a0*/  IADD3 R60, PT, PT, R53, R25, R60 ;  /* 0x00000019353c7210 */ /* 0x000fe40007ffe03c */
[----:B------:R-:W-:Y:S02]  /*43b0*/  IADD3 R57, PT, PT, R55, R68, R57 ;  /* 0x0000004437397210 */ /* 0x000fe40007ffe039 */
[C-C-:B------:R-:W-:Y:S02]  /*43c0*/  SHF.L.W.U32.HI R55, R52.reuse, 0xf, R52.reuse ;  /* 0x0000000f34377819 */ /* 0x140fe40000010e34 */
[--C-:B------:R-:W-:Y:S02]  /*43d0*/  SHF.L.W.U32.HI R66, R52, 0xd, R52.reuse ;  /* 0x0000000d34427819 */ /* 0x100fe40000010e34 */
[----:B------:R-:W-:Y:S01]  /*43e0*/  SHF.R.U32.HI R63, RZ, 0xa, R52 ;  /* 0x0000000aff3f7819 */ /* 0x000fe20000011634 */
[----:B------:R-:W-:Y:S01]  /*43f0*/  IMAD.IADD R59, R57, 0x1, R60 ;  /* 0x00000001393b7824 */ /* 0x000fe200078e023c */
[----:B------:R-:W-:-:S02]  /*4400*/  SHF.L.W.U32.HI R67, R27, 0x19, R27 ;  /* 0x000000191b437819 */ /* 0x000fc40000010e1b */
[--C-:B------:R-:W-:Y:S02]  /*4410*/  SHF.L.W.U32.HI R68, R27, 0xe, R27.reuse ;  /* 0x0000000e1b447819 */ /* 0x100fe40000010e1b */
[----:B------:R-:W-:Y:S02]  /*4420*/  SHF.R.U32.HI R69, RZ, 0x3, R27 ;  /* 0x00000003ff457819 */ /* 0x000fe4000001161b */
[----:B------:R-:W-:Y:S02]  /*4430*/  LOP3.LUT R55, R63, R55, R66, 0x96, !PT ;  /* 0x000000373f377212 */ /* 0x000fe400078e9642 */
[----:B------:R-:W-:Y:S02]  /*4440*/  LOP3.LUT R67, R69, R67, R68, 0x96, !PT ;  /* 0x0000004345437212 */ /* 0x000fe400078e9644 */
[----:B------:R-:W-:Y:S02]  /*4450*/  SHF.L.W.U32.HI R63, R57, 0x1e, R57 ;  /* 0x0000001e393f7819 */ /* 0x000fe40000010e39 */
[----:B------:R-:W-:-:S02]  /*4460*/  SHF.L.W.U32.HI R69, R59, 0x1a, R59 ;  /* 0x0000001a3b457819 */ /* 0x000fc40000010e3b */
[C-C-:B------:R-:W-:Y:S02]  /*4470*/  SHF.L.W.U32.HI R70, R59.reuse, 0x15, R59.reuse ;  /* 0x000000153b467819 */ /* 0x140fe40000010e3b */
[----:B------:R-:W-:Y:S02]  /*4480*/  SHF.L.W.U32.HI R71, R59, 0x7, R59 ;  /* 0x000000073b477819 */ /* 0x000fe40000010e3b */
        /* <DEDUP_REMOVED lines=30> */
[----:B------:R-:W-:Y:S01]  /*4670*/  IMAD.U32 R27, RZ, RZ, UR19 ;  /* 0x00000013ff1b7e24 */ /* 0x000fe2000f8e00ff */
[----:B------:R-:W-:Y:S01]  /*4680*/  IADD3 R62, PT, PT, R69, R71, R62 ;  /* 0x00000047453e7210 */ /* 0x000fe20007ffe03e */
[----:B------:R-:W-:Y:S01]  /*4690*/  IMAD.IADD R55, R56, 0x1, R55 ;  /* 0x0000000138377824 */ /* 0x000fe200078e0237 */
[----:B------:R-:W-:Y:S01]  /*46a0*/  LOP3.LUT R70, R67, R63, R70, 0x96, !PT ;  /* 0x0000003f43467212 */ /* 0x000fe200078e9646 */
[----:B------:R-:W0:Y:S01]  /*46b0*/  LDCU.128 UR16, c[0x3][0x90] ;  /* 0x00c01200ff1077ac */ /* 0x000e220008000c00 */
[----:B------:R-:W-:-:S02]  /*46c0*/  LOP3.LUT R69, R57, R65, R68, 0xe8, !PT ;  /* 0x0000004139457212 */ /* 0x000fc400078ee844 */
[C-C-:B------:R-:W-:Y:S02]  /*46d0*/  SHF.L.W.U32.HI R56, R54.reuse, 0xf, R54.reuse ;  /* 0x0000000f36387819 */ /* 0x140fe40000010e36 */
[--C-:B------:R-:W-:Y:S02]  /*46e0*/  SHF.L.W.U32.HI R63, R54, 0xd, R54.reuse ;  /* 0x0000000d363f7819 */ /* 0x100fe40000010e36 */
[----:B------:R-:W-:Y:S02]  /*46f0*/  SHF.R.U32.HI R65, RZ, 0xa, R54 ;  /* 0x0000000aff417819 */ /* 0x000fe40000011636 */
[----:B------:R-:W-:Y:S02]  /*4700*/  IADD3 R69, PT, PT, R39, R70, R69 ;  /* 0x0000004627457210 */ /* 0x000fe40007ffe045 */
[----:B------:R-:W-:Y:S02]  /*4710*/  IADD3 R62, PT, PT, R55, R27, R62 ;  /* 0x0000001b373e7210 */ /* 0x000fe40007ffe03e */
[----:B------:R-:W-:-:S03]  /*4720*/  LOP3.LUT R56, R65, R56, R63, 0x96, !PT ;  /* 0x0000003841387212 */ /* 0x000fc600078e963f */
[----:B------:R-:W-:Y:S01]  /*4730*/  IMAD.IADD R65, R69, 0x1, R62 ;  /* 0x0000000145417824 */ /* 0x000fe200078e023e */
[C-C-:B------:R-:W-:Y:S02]  /*4740*/  SHF.L.W.U32.HI R39, R41.reuse, 0x19, R41.reuse ;  /* 0x0000001929277819 */ /* 0x140fe40000010e29 */
[--C-:B------:R-:W-:Y:S02]  /*4750*/  SHF.L.W.U32.HI R70, R41, 0xe, R41.reuse ;  /* 0x0000000e29467819 */ /* 0x100fe40000010e29 */
[----:B------:R-:W-:Y:S02]  /*4760*/  SHF.R.U32.HI R63, RZ, 0x3, R41 ;  /* 0x00000003ff3f7819 */ /* 0x000fe40000011629 */
        /* <DEDUP_REMOVED lines=28> */
[C-C-:B------:R-:W-:Y:S02]  /*4930*/  SHF.L.W.U32.HI R70, R71.reuse, 0x1e, R71.reuse ;  /* 0x0000001e47467819 */ /* 0x140fe40000010e47 */
[C-C-:B------:R-:W-:Y:S02]  /*4940*/  SHF.L.W.U32.HI R73, R71.reuse, 0x13, R71.reuse ;  /* 0x0000001347497819 */ /* 0x140fe40000010e47 */
[----:B------:R-:W-:Y:S02]  /*4950*/  SHF.L.W.U32.HI R72, R71, 0xa, R71 ;  /* 0x0000000a47487819 */ /* 0x000fe40000010e47 */
[----:B------:R-:W-:Y:S02]  /*4960*/  LOP3.LUT R57, R64, R40, R57, 0x96, !PT ;  /* 0x0000002840397212 */ /* 0x000fe400078e9639 */
        /* <DEDUP_REMOVED lines=22> */
[----:B------:R-:W-:Y:S02]  /*4ad0*/  IADD3 R41, PT, PT, R58, R41, R51 ;  /* 0x000000293a297210 */ /* 0x000fe40007ffe033 */
[----:B------:R-:W-:Y:S02]  /*4ae0*/  LOP3.LUT R73, R75, R73, R74, 0x96, !PT ;  /* 0x000000494b497212 */ /* 0x000fe400078e964a */
[C-C-:B------:R-:W-:Y:S02]  /*4af0*/  SHF.L.W.U32.HI R42, R70.reuse, 0x1e, R70.reuse ;  /* 0x0000001e462a7819 */ /* 0x140fe40000010e46 */
[C-C-:B------:R-:W-:Y:S02]  /*4b00*/  SHF.L.W.U32.HI R59, R70.reuse, 0x13, R70.reuse ;  /* 0x00000013463b7819 */ /* 0x140fe40000010e46 */
[--C-:B------:R-:W-:Y:S02]  /*4b10*/  SHF.L.W.U32.HI R72, R70, 0xa, R70.reuse ;  /* 0x0000000a46487819 */ /* 0x100fe40000010e46 */
        /* <DEDUP_REMOVED lines=12> */
[--C-:B------:R-:W-:Y:S02]  /*4be0*/  SHF.L.W.U32.HI R72, R44, 0x19, R44.reuse ;  /* 0x000000192c487819 */ /* 0x100fe40000010e2c */
[----:B------:R-:W-:Y:S02]  /*4bf0*/  LOP3.LUT R42, R60, R42, R59, 0x96, !PT ;  /* 0x0000002a3c2a7212 */ /* 0x000fe400078e963b */
[--C-:B------:R-:W-:Y:S02]  /*4c00*/  SHF.L.W.U32.HI R59, R44, 0xe, R44.reuse ;  /* 0x0000000e2c3b7819 */ /* 0x100fe40000010e2c */
[----:B------:R-:W-:Y:S02]  /*4c10*/  SHF.R.U32.HI R60, RZ, 0x3, R44 ;  /* 0x00000003ff3c7819 */ /* 0x000fe4000001162c */
[C-C-:B------:R-:W-:Y:S02]  /*4c20*/  SHF.L.W.U32.HI R73, R69.reuse, 0x1a, R69.reuse ;  /* 0x0000001a45497819 */ /* 0x140fe40000010e45 */
[----:B------:R-:W-:-:S02]  /*4c30*/  SHF.L.W.U32.HI R74, R69, 0x15, R69 ;  /* 0x00000015454a7819 */ /* 0x000fc40000010e45 */
[----:B------:R-:W-:Y:S02]  /*4c40*/  SHF.L.W.U32.HI R75, R69, 0x7, R69 ;  /* 0x00000007454b7819 */ /* 0x000fe40000010e45 */
[----:B------:R-:W-:Y:S02]  /*4c50*/  LOP3.LUT R59, R60, R72, R59, 0x96, !PT ;  /* 0x000000483c3b7212 */ /* 0x000fe400078e963b */
[----:B------:R-:W-:Y:S02]  /*4c60*/  LOP3.LUT R74, R75, R73, R74, 0x96, !PT ;  /* 0x000000494b4a7212 */ /* 0x000fe400078e964a */
[----:B------:R-:W-:Y:S02]  /*4c70*/  IADD3 R60, PT, PT, R43, R42, R52 ;  /* 0x0000002a2b3c7210 */ /* 0x000fe40007ffe034 */
[----:B------:R-:W-:Y:S02]  /*4c80*/  LOP3.LUT R75, R67, R69, R64, 0xb8, !PT ;  /* 0x00000045434b7212 */ /* 0x000fe400078eb840 */
[----:B------:R-:W-:-:S02]  /*4c90*/  SHF.L.W.U32.HI R43, R61, 0x1e, R61 ;  /* 0x0000001e3d2b7819 */ /* 0x000fc40000010e3d */
[C-C-:B------:R-:W-:Y:S02]  /*4ca0*/  SHF.L.W.U32.HI R72, R61.reuse, 0x13, R61.reuse ;  /* 0x000000133d487819 */ /* 0x140fe40000010e3d */
[----:B------:R-:W-:Y:S01]  /*4cb0*/  SHF.L.W.U32.HI R73, R61, 0xa, R61 ;  /* 0x0000000a3d497819 */ /* 0x000fe20000010e3d */
[----:B------:R-:W-:Y:S01]  /*4cc0*/  IMAD.U32 R42, RZ, RZ, UR19 ;  /* 0x00000013ff2a7e24 */ /* 0x000fe2000f8e00ff */
[----:B------:R-:W-:Y:S01]  /*4cd0*/  IADD3 R74, PT, PT, R74, R75, R65 ;  /* 0x0000004b4a4a7210 */ /* 0x000fe20007ffe041 */
[----:B------:R-:W-:Y:S01]  /*4ce0*/  IMAD.IADD R59, R59, 0x1, R60 ;  /* 0x000000013b3b7824 */ /* 0x000fe200078e023c */
[----:B------:R-:W-:Y:S01]  /*4cf0*/  LOP3.LUT R73, R73, R43, R72, 0x96, !PT ;  /* 0x0000002b49497212 */ /* 0x000fe200078e9648 */
[----:B------:R-:W0:Y:S01]  /*4d00*/  LDCU.128 UR16, c[0x3][0xa0] ;  /* 0x00c01400ff1077ac */ /* 0x000e220008000c00 */
        /* <DEDUP_REMOVED lines=41> */
[C-C-:B------:R-:W-:Y:S02]  /*4fa0*/  SHF.L.W.U32.HI R73, R78.reuse, 0x1e, R78.reuse ;  /* 0x0000001e4e497819 */ /* 0x140fe40000010e4e */
[C-C-:B------:R-:W-:Y:S02]  /*4fb0*/  SHF.L.W.U32.HI R76, R78.reuse, 0x13, R78.reuse ;  /* 0x000000134e4c7819 */ /* 0x140fe40000010e4e */
[----:B------:R-:W-:Y:S02]  /*4fc0*/  SHF.L.W.U32.HI R75, R78, 0xa, R78 ;  /* 0x0000000a4e4b7819 */ /* 0x000fe40000010e4e */
        /* <DEDUP_REMOVED lines=10> */
[--C-:B------:R-:W-:Y:S01]  /*5070*/  SHF.L.W.U32.HI R64, R60, 0xd, R60.reuse ;  /* 0x0000000d3c407819 */ /* 0x100fe20000010e3c */
[----:B------:R-:W-:Y:S01]  /*5080*/  IMAD.IADD R71, R75, 0x1, R73 ;  /* 0x000000014b477824 */ /* 0x000fe200078e0249 */
[----:B------:R-:W-:Y:S02]  /*5090*/  SHF.R.U32.HI R63, RZ, 0xa, R60 ;  /* 0x0000000aff3f7819 */ /* 0x000fe4000001163c */
[C-C-:B------:R-:W-:Y:S02]  /*50a0*/  SHF.L.W.U32.HI R68, R47.reuse, 0x19, R47.reuse ;  /* 0x000000192f447819 */ /* 0x140fe40000010e2f */
[--C-:B------:R-:W-:Y:S02]  /*50b0*/  SHF.L.W.U32.HI R77, R47, 0xe, R47.reuse ;  /* 0x0000000e2f4d7819 */ /* 0x100fe40000010e2f */
[----:B------:R-:W-:Y:S02]  /*50c0*/  SHF.R.U32.HI R74, RZ, 0x3, R47 ;  /* 0x00000003ff4a7819 */ /* 0x000fe4000001162f */
[----:B------:R-:W-:-:S02]  /*50d0*/  LOP3.LUT R45, R63, R45, R64, 0x96, !PT ;  /* 0x0000002d3f2d7212 */ /* 0x000fc400078e9640 */
[----:B------:R-:W-:Y:S02]  /*50e0*/  LOP3.LUT R68, R74, R68, R77, 0x96, !PT ;  /* 0x000000444a447212 */ /* 0x000fe400078e964d */
[C-C-:B------:R-:W-:Y:S02]  /*50f0*/  SHF.L.W.U32.HI R76, R71.reuse, 0x1a, R71.reuse ;  /* 0x0000001a474c7819 */ /* 0x140fe40000010e47 */
[C-C-:B------:R-:W-:Y:S02]  /*5100*/  SHF.L.W.U32.HI R77, R71.reuse, 0x15, R71.reuse ;  /* 0x00000015474d7819 */ /* 0x140fe40000010e47 */
[----:B------:R-:W-:Y:S02]  /*5110*/  SHF.L.W.U32.HI R79, R71, 0x7, R71 ;  /* 0x00000007474f7819 */ /* 0x000fe40000010e47 */
[----:B------:R-:W-:Y:S02]  /*5120*/  IADD3 R45, PT, PT, R46, R45, R55 ;  /* 0x0000002d2e2d7210 */ /* 0x000fe40007ffe037 */
[----:B------:R-:W-:-:S02]  /*5130*/  SHF.L.W.U32.HI R63, R75, 0x1e, R75 ;  /* 0x0000001e4b3f7819 */ /* 0x000fc40000010e4b */
[C-C-:B------:R-:W-:Y:S02]  /*5140*/  SHF.L.W.U32.HI R64, R75.reuse, 0x13, R75.reuse ;  /* 0x000000134b407819 */ /* 0x140fe40000010e4b */
[----:B------:R-:W-:Y:S02]  /*5150*/  SHF.L.W.U32.HI R74, R75, 0xa, R75 ;  /* 0x0000000a4b4a7819 */ /* 0x000fe40000010e4b */
[----:B------:R-:W-:Y:S02]  /*5160*/  LOP3.LUT R76, R79, R76, R77, 0x96, !PT ;  /* 0x0000004c4f4c7212 */ /* 0x000fe400078e964d */
[----:B------:R-:W-:Y:S02]  /*5170*/  LOP3.LUT R77, R72, R71, R70, 0xb8, !PT ;  /* 0x00000047484d7212 */ /* 0x000fe400078eb846 */
[----:B------:R-:W-:Y:S01]  /*5180*/  LOP3.LUT R46, R78, R62, R75, 0xe8, !PT ;  /* 0x0000003e4e2e7212 */ /* 0x000fe200078ee84b */
[----:B------:R-:W-:Y:S01]  /*5190*/  IMAD.IADD R62, R68, 0x1, R45 ;  /* 0x00000001443e7824 */ /* 0x000fe200078e022d */
[----:B------:R-:W-:Y:S01]  /*51a0*/  LOP3.LUT R63, R74, R63, R64, 0x96, !PT ;  /* 0x0000003f4a3f7212 */ /* 0x000fe200078e9640 */
[----:B------:R-:W-:Y:S01]  /*51b0*/  IMAD.U32 R45, RZ, RZ, UR18 ;  /* 0x00000012ff2d7e24 */ /* 0x000fe2000f8e00ff */
[----:B------:R-:W-:-:S02]  /*51c0*/  IADD3 R74, PT, PT, R76, R77, R69 ;  /* 0x0000004d4c4a7210 */ /* 0x000fc40007ffe045 */
[----:B------:R-:W-:Y:S02]  /*51d0*/  IADD3 R66, PT, PT, R66, R63, R46 ;  /* 0x0000003f42427210 */ /* 0x000fe40007ffe02e */
[----:B------:R-:W-:Y:S02]  /*51e0*/  IADD3 R74, PT, PT, R62, R45, R74 ;  /* 0x0000002d3e4a7210 */ /* 0x000fe40007ffe04a */
[C-C-:B------:R-:W-:Y:S02]  /*51f0*/  SHF.L.W.U32.HI R46, R61.reuse, 0xf, R61.reuse ;  /* 0x0000000f3d2e7819 */ /* 0x140fe40000010e3d */
[--C-:B------:R-:W-:Y:S01]  /*5200*/  SHF.L.W.U32.HI R63, R61, 0xd, R61.reuse ;  /* 0x0000000d3d3f7819 */ /* 0x100fe20000010e3d */
[----:B------:R-:W-:Y:S01]  /*5210*/  IMAD.IADD R76, R66, 0x1, R74 ;  /* 0x00000001424c7824 */ /* 0x000fe200078e024a */
[----:B------:R-:W-:Y:S02]  /*5220*/  SHF.R.U32.HI R64, RZ, 0xa, R61 ;  /* 0x0000000aff407819 */ /* 0x000fe4000001163d */
[----:B------:R-:W-:-:S02]  /*5230*/  SHF.L.W.U32.HI R68, R48, 0x19, R48 ;  /* 0x0000001930447819 */ /* 0x000fc40000010e30 */
[----:B------:R-:W-:Y:S02]  /*5240*/  LOP3.LUT R46, R64, R46, R63, 0x96, !PT ;  /* 0x0000002e402e7212 */ /* 0x000fe400078e963f */
        /* <DEDUP_REMOVED lines=8> */
[----:B------:R-:W-:Y:S02]  /*52d0*/  LOP3.LUT R79, R70, R76, R71, 0xb8, !PT ;  /* 0x0000004c464f7212 */ /* 0x000fe400078eb847 */
[C-C-:B------:R-:W-:Y:S02]  /*52e0*/  SHF.L.W.U32.HI R47, R66.reuse, 0x1e, R66.reuse ;  /* 0x0000001e422f7819 */ /* 0x140fe40000010e42 */
[----:B------:R-:W-:-:S02]  /*52f0*/  SHF.L.W.U32.HI R68, R66, 0x13, R66 ;  /* 0x0000001342447819 */ /* 0x000fc40000010e42 */
        /* <DEDUP_REMOVED lines=22> */
[C-C-:B------:R-:W-:Y:S02]  /*5460*/  SHF.L.W.U32.HI R48, R79.reuse, 0x1e, R79.reuse ;  /* 0x0000001e4f307819 */ /* 0x140fe40000010e4f */
[C-C-:B------:R-:W-:Y:S02]  /*5470*/  SHF.L.W.U32.HI R65, R79.reuse, 0x13, R79.reuse ;  /* 0x000000134f417819 */ /* 0x140fe40000010e4f */
[----:B------:R-:W-:Y:S02]  /*5480*/  SHF.L.W.U32.HI R69, R79, 0xa, R79 ;  /* 0x0000000a4f457819 */ /* 0x000fe40000010e4f */
[----:B------:R-:W-:-:S02]  /*5490*/  LOP3.LUT R81, R78, R72, R81, 0x96, !PT ;  /* 0x000000484e517212 */ /* 0x000fc400078e9651 */
[----:B------:R-:W-:Y:S01]  /*54a0*/  LOP3.LUT R72, R71, R77, R76, 0xb8, !PT ;  /* 0x0000004d47487212 */ /* 0x000fe200078eb84c */
[----:B------:R-:W-:Y:S01]  /*54b0*/  IMAD.IADD R64, R64, 0x1, R47 ;  /* 0x0000000140407824 */ /* 0x000fe200078e022f */
[----:B------:R-:W-:Y:S01]  /*54c0*/  LOP3.LUT R80, R69, R48, R65, 0x96, !PT ;  /* 0x0000003045507212 */ /* 0x000fe200078e9641 */
[----:B0-----:R-:W-:Y:S01]  /*54d0*/  IMAD.U32 R47, RZ, RZ, UR16 ;  /* 0x00000010ff2f7e24 */ /* 0x001fe2000f8e00ff */
[C-C-:B------:R-:W-:Y:S02]  /*54e0*/  SHF.L.W.U32.HI R48, R63.reuse, 0xf, R63.reuse ;  /* 0x0000000f3f307819 */ /* 0x140fe40000010e3f */
[--C-:B------:R-:W-:Y:S02]  /*54f0*/  SHF.L.W.U32.HI R65, R63, 0xd, R63.reuse ;  /* 0x0000000d3f417819 */ /* 0x100fe40000010e3f */
[----:B------:R-:W-:Y:S02]  /*5500*/  SHF.R.U32.HI R69, RZ, 0xa, R63 ;  /* 0x0000000aff457819 */ /* 0x000fe4000001163f */
[----:B------:R-:W-:-:S02]  /*5510*/  IADD3 R72, PT, PT, R81, R72, R70 ;  /* 0x0000004851487210 */ /* 0x000fc40007ffe046 */
        /* <DEDUP_REMOVED lines=43> */
[----:B------:R-:W-:Y:S01]  /*57d0*/  LOP3.LUT R67, R73, R66, R67, 0x96, !PT ;  /* 0x0000004249437212 */ /* 0x000fe200078e9643 */
[----:B------:R-:W-:Y:S01]  /*57e0*/  IMAD.IADD R66, R72, 0x1, R49 ;  /* 0x0000000148427824 */ /* 0x000fe200078e0231 */
[----:B------:R-:W-:Y:S01]  /*57f0*/  LOP3.LUT R79, R80, R79, R78, 0xe8, !PT ;  /* 0x0000004f504f7212 */ /* 0x000fe200078ee84e */
[----:B------:R-:W-:Y:S01]  /*5800*/  IMAD.U32 R49, RZ, RZ, UR18 ;  /* 0x00000012ff317e24 */ /* 0x000fe2000f8e00ff */
[----:B------:R-:W-:Y:S02]  /*5810*/  IADD3 R72, PT, PT, R81, R50, R76 ;  /* 0x0000003251487210 */ /* 0x000fe40007ffe04c */
[----:B------:R-:W-:Y:S02]  /*5820*/  IADD3 R79, PT, PT, R74, R67, R79 ;  /* 0x000000434a4f7210 */ /* 0x000fe40007ffe04f */
[----:B------:R-:W-:-:S02]  /*5830*/  IADD3 R72, PT, PT, R66, R49, R72 ;  /* 0x0000003142487210 */ /* 0x000fc40007ffe048 */
[C-C-:B------:R-:W-:Y:S02]  /*5840*/  SHF.L.W.U32.HI R50, R65.reuse, 0xf, R65.reuse ;  /* 0x0000000f41327819 */ /* 0x140fe40000010e41 */
[--C-:B------:R-:W-:Y:S02]  /*5850*/  SHF.L.W.U32.HI R67, R65, 0xd, R65.reuse ;  /* 0x0000000d41437819 */ /* 0x100fe40000010e41 */
[----:B------:R-:W-:Y:S01]  /*5860*/  SHF.R.U32.HI R74, RZ, 0xa, R65 ;  /* 0x0000000aff4a7819 */ /* 0x000fe20000011641 */
[----:B------:R-:W-:Y:S01]  /*5870*/  IMAD.IADD R73, R79, 0x1, R72 ;  /* 0x000000014f497824 */ /* 0x000fe200078e0248 */
[--C-:B------:R-:W-:Y:S02]  /*5880*/  SHF.L.W.U32.HI R76, R52, 0x19, R52.reuse ;  /* 0x00000019344c7819 */ /* 0x100fe40000010e34 */
        /* <DEDUP_REMOVED lines=16> */
[----:B------:R-:W-:Y:S01]  /*5990*/  IADD3 R74, PT, PT, R82, R83, R77 ;  /* 0x00000053524a7210 */ /* 0x000fe20007ffe04d */
        /* <DEDUP_REMOVED lines=97> */
[----:B------:R-:W-:Y:S01]  /*5fb0*/  IMAD.U32 R54, RZ, RZ, UR19 ;  /* 0x00000013ff367e24 */ /* 0x000fe2000f8e00ff */
[----:B------:R-:W-:Y:S01]  /*5fc0*/  LOP3.LUT R85, R85, R55, R84, 0x96, !PT ;  /* 0x0000003755557212 */ /* 0x000fe200078e9654 */
[----:B------:R-:W-:Y:S01]  /*5fd0*/  IMAD.IADD R71, R71, 0x1, R80 ;  /* 0x0000000147477824 */ /* 0x000fe200078e0250 */
[----:B------:R-:W-:Y:S01]  /*5fe0*/  IADD3 R76, PT, PT, R87, R86, R76 ;  /* 0x00000056574c7210 */ /* 0x000fe20007ffe04c */
[----:B------:R-:W0:Y:S01]  /*5ff0*/  LDCU.128 UR16, c[0x3][0xd0] ;  /* 0x00c01a00ff1077ac */ /* 0x000e220008000c00 */
[----:B------:R-:W-:Y:S02]  /*6000*/  LOP3.LUT R84, R81, R82, R83, 0xe8, !PT ;  /* 0x0000005251547212 */ /* 0x000fe400078ee853 */
[C-C-:B------:R-:W-:Y:S02]  /*6010*/  SHF.L.W.U32.HI R55, R70.reuse, 0xf, R70.reuse ;  /* 0x0000000f46377819 */ /* 0x140fe40000010e46 */
[----:B------:R-:W-:-:S02]  /*6020*/  SHF.L.W.U32.HI R80, R70, 0xd, R70 ;  /* 0x0000000d46507819 */ /* 0x000fc40000010e46 */
        /* <DEDUP_REMOVED lines=61> */
[----:B------:R-:W-:-:S02]  /*6400*/  IADD3 R78, PT, PT, R58, R57, R67 ;  /* 0x000000393a4e7210 */ /* 0x000fc40007ffe043 */
[----:B------:R-:W-:Y:S02]  /*6410*/  LOP3.LUT R87, R89, R87, R88, 0x96, !PT ;  /* 0x0000005759577212 */ /* 0x000fe400078e9658 */
        /* <DEDUP_REMOVED lines=68> */
[C---:B------:R-:W-:Y:S01]  /*6860*/  IMAD.IADD R77, R85.reuse, 0x1, R69 ;  /* 0x00000001554d7824 */ /* 0x040fe200078e0245 */
        /* <DEDUP_REMOVED lines=62> */
[----:B------:R-:W-:Y:S01]  /*6c50*/  IMAD.IADD R63, R72, 0x1, R63 ;  /* 0x00000001483f7824 */ /* 0x000fe200078e023f */
[----:B------:R-:W-:Y:S01]  /*6c60*/  LOP3.LUT R83, R87, R74, R83, 0x96, !PT ;  /* 0x0000004a57537212 */ /* 0x000fe200078e9653 */
[----:B------:R-:W-:Y:S01]  /*6c70*/  IMAD.U32 R62, RZ, RZ, UR19 ;  /* 0x00000013ff3e7e24 */ /* 0x000fe2000f8e00ff */
[----:B------:R-:W-:Y:S01]  /*6c80*/  LOP3.LUT R72, R86, R85, R82, 0xe8, !PT ;  /* 0x0000005556487212 */ /* 0x000fe200078ee852 */
[----:B------:R-:W0:Y:S01]  /*6c90*/  LDCU.128 UR16, c[0x3][0xf0] ;  /* 0x00c01e00ff1077ac */ /* 0x000e220008000c00 */
[----:B------:R-:W-:-:S02]  /*6ca0*/  IADD3 R89, PT, PT, R89, R90, R84 ;  /* 0x0000005a59597210 */ /* 0x000fc40007ffe054 */
[C-C-:B------:R-:W-:Y:S02]  /*6cb0*/  SHF.L.W.U32.HI R74, R88.reuse, 0xf, R88.reuse ;  /* 0x0000000f584a7819 */ /* 0x140fe40000010e58 */
[----:B------:R-:W-:Y:S02]  /*6cc0*/  SHF.L.W.U32.HI R85, R88, 0xd, R88 ;  /* 0x0000000d58557819 */ /* 0x000fe40000010e58 */
[----:B------:R-:W-:Y:S02]  /*6cd0*/  IADD3 R83, PT, PT, R80, R83, R72 ;  /* 0x0000005350537210 */ /* 0x000fe40007ffe048 */
[----:B------:R-:W-:Y:S02]  /*6ce0*/  SHF.R.U32.HI R88, RZ, 0xa, R88 ;  /* 0x0000000aff587819 */ /* 0x000fe40000011658 */
        /* <DEDUP_REMOVED lines=18> */
[----:B------:R-:W-:Y:S02]  /*6e10*/  IADD3 R88, PT, PT, R88, R89, R77 ;  /* 0x0000005958587210 */ /* 0x000fe40007ffe04d */
[C-C-:B------:R-:W-:Y:S02]  /*6e20*/  SHF.L.W.U32.HI R64, R63.reuse, 0xf, R63.reuse ;  /* 0x0000000f3f407819 */ /* 0x140fe40000010e3f */
[--C-:B------:R-:W-:Y:S02]  /*6e30*/  SHF.L.W.U32.HI R75, R63, 0xd, R63.reuse ;  /* 0x0000000d3f4b7819 */ /* 0x100fe40000010e3f */
[----:B------:R-:W-:Y:S01]  /*6e40*/  SHF.R.U32.HI R77, RZ, 0xa, R63 ;  /* 0x0000000aff4d7819 */ /* 0x000fe2000001163f */
[----:B0-----:R-:W-:Y:S01]  /*6e50*/  IMAD.U32 R63, RZ, RZ, UR16 ;  /* 0x00000010ff3f7e24 */ /* 0x001fe2000f8e00ff */
[----:B------:R-:W-:-:S02]  /*6e60*/  LOP3.LUT R86, R82, R86, R83, 0xe8, !PT ;  /* 0x0000005652567212 */ /* 0x000fc400078ee853 */
        /* <DEDUP_REMOVED lines=22> */
[C-C-:B------:R-:W-:Y:S02]  /*6fd0*/  SHF.L.W.U32.HI R65, R84.reuse, 0xf, R84.reuse ;  /* 0x0000000f54417819 */ /* 0x140fe40000010e54 */
[----:B------:R-:W-:Y:S02]  /*6fe0*/  SHF.L.W.U32.HI R70, R84, 0xd, R84 ;  /* 0x0000000d54467819 */ /* 0x000fe40000010e54 */
[----:B------:R-:W-:Y:S02]  /*6ff0*/  IADD3 R79, PT, PT, R79, R88, R82 ;  /* 0x000000584f4f7210 */ /* 0x000fe40007ffe052 */
[----:B------:R-:W-:Y:S02]  /*7000*/  SHF.R.U32.HI R84, RZ, 0xa, R84 ;  /* 0x0000000aff547819 */ /* 0x000fe40000011654 */
[----:B------:R-:W-:-:S02]  /*7010*/  IADD3 R78, PT, PT, R69, R64, R78 ;  /* 0x00000040454e7210 */ /* 0x000fc40007ffe04e */
[----:B------:R-:W-:Y:S02]  /*7020*/  LOP3.LUT R65, R84, R65, R70, 0x96, !PT ;  /* 0x0000004154417212 */ /* 0x000fe400078e9646 */
[--C-:B------:R-:W-:Y:S01]  /*7030*/  SHF.L.W.U32.HI R82, R67, 0x19, R67.reuse ;  /* 0x0000001943527819 */ /* 0x100fe20000010e43 */
[----:B------:R-:W-:Y:S01]  /*7040*/  IMAD.IADD R70, R79, 0x1, R78 ;  /* 0x000000014f467824 */ /* 0x000fe200078e024e */
[--C-:B------:R-:W-:Y:S02]  /*7050*/  SHF.L.W.U32.HI R85, R67, 0xe, R67.reuse ;  /* 0x0000000e43557819 */ /* 0x100fe40000010e43 */
[----:B------:R-:W-:Y:S02]  /*7060*/  SHF.R.U32.HI R86, RZ, 0x3, R67 ;  /* 0x00000003ff567819 */ /* 0x000fe40000011643 */
[----:B------:R-:W-:Y:S02]  /*7070*/  IADD3 R65, PT, PT, R66, R65, R73 ;  /* 0x0000004142417210 */ /* 0x000fe40007ffe049 */
[----:B------:R-:W-:-:S02]  /*7080*/  LOP3.LUT R82, R86, R82, R85, 0x96, !PT ;  /* 0x0000005256527212 */ /* 0x000fc400078e9655 */
[C-C-:B------:R-:W-:Y:S02]  /*7090*/  SHF.L.W.U32.HI R66, R70.reuse, 0x1a, R70.reuse ;  /* 0x0000001a46427819 */ /* 0x140fe40000010e46 */
[C-C-:B------:R-:W-:Y:S02]  /*70a0*/  SHF.L.W.U32.HI R87, R70.reuse, 0x15, R70.reuse ;  /* 0x0000001546577819 */ /* 0x140fe40000010e46 */
[----:B------:R-:W-:Y:S02]  /*70b0*/  SHF.L.W.U32.HI R86, R70, 0x7, R70 ;  /* 0x0000000746567819 */ /* 0x000fe40000010e46 */
[C-C-:B------:R-:W-:Y:S02]  /*70c0*/  SHF.L.W.U32.HI R73, R79.reuse, 0x1e, R79.reuse ;  /* 0x0000001e4f497819 */ /* 0x140fe40000010e4f */
[C-C-:B------:R-:W-:Y:S02]  /*70d0*/  SHF.L.W.U32.HI R84, R79.reuse, 0x13, R79.reuse ;  /* 0x000000134f547819 */ /* 0x140fe40000010e4f */
[----:B------:R-:W-:-:S02]  /*70e0*/  SHF.L.W.U32.HI R85, R79, 0xa, R79 ;  /* 0x0000000a4f557819 */ /* 0x000fc40000010e4f */
[----:B------:R-:W-:Y:S02]  /*70f0*/  LOP3.LUT R86, R86, R66, R87, 0x96, !PT ;  /* 0x0000004256567212 */ /* 0x000fe400078e9657 */
[----:B------:R-:W-:Y:S01]  /*7100*/  LOP3.LUT R87, R74, R70, R77, 0xb8, !PT ;  /* 0x000000464a577212 */ /* 0x000fe200078eb84d */
[----:B------:R-:W-:Y:S01]  /*7110*/  IMAD.IADD R66, R82, 0x1, R65 ;  /* 0x0000000152427824 */ /* 0x000fe200078e0241 */
[----:B------:R-:W-:Y:S01]  /*7120*/  LOP3.LUT R82, R85, R73, R84, 0x96, !PT ;  /* 0x0000004955527212 */ /* 0x000fe200078e9654 */
[----:B------:R-:W-:Y:S01]  /*7130*/  IMAD.U32 R65, RZ, RZ, UR18 ;  /* 0x00000012ff417e24 */ /* 0x000fe2000f8e00ff */
[----:B------:R-:W-:Y:S02]  /*7140*/  LOP3.LUT R83, R80, R83, R79, 0xe8, !PT ;  /* 0x0000005350537212 */ /* 0x000fe400078ee84f */
[----:B------:R-:W-:Y:S02]  /*7150*/  IADD3 R86, PT, PT, R86, R87, R81 ;  /* 0x0000005756567210 */ /* 0x000fe40007ffe051 */
[----:B------:R-:W-:-:S02]  /*7160*/  IADD3 R82, PT, PT, R71, R82, R83 ;  /* 0x0000005247527210 */ /* 0x000fc40007ffe053 */
[----:B------:R-:W-:Y:S02]  /*7170*/  IADD3 R71, PT, PT, R66, R65, R86 ;  /* 0x0000004142477210 */ /* 0x000fe40007ffe056 */
[C-C-:B------:R-:W-:Y:S02]  /*7180*/  SHF.L.W.U32.HI R73, R69.reuse, 0xf, R69.reuse ;  /* 0x0000000f45497819 */ /* 0x140fe40000010e45 */
[----:B------:R-:W-:Y:S01]  /*7190*/  SHF.L.W.U32.HI R66, R69, 0xd, R69 ;  /* 0x0000000d45427819 */ /* 0x000fe20000010e45 */
[----:B------:R-:W-:Y:S01]  /*71a0*/  IMAD.IADD R83, R82, 0x1, R71 ;  /* 0x0000000152537824 */ /* 0x000fe200078e0247 */
[C-C-:B------:R-:W-:Y:S02]  /*71b0*/  SHF.L.W.U32.HI R81, R68.reuse, 0x19, R68.reuse ;  /* 0x0000001944517819 */ /* 0x140fe40000010e44 */
[----:B------:R-:W-:Y:S02]  /*71c0*/  SHF.L.W.U32.HI R84, R68, 0xe, R68 ;  /* 0x0000000e44547819 */ /* 0x000fe40000010e44 */
[----:B------:R-:W-:-:S02]  /*71d0*/  SHF.R.U32.HI R69, RZ, 0xa, R69 ;  /* 0x0000000aff457819 */ /* 0x000fc40000011645 */
[----:B------:R-:W-:Y:S02]  /*71e0*/  SHF.R.U32.HI R68, RZ, 0x3, R68 ;  /* 0x00000003ff447819 */ /* 0x000fe40000011644 */
[----:B------:R-:W-:Y:S02]  /*71f0*/  LOP3.LUT R69, R69, R73, R66, 0x96, !PT ;  /* 0x0000004945457212 */ /* 0x000fe400078e9642 */
[----:B------:R-:W-:Y:S02]  /*7200*/  LOP3.LUT R68, R68, R81, R84, 0x96, !PT ;  /* 0x0000005144447212 */ /* 0x000fe400078e9654 */
[C-C-:B------:R-:W-:Y:S02]  /*7210*/  SHF.L.W.U32.HI R81, R83.reuse, 0x1a, R83.reuse ;  /* 0x0000001a53517819 */ /* 0x140fe40000010e53 */
[C-C-:B------:R-:W-:Y:S02]  /*7220*/  SHF.L.W.U32.HI R84, R83.reuse, 0x15, R83.reuse ;  /* 0x0000001553547819 */ /* 0x140fe40000010e53 */
[----:B------:R-:W-:-:S02]  /*7230*/  SHF.L.W.U32.HI R85, R83, 0x7, R83 ;  /* 0x0000000753557819 */ /* 0x000fc40000010e53 */
[----:B------:R-:W-:Y:S02]  /*7240*/  IADD3 R69, PT, PT, R67, R69, R76 ;  /* 0x0000004543457210 */ /* 0x000fe40007ffe04c */
[C-C-:B------:R-:W-:Y:S02]  /*7250*/  SHF.L.W.U32.HI R67, R82.reuse, 0x1e, R82.reuse ;  /* 0x0000001e52437819 */ /* 0x140fe40000010e52 */
[C-C-:B------:R-:W-:Y:S02]  /*7260*/  SHF.L.W.U32.HI R76, R82.reuse, 0x13, R82.reuse ;  /* 0x00000013524c7819 */ /* 0x140fe40000010e52 */
[----:B------:R-:W-:Y:S02]  /*7270*/  SHF.L.W.U32.HI R73, R82, 0xa, R82 ;  /* 0x0000000a52497819 */ /* 0x000fe40000010e52 */
[----:B------:R-:W-:Y:S02]  /*7280*/  LOP3.LUT R81, R85, R81, R84, 0x96, !PT ;  /* 0x0000005155517212 */ /* 0x000fe400078e9654 */
[----:B------:R-:W-:Y:S01]  /*7290*/  LOP3.LUT R84, R77, R83, R70, 0xb8, !PT ;  /* 0x000000534d547212 */ /* 0x000fe200078eb846 */
[----:B------:R-:W-:Y:S01]  /*72a0*/  IMAD.U32 R66, RZ, RZ, UR19 ;  /* 0x00000013ff427e24 */ /* 0x000fe2000f8e00ff */
[----:B------:R-:W-:Y:S01]  /*72b0*/  LOP3.LUT R67, R73, R67, R76, 0x96, !PT ;  /* 0x0000004349437212 */ /* 0x000fe200078e964c */
[----:B------:R-:W-:Y:S01]  /*72c0*/  IMAD.IADD R69, R68, 0x1, R69 ;  /* 0x0000000144457824 */ /* 0x000fe200078e0245 */
[----:B------:R-:W-:-:S02]  /*72d0*/  LOP3.LUT R80, R79, R80, R82, 0xe8, !PT ;  /* 0x000000504f507212 */ /* 0x000fc400078ee852 */
[----:B------:R-:W-:Y:S02]  /*72e0*/  IADD3 R76, PT, PT, R81, R84, R74 ;  /* 0x00000054514c7210 */ /* 0x000fe40007ffe04a */
[----:B------:R-:W-:Y:S02]  /*72f0*/  IADD3 R81, PT, PT, R72, R67, R80 ;  /* 0x0000004348517210 */ /* 0x000fe40007ffe050 */
[----:B------:R-:W-:-:S05]  /*7300*/  IADD3 R76, PT, PT, R69, R66, R76 ;  /* 0x00000042454c7210 */ /* 0x000fca0007ffe04c */
[----:B------:R-:W-:Y:S02]  /*7310*/  IMAD.IADD R80, R81, 0x1, R76 ;  /* 0x0000000151507824 */ /* 0x000fe400078e024c */
[----:B------:R-:W-:Y:S02]  /*7320*/  VIADD R68, R83, 0x9b05688c ;  /* 0x9b05688c53447836 */ /* 0x000fe40000000000 */
[C---:B------:R-:W-:Y:S01]  /*7330*/  VIADD R67, R80.reuse, 0x510e527f ;  /* 0x510e527f50437836 */ /* 0x040fe20000000000 */
[----:B------:R-:W-:Y:S01]  /*7340*/  IADD3 R85, PT, PT, -R80, -0x510e5280, RZ ;  /* 0xaef1ad8050557810 */ /* 0x000fe20007ffe1ff */
[----:B------:R-:W-:Y:S01]  /*7350*/  VIADD R69, R70, 0x1f83d9ab ;  /* 0x1f83d9ab46457836 */ /* 0x000fe20000000000 */
[----:B------:R-:W-:Y:S02]  /*7360*/  SHF.L.W.U32.HI R72, R81, 0x1e, R81 ;  /* 0x0000001e51487819 */ /* 0x000fe40000010e51 */
[C-C-:B------:R-:W-:Y:S02]  /*7370*/  SHF.L.W.U32.HI R70, R67.reuse, 0x1a, R67.reuse ;  /* 0x0000001a43467819 */ /* 0x140fe40000010e43 */
[----:B------:R-:W-:-:S02]  /*7380*/  SHF.L.W.U32.HI R83, R67, 0x15, R67 ;  /* 0x0000001543537819 */ /* 0x000fc40000010e43 */
[----:B------:R-:W-:Y:S02]  /*7390*/  SHF.L.W.U32.HI R80, R67, 0x7, R67 ;  /* 0x0000000743507819 */ /* 0x000fe40000010e43 */
[C-C-:B------:R-:W-:Y:S02]  /*73a0*/  SHF.L.W.U32.HI R73, R81.reuse, 0x13, R81.reuse ;  /* 0x0000001351497819 */ /* 0x140fe40000010e51 */
[----:B------:R-:W-:Y:S02]  /*73b0*/  SHF.L.W.U32.HI R74, R81, 0xa, R81 ;  /* 0x0000000a514a7819 */ /* 0x000fe40000010e51 */
[----:B------:R-:W-:Y:S02]  /*73c0*/  LOP3.LUT R84, R67, R68, RZ, 0xc0, !PT ;  /* 0x0000004443547212 */ /* 0x000fe400078ec0ff */
[----:B------:R-:W-:Y:S01]  /*73d0*/  LOP3.LUT R83, R80, R70, R83, 0x96, !PT ;  /* 0x0000004650537212 */ /* 0x000fe200078e9653 */
[----:B------:R-:W-:Y:S01]  /*73e0*/  VIADD R70, R77, 0x5be0cd19 ;  /* 0x5be0cd194d467836 */ /* 0x000fe20000000000 */
[----:B------:R-:W-:-:S02]  /*73f0*/  LOP3.LUT R72, R74, R72, R73, 0x96, !PT ;  /* 0x000000484a487212 */ /* 0x000fc400078e9649 */
[----:B------:R-:W-:Y:S02]  /*7400*/  LOP3.LUT R79, R82, R79, R81, 0xe8, !PT ;  /* 0x0000004f524f7212 */ /* 0x000fe400078ee851 */
[----:B------:R-:W-:Y:S02]  /*7410*/  LOP3.LUT R85, R84, R69, R85, 0xf8, !PT ;  /* 0x0000004554557212 */ /* 0x000fe400078ef855 */
[----:B------:R-:W-:Y:S02]  /*7420*/  IADD3 R84, PT, PT, R75, R72, R79 ;  /* 0x000000484b547210 */ /* 0x000fe40007ffe04f */
[----:B------:R-:W-:-:S03]  /*7430*/  IADD3 R72, PT, PT, R83, R85, R70 ;  /* 0x0000005553487210 */ /* 0x000fc60007ffe046 */
[----:B------:R-:W-:Y:S02]  /*7440*/  VIADD R74, R84, 0xa54ff53a ;  /* 0xa54ff53a544a7836 */ /* 0x000fe40000000000 */
[----:B------:R-:W-:-:S04]  /*7450*/  IMAD.IADD R75, R72, 0x1, R3 ;  /* 0x00000001484b7824 */ /* 0x000fc800078e0203 */
[----:B------:R-:W-:Y:S01]  /*7460*/  IMAD.IADD R80, R74, 0x1, R75 ;  /* 0x000000014a507824 */ /* 0x000fe200078e024b */
        /* <DEDUP_REMOVED lines=53> */
[----:B------:R-:W-:Y:S02]  /*77c0*/  LOP3.LUT R84, R85, R83, R84, 0x96, !PT ;  /* 0x0000005355547212 */ /* 0x000fe400078e9654 */
[----:B------:R-:W-:Y:S02]  /*77d0*/  LOP3.LUT R83, R72, R73, R71, 0xe8, !PT ;  /* 0x0000004948537212 */ /* 0x000fe400078ee847 */
[----:B------:R-:W-:Y:S02]  /*77e0*/  IADD3 R86, PT, PT, R87, R86, R80 ;  /* 0x0000005657567210 */ /* 0x000fe40007ffe050 */
[----:B------:R-:W-:-:S03]  /*77f0*/  IADD3 R84, PT, PT, R75, R84, R83 ;  /* 0x000000544b547210 */ /* 0x000fc60007ffe053 */
        /* <DEDUP_REMOVED lines=29> */
[----:B------:R-:W-:-:S05]  /*79d0*/  IMAD.IADD R82, R86, 0x1, R79 ;  /* 0x0000000156527824 */ /* 0x000fca00078e024f */
[C-C-:B------:R-:W-:Y:S02]  /*79e0*/  SHF.L.W.U32.HI R89, R82.reuse, 0x1a, R82.reuse ;  /* 0x0000001a52597819 */ /* 0x140fe40000010e52 */
[C-C-:B------:R-:W-:Y:S02]  /*79f0*/  SHF.L.W.U32.HI R90, R82.reuse, 0x15, R82.reuse ;  /* 0x00000015525a7819 */ /* 0x140fe40000010e52 */
[----:B------:R-:W-:Y:S02]  /*7a00*/  SHF.L.W.U32.HI R91, R82, 0x7, R82 ;  /* 0x00000007525b7819 */ /* 0x000fe40000010e52 */
[C---:B------:R-:W-:Y:S02]  /*7a10*/  SHF.L.W.U32.HI R85, R86.reuse, 0x1e, R86 ;  /* 0x0000001e56557819 */ /* 0x040fe40000010e56 */
[----:B------:R-:W-:Y:S02]  /*7a20*/  LOP3.LUT R90, R91, R89, R90, 0x96, !PT ;  /* 0x000000595b5a7212 */ /* 0x000fe400078e965a */
[----:B------:R-:W-:-:S02]  /*7a30*/  SHF.L.W.U32.HI R88, R86, 0x13, R86 ;  /* 0x0000001356587819 */ /* 0x000fc40000010e56 */
[----:B------:R-:W-:Y:S02]  /*7a40*/  SHF.L.W.U32.HI R87, R86, 0xa, R86 ;  /* 0x0000000a56577819 */ /* 0x000fe40000010e56 */
        /* <DEDUP_REMOVED lines=69> */
[--C-:B------:R-:W-:Y:S02]  /*7ea0*/  SHF.L.W.U32.HI R88, R87, 0xa, R87.reuse ;  /* 0x0000000a57587819 */ /* 0x100fe40000010e57 */
        /* <DEDUP_REMOVED lines=32> */
[----:B------:R-:W-:-:S02]  /*80b0*/  SHF.R.U32.HI R82, RZ, 0x1d, R0 ;  /* 0x0000001dff527819 */ /* 0x000fc40000011600 */
        /* <DEDUP_REMOVED lines=10> */
[----:B------:R-:W-:Y:S01]  /*8160*/  LOP3.LUT R91, R80, R83, R77, 0xb8, !PT ;  /* 0x00000053505b7212 */ /* 0x000fe200078eb84d */
[----:B------:R-:W-:Y:S01]  /*8170*/  IMAD.SHL.U32 R93, R0, 0x8, RZ ;  /* 0x00000008005d7824 */ /* 0x000fe200078e00ff */
[----:B------:R-:W-:Y:S02]  /*8180*/  LOP3.LUT R87, R89, R87, R88, 0x96, !PT ;  /* 0x0000005759577212 */ /* 0x000fe400078e9658 */
        /* <DEDUP_REMOVED lines=8> */
[--C-:B------:R-:W-:Y:S02]  /*8210*/  SHF.L.W.U32.HI R87, R88, 0x1e, R88.reuse ;  /* 0x0000001e58577819 */ /* 0x100fe40000010e58 */
[----:B------:R-:W-:Y:S01]  /*8220*/  LOP3.LUT R95, R91, R86, R89, 0x96, !PT ;  /* 0x000000565b5f7212 */ /* 0x000fe200078e9659 */
[----:B------:R-:W-:Y:S01]  /*8230*/  IMAD.SHL.U32 R89, R82, 0x8000, RZ ;  /* 0x0000800052597824 */ /* 0x000fe200078e00ff */
[--C-:B------:R-:W-:Y:S01]  /*8240*/  SHF.L.W.U32.HI R90, R88, 0x13, R88.reuse ;  /* 0x00000013585a7819 */ /* 0x100fe20000010e58 */
[----:B------:R-:W-:Y:S01]  /*8250*/  IMAD.SHL.U32 R86, R82, 0x2000, RZ ;  /* 0x0000200052567824 */ /* 0x000fe200078e00ff */
[----:B------:R-:W-:-:S02]  /*8260*/  SHF.L.W.U32.HI R91, R88, 0xa, R88 ;  /* 0x0000000a585b7819 */ /* 0x000fc40000010e58 */
[----:B------:R-:W-:Y:S02]  /*8270*/  LOP3.LUT R92, R77, R76, R83, 0xb8, !PT ;  /* 0x0000004c4d5c7212 */ /* 0x000fe400078eb853 */
[----:B------:R-:W-:Y:S02]  /*8280*/  LOP3.LUT R90, R91, R87, R90, 0x96, !PT ;  /* 0x000000575b5a7212 */ /* 0x000fe400078e965a */
[----:B------:R-:W-:Y:S02]  /*8290*/  LOP3.LUT R84, R85, R84, R88, 0xe8, !PT ;  /* 0x0000005455547212 */ /* 0x000fe400078ee858 */
[----:B------:R-:W-:Y:S02]  /*82a0*/  IADD3 R95, PT, PT, R95, R92, R80 ;  /* 0x0000005c5f5f7210 */ /* 0x000fe40007ffe050 */
[----:B------:R-:W-:Y:S02]  /*82b0*/  LOP3.LUT R86, R89, R86, RZ, 0x3c, !PT ;  /* 0x0000005659567212 */ /* 0x000fe400078e3cff */
[----:B------:R-:W-:-:S02]  /*82c0*/  IADD3 R84, PT, PT, R75, R90, R84 ;  /* 0x0000005a4b547210 */ /* 0x000fc40007ffe054 */
[----:B------:R-:W-:-:S05]  /*82d0*/  IADD3 R75, PT, PT, R86, R20, R95 ;  /* 0x00000014564b7210 */ /* 0x000fca0007ffe05f */
[----:B------:R-:W-:-:S05]  /*82e0*/  IMAD.IADD R95, R84, 0x1, R75 ;  /* 0x00000001545f7824 */ /* 0x000fca00078e024b */
[C-C-:B------:R-:W-:Y:S02]  /*82f0*/  SHF.L.W.U32.HI R96, R95.reuse, 0x1a, R95.reuse ;  /* 0x0000001a5f607819 */ /* 0x140fe40000010e5f */
[C-C-:B------:R-:W-:Y:S02]  /*8300*/  SHF.L.W.U32.HI R97, R95.reuse, 0x15, R95.reuse ;  /* 0x000000155f617819 */ /* 0x140fe40000010e5f */
[----:B------:R-:W-:Y:S02]  /*8310*/  SHF.L.W.U32.HI R98, R95, 0x7, R95 ;  /* 0x000000075f627819 */ /* 0x000fe40000010e5f */
[C---:B------:R-:W-:Y:S02]  /*8320*/  SHF.L.W.U32.HI R87, R93.reuse, 0xf, R93 ;  /* 0x0000000f5d577819 */ /* 0x040fe40000010e5d */
[----:B------:R-:W-:Y:S02]  /*8330*/  LOP3.LUT R96, R98, R96, R97, 0x96, !PT ;  /* 0x0000006062607212 */ /* 0x000fe400078e9661 */
[----:B------:R-:W-:-:S02]  /*8340*/  SHF.L.W.U32.HI R80, R93, 0xd, R93 ;  /* 0x0000000d5d507819 */ /* 0x000fc40000010e5d */
[----:B------:R-:W-:Y:S02]  /*8350*/  SHF.R.U32.HI R90, RZ, 0xa, R93 ;  /* 0x0000000aff5a7819 */ /* 0x000fe4000001165d */
[C-C-:B------:R-:W-:Y:S02]  /*8360*/  SHF.L.W.U32.HI R91, R84.reuse, 0x1e, R84.reuse ;  /* 0x0000001e545b7819 */ /* 0x140fe40000010e54 */
[C-C-:B------:R-:W-:Y:S02]  /*8370*/  SHF.L.W.U32.HI R92, R84.reuse, 0x13, R84.reuse ;  /* 0x00000013545c7819 */ /* 0x140fe40000010e54 */
[----:B------:R-:W-:Y:S02]  /*8380*/  SHF.L.W.U32.HI R94, R84, 0xa, R84 ;  /* 0x0000000a545e7819 */ /* 0x000fe40000010e54 */
[----:B------:R-:W-:Y:S02]  /*8390*/  LOP3.LUT R98, R83, R95, R76, 0xb8, !PT ;  /* 0x0000005f53627212 */ /* 0x000fe400078eb84c */
[----:B------:R-:W-:-:S02]  /*83a0*/  LOP3.LUT R87, R90, R87, R80, 0x96, !PT ;  /* 0x000000575a577212 */ /* 0x000fc400078e9650 */
[----:B------:R-:W-:Y:S02]  /*83b0*/  LOP3.LUT R92, R94, R91, R92, 0x96, !PT ;  /* 0x0000005b5e5c7212 */ /* 0x000fe400078e965c */
[----:B------:R-:W-:Y:S02]  /*83c0*/  LOP3.LUT R97, R88, R85, R84, 0xe8, !PT ;  /* 0x0000005558617212 */ /* 0x000fe400078ee854 */
[----:B------:R-:W-:Y:S02]  /*83d0*/  IADD3 R96, PT, PT, R96, R98, R77 ;  /* 0x0000006260607210 */ /* 0x000fe40007ffe04d */
[----:B------:R-:W-:Y:S02]  /*83e0*/  IADD3 R97, PT, PT, R81, R92, R97 ;  /* 0x0000005c51617210 */ /* 0x000fe40007ffe061 */
[----:B------:R-:W-:-:S05]  /*83f0*/  IADD3 R77, PT, PT, R87, R21, R96 ;  /* 0x00000015574d7210 */ /* 0x000fca0007ffe060 */
[----:B------:R-:W-:Y:S01]  /*8400*/  IMAD.IADD R80, R97, 0x1, R77 ;  /* 0x0000000161507824 */ /* 0x000fe200078e024d */
[----:B------:R-:W-:Y:S01]  /*8410*/  SHF.L.W.U32.HI R91, R89, 0xf, R86 ;  /* 0x0000000f595b7819 */ /* 0x000fe20000010e56 */
[----:B------:R-:W-:-:S03]  /*8420*/  IMAD.SHL.U32 R90, R86, 0x2000, RZ ;  /* 0x00002000565a7824 */ /* 0x000fc600078e00ff */
[C-C-:B------:R-:W-:Y:S02]  /*8430*/  SHF.L.W.U32.HI R81, R80.reuse, 0x1a, R80.reuse ;  /* 0x0000001a50517819 */ /* 0x140fe40000010e50 */
[C-C-:B------:R-:W-:Y:S02]  /*8440*/  SHF.L.W.U32.HI R92, R80.reuse, 0x15, R80.reuse ;  /* 0x00000015505c7819 */ /* 0x140fe40000010e50 */
[----:B------:R-:W-:Y:S02]  /*8450*/  SHF.L.W.U32.HI R85, R80, 0x7, R80 ;  /* 0x0000000750557819 */ /* 0x000fe40000010e50 */
[----:B------:R-:W-:Y:S02]  /*8460*/  LOP3.LUT R89, R76, R80, R95, 0xb8, !PT ;  /* 0x000000504c597212 */ /* 0x000fe400078eb85f */
[----:B------:R-:W-:Y:S02]  /*8470*/  LOP3.LUT R94, R85, R81, R92, 0x96, !PT ;  /* 0x00000051555e7212 */ /* 0x000fe400078e965c */
[----:B------:R-:W-:-:S02]  /*8480*/  SHF.L.W.U32.HI R81, R97, 0x1e, R97 ;  /* 0x0000001e61517819 */ /* 0x000fc40000010e61 */
[C-C-:B------:R-:W-:Y:S02]  /*8490*/  SHF.L.W.U32.HI R92, R97.reuse, 0x13, R97.reuse ;  /* 0x00000013615c7819 */ /* 0x140fe40000010e61 */
[----:B------:R-:W-:Y:S02]  /*84a0*/  SHF.L.W.U32.HI R85, R97, 0xa, R97 ;  /* 0x0000000a61557819 */ /* 0x000fe40000010e61 */
[----:B------:R-:W-:Y:S02]  /*84b0*/  LOP3.LUT R91, R91, R90, RZ, 0x3c, !PT ;  /* 0x0000005a5b5b7212 */ /* 0x000fe400078e3cff */
[----:B------:R-:W-:Y:S02]  /*84c0*/  SHF.R.U32.HI R90, RZ, 0xa, R86 ;  /* 0x0000000aff5a7819 */ /* 0x000fe40000011656 */
[----:B------:R-:W-:Y:S02]  /*84d0*/  IADD3 R89, PT, PT, R94, R89, R83 ;  /* 0x000000595e597210 */ /* 0x000fe40007ffe053 */
[----:B------:R-:W-:-:S02]  /*84e0*/  LOP3.LUT R81, R85, R81, R92, 0x96, !PT ;  /* 0x0000005155517212 */ /* 0x000fc400078e965c */
[----:B------:R-:W-:Y:S02]  /*84f0*/  LOP3.LUT R83, R84, R88, R97, 0xe8, !PT ;  /* 0x0000005854537212 */ /* 0x000fe400078ee861 */
[----:B------:R-:W-:Y:S02]  /*8500*/  LOP3.LUT R88, R91, R90, RZ, 0xfc, !PT ;  /* 0x0000005a5b587212 */ /* 0x000fe400078efcff */
[----:B------:R-:W-:Y:S02]  /*8510*/  IADD3 R83, PT, PT, R78, R81, R83 ;  /* 0x000000514e537210 */ /* 0x000fe40007ffe053 */
        /* <DEDUP_REMOVED lines=27> */
[----:B------:R-:W-:Y:S02]  /*86d0*/  SHF.R.U32.HI R79, RZ, 0xa, R91 ;  /* 0x0000000aff4f7819 */ /* 0x000fe4000001165b */
[C-C-:B------:R-:W-:Y:S02]  /*86e0*/  SHF.L.W.U32.HI R85, R91.reuse, 0xf, R88.reuse ;  /* 0x0000000f5b557819 */ /* 0x140fe40000010e58 */
[----:B------:R-:W-:Y:S02]  /*86f0*/  SHF.L.W.U32.HI R84, R91, 0xd, R88 ;  /* 0x0000000d5b547819 */ /* 0x000fe40000010e58 */
[----:B------:R-:W-:Y:S02]  /*8700*/  LOP3.LUT R100, R80, R90, R81, 0xb8, !PT ;  /* 0x0000005a50647212 */ /* 0x000fe400078eb851 */
[----:B------:R-:W-:Y:S02]  /*8710*/  LOP3.LUT R96, R96, R92, R99, 0x96, !PT ;  /* 0x0000005c60607212 */ /* 0x000fe400078e9663 */
[----:B------:R-:W-:-:S02]  /*8720*/  LOP3.LUT R97, R83, R97, R94, 0xe8, !PT ;  /* 0x0000006153617212 */ /* 0x000fc400078ee85e */
        /* <DEDUP_REMOVED lines=17> */
[----:B------:R-:W-:Y:S01]  /*8840*/  LOP3.LUT R98, R99, R97, R98, 0x96, !PT ;  /* 0x0000006163627212 */ /* 0x000fe200078e9662 */
[----:B------:R-:W-:Y:S01]  /*8850*/  IMAD.IADD R84, R82, 0x1, R95 ;  /* 0x0000000152547824 */ /* 0x000fe200078e025f */
        /* <DEDUP_REMOVED lines=11> */
[----:B------:R-:W-:Y:S02]  /*8910*/  SHF.R.U32.HI R95, RZ, 0xa, R85 ;  /* 0x0000000aff5f7819 */ /* 0x000fe40000011655 */
[----:B------:R-:W-:Y:S02]  /*8920*/  SHF.L.W.U32.HI R98, R97, 0x1e, R97 ;  /* 0x0000001e61627819 */ /* 0x000fe40000010e61 */
[----:B------:R-:W-:Y:S02]  /*8930*/  LOP3.LUT R80, R95, R80, R83, 0x96, !PT ;  /* 0x000000505f507212 */ /* 0x000fe400078e9653 */
[C-C-:B------:R-:W-:Y:S02]  /*8940*/  SHF.L.W.U32.HI R99, R97.reuse, 0x13, R97.reuse ;  /* 0x0000001361637819 */ /* 0x140fe40000010e61 */
[----:B------:R-:W-:Y:S02]  /*8950*/  SHF.L.W.U32.HI R100, R97, 0xa, R97 ;  /* 0x0000000a61647819 */ /* 0x000fe40000010e61 */
[----:B------:R-:W-:Y:S01]  /*8960*/  LOP3.LUT R101, R90, R92, R79, 0xb8, !PT ;  /* 0x0000005c5a657212 */ /* 0x000fe200078eb84f */
[----:B------:R-:W-:Y:S01]  /*8970*/  IMAD.IADD R83, R93, 0x1, R80 ;  /* 0x000000015d537824 */ /* 0x000fe200078e0250 */
        /* <DEDUP_REMOVED lines=13> */
[--C-:B------:R-:W-:Y:S02]  /*8a50*/  SHF.L.W.U32.HI R99, R78, 0x1e, R78.reuse ;  /* 0x0000001e4e637819 */ /* 0x100fe40000010e4e */
[----:B------:R-:W-:Y:S02]  /*8a60*/  LOP3.LUT R81, R98, R80, R81, 0x96, !PT ;  /* 0x0000005062517212 */ /* 0x000fe400078e9651 */
[C-C-:B------:R-:W-:Y:S02]  /*8a70*/  SHF.L.W.U32.HI R100, R78.reuse, 0x13, R78.reuse ;  /* 0x000000134e647819 */ /* 0x140fe40000010e4e */
[----:B------:R-:W-:Y:S02]  /*8a80*/  SHF.L.W.U32.HI R101, R78, 0xa, R78 ;  /* 0x0000000a4e657819 */ /* 0x000fe40000010e4e */
[----:B------:R-:W-:Y:S01]  /*8a90*/  LOP3.LUT R102, R79, R95, R92, 0xb8, !PT ;  /* 0x0000005f4f667212 */ /* 0x000fe200078eb85c */
[----:B------:R-:W-:Y:S01]  /*8aa0*/  IMAD.IADD R81, R86, 0x1, R81 ;  /* 0x0000000156517824 */ /* 0x000fe200078e0251 */
[----:B------:R-:W-:-:S02]  /*8ab0*/  LOP3.LUT R99, R101, R99, R100, 0x96, !PT ;  /* 0x0000006365637212 */ /* 0x000fc400078e9664 */
[----:B------:R-:W-:Y:S02]  /*8ac0*/  IADD3 R101, PT, PT, R103, R102, R90 ;  /* 0x0000006667657210 */ /* 0x000fe40007ffe05a */
[----:B------:R-:W-:Y:S02]  /*8ad0*/  LOP3.LUT R96, R97, R96, R78, 0xe8, !PT ;  /* 0x0000006061607212 */ /* 0x000fe400078ee84e */
        /* <DEDUP_REMOVED lines=86> */
[C---:B------:R-:W-:Y:S02]  /*9040*/  SHF.L.W.U32.HI R104, R101.reuse, 0x1e, R101 ;  /* 0x0000001e65687819 */ /* 0x040fe40000010e65 */
        /* <DEDUP_REMOVED lines=9> */
[----:B------:R-:W-:Y:S02]  /*90e0*/  IADD3 R100, PT, PT, R75, R104, R100 ;  /* 0x000000684b647210 */ /* 0x000fe40007ffe064 */
[C-C-:B------:R-:W-:Y:S02]  /*90f0*/  SHF.L.W.U32.HI R75, R77.reuse, 0xf, R77.reuse ;  /* 0x0000000f4d4b7819 */ /* 0x140fe40000010e4d */
[----:B------:R-:W-:Y:S01]  /*9100*/  SHF.L.W.U32.HI R102, R77, 0xd, R77 ;  /* 0x0000000d4d667819 */ /* 0x000fe20000010e4d */
[----:B------:R-:W-:Y:S01]  /*9110*/  IMAD.IADD R97, R100, 0x1, R99 ;  /* 0x0000000164617824 */ /* 0x000fe200078e0263 */
[----:B------:R-:W-:-:S02]  /*9120*/  SHF.R.U32.HI R104, RZ, 0xa, R77 ;  /* 0x0000000aff687819 */ /* 0x000fc4000001164d */
[C-C-:B------:R-:W-:Y:S02]  /*9130*/  SHF.L.W.U32.HI R105, R100.reuse, 0x1e, R100.reuse ;  /* 0x0000001e64697819 */ /* 0x140fe40000010e64 */
[C-C-:B------:R-:W-:Y:S02]  /*9140*/  SHF.L.W.U32.HI R106, R100.reuse, 0x13, R100.reuse ;  /* 0x00000013646a7819 */ /* 0x140fe40000010e64 */
[----:B------:R-:W-:Y:S02]  /*9150*/  SHF.L.W.U32.HI R107, R100, 0xa, R100 ;  /* 0x0000000a646b7819 */ /* 0x000fe40000010e64 */
[----:B------:R-:W-:Y:S02]  /*9160*/  LOP3.LUT R102, R104, R75, R102, 0x96, !PT ;  /* 0x0000004b68667212 */ /* 0x000fe400078e9666 */
[C-C-:B------:R-:W-:Y:S02]  /*9170*/  SHF.L.W.U32.HI R108, R97.reuse, 0x1a, R97.reuse ;  /* 0x0000001a616c7819 */ /* 0x140fe40000010e61 */
[----:B------:R-:W-:-:S02]  /*9180*/  SHF.L.W.U32.HI R111, R97, 0x15, R97 ;  /* 0x00000015616f7819 */ /* 0x000fc40000010e61 */
[----:B------:R-:W-:Y:S01]  /*9190*/  SHF.L.W.U32.HI R110, R97, 0x7, R97 ;  /* 0x00000007616e7819 */ /* 0x000fe20000010e61 */
[----:B------:R-:W-:Y:S01]  /*91a0*/  IMAD.IADD R75, R83, 0x1, R102 ;  /* 0x00000001534b7824 */ /* 0x000fe200078e0266 */
[----:B------:R-:W-:Y:S01]  /*91b0*/  LOP3.LUT R109, R107, R105, R106, 0x96, !PT ;  /* 0x000000696b6d7212 */ /* 0x000fe200078e966a */
[----:B------:R-:W-:Y:S01]  /*91c0*/  IMAD R106, R82, 0x800, R82 ;  /* 0x00000800526a7824 */ /* 0x000fe200078e0252 */
[----:B------:R-:W-:Y:S02]  /*91d0*/  LOP3.LUT R111, R110, R108, R111, 0x96, !PT ;  /* 0x0000006c6e6f7212 */ /* 0x000fe400078e966f */
[----:B------:R-:W-:Y:S01]  /*91e0*/  LOP3.LUT R102, R95, R97, R98, 0xb8, !PT ;  /* 0x000000615f667212 */ /* 0x000fe200078eb862 */
[----:B------:R-:W-:Y:S01]  /*91f0*/  IMAD.U32 R75, R106, 0x4000, R75 ;  /* 0x000040006a4b7824 */ /* 0x000fe200078e004b */
[C-C-:B------:R-:W-:Y:S02]  /*9200*/  SHF.L.W.U32.HI R104, R93.reuse, 0x19, R93.reuse ;  /* 0x000000195d687819 */ /* 0x140fe40000010e5d */
[----:B------:R-:W-:-:S02]  /*9210*/  SHF.L.W.U32.HI R105, R93, 0xe, R93 ;  /* 0x0000000e5d697819 */ /* 0x000fc40000010e5d */
[----:B------:R-:W-:Y:S02]  /*9220*/  LOP3.LUT R103, R101, R103, R100, 0xe8, !PT ;  /* 0x0000006765677212 */ /* 0x000fe400078ee864 */
[----:B------:R-:W-:Y:S02]  /*9230*/  IADD3 R90, PT, PT, R111, R102, R90 ;  /* 0x000000666f5a7210 */ /* 0x000fe40007ffe05a */
[----:B------:R-:W-:Y:S02]  /*9240*/  LOP3.LUT R107, R104, R105, RZ, 0x3c, !PT ;  /* 0x00000069686b7212 */ /* 0x000fe400078e3cff */
[----:B------:R-:W-:Y:S02]  /*9250*/  IADD3 R103, PT, PT, R92, R109, R103 ;  /* 0x0000006d5c677210 */ /* 0x000fe40007ffe067 */
[C-C-:B------:R-:W-:Y:S02]  /*9260*/  SHF.L.W.U32.HI R92, R76.reuse, 0xf, R76.reuse ;  /* 0x0000000f4c5c7819 */ /* 0x140fe40000010e4c */
[----:B------:R-:W-:-:S02]  /*9270*/  SHF.L.W.U32.HI R105, R76, 0xd, R76 ;  /* 0x0000000d4c697819 */ /* 0x000fc40000010e4c */
[----:B------:R-:W-:Y:S02]  /*9280*/  SHF.R.U32.HI R102, RZ, 0xa, R76 ;  /* 0x0000000aff667819 */ /* 0x000fe4000001164c */
[C---:B------:R-:W-:Y:S02]  /*9290*/  IADD3 R90, PT, PT, R75.reuse, R12, R90 ;  /* 0x0000000c4b5a7210 */ /* 0x040fe40007ffe05a */
[----:B------:R-:W-:Y:S02]  /*92a0*/  LOP3.LUT R102, R102, R92, R105, 0x96, !PT ;  /* 0x0000005c66667212 */ /* 0x000fe400078e9669 */
[--C-:B------:R-:W-:Y:S01]  /*92b0*/  SHF.L.W.U32.HI R104, R75, 0xf, R75.reuse ;  /* 0x0000000f4b687819 */ /* 0x100fe20000010e4b */
[----:B------:R-:W-:Y:S01]  /*92c0*/  IMAD.IADD R92, R103, 0x1, R90 ;  /* 0x00000001675c7824 */ /* 0x000fe200078e025a */
[--C-:B------:R-:W-:Y:S02]  /*92d0*/  SHF.L.W.U32.HI R109, R75, 0xd, R75.reuse ;  /* 0x0000000d4b6d7819 */ /* 0x100fe40000010e4b */
[----:B------:R-:W-:-:S02]  /*92e0*/  SHF.R.U32.HI R106, RZ, 0xa, R75 ;  /* 0x0000000aff6a7819 */ /* 0x000fc4000001164b */
[--C-:B------:R-:W-:Y:S02]  /*92f0*/  SHF.L.W.U32.HI R108, R92, 0x7, R92.reuse ;  /* 0x000000075c6c7819 */ /* 0x100fe40000010e5c */
[----:B------:R-:W-:Y:S02]  /*9300*/  LOP3.LUT R104, R106, R104, R109, 0x96, !PT ;  /* 0x000000686a687212 */ /* 0x000fe400078e966d */
[C-C-:B------:R-:W-:Y:S02]  /*9310*/  SHF.L.W.U32.HI R106, R92.reuse, 0x1a, R92.reuse ;  /* 0x0000001a5c6a7819 */ /* 0x140fe40000010e5c */
[----:B------:R-:W-:Y:S02]  /*9320*/  SHF.L.W.U32.HI R109, R92, 0x15, R92 ;  /* 0x000000155c6d7819 */ /* 0x000fe40000010e5c */
[----:B------:R-:W-:Y:S02]  /*9330*/  LOP3.LUT R0, R107, 0x1fffffff, R0, 0x78, !PT ;  /* 0x1fffffff6b007812 */ /* 0x000fe400078e7800 */
[----:B------:R-:W-:-:S02]  /*9340*/  IADD3 R105, PT, PT, R82, R102, R81 ;  /* 0x0000006652697210 */ /* 0x000fc40007ffe051 */
[C-C-:B------:R-:W-:Y:S02]  /*9350*/  SHF.L.W.U32.HI R82, R103.reuse, 0x1e, R103.reuse ;  /* 0x0000001e67527819 */ /* 0x140fe40000010e67 */
[C-C-:B------:R-:W-:Y:S02]  /*9360*/  SHF.L.W.U32.HI R107, R103.reuse, 0x13, R103.reuse ;  /* 0x00000013676b7819 */ /* 0x140fe40000010e67 */
[----:B------:R-:W-:Y:S02]  /*9370*/  SHF.L.W.U32.HI R102, R103, 0xa, R103 ;  /* 0x0000000a67667819 */ /* 0x000fe40000010e67 */
[----:B------:R-:W-:Y:S02]  /*9380*/  LOP3.LUT R106, R108, R106, R109, 0x96, !PT ;  /* 0x0000006a6c6a7212 */ /* 0x000fe400078e966d */
[----:B------:R-:W-:Y:S01]  /*9390*/  LOP3.LUT R108, R98, R92, R97, 0xb8, !PT ;  /* 0x0000005c626c7212 */ /* 0x000fe200078eb861 */
[----:B------:R-:W-:Y:S01]  /*93a0*/  IMAD.IADD R0, R0, 0x1, R105 ;  /* 0x0000000100007824 */ /* 0x000fe200078e0269 */
[----:B------:R-:W-:-:S02]  /*93b0*/  LOP3.LUT R107, R102, R82, R107, 0x96, !PT ;  /* 0x00000052666b7212 */ /* 0x000fc400078e966b */
[----:B------:R-:W-:Y:S02]  /*93c0*/  LOP3.LUT R101, R100, R101, R103, 0xe8, !PT ;  /* 0x0000006564657212 */ /* 0x000fe400078ee867 */
[----:B------:R-:W-:Y:S02]  /*93d0*/  IADD3 R106, PT, PT, R106, R108, R95 ;  /* 0x0000006c6a6a7210 */ /* 0x000fe40007ffe05f */
[----:B------:R-:W-:Y:S02]  /*93e0*/  IADD3 R95, PT, PT, R94, R107, R101 ;  /* 0x0000006b5e5f7210 */ /* 0x000fe40007ffe065 */
[----:B------:R-:W-:Y:S01]  /*93f0*/  IADD3 R94, PT, PT, R0, R13, R106 ;  /* 0x0000000d005e7210 */ /* 0x000fe20007ffe06a */
[----:B------:R-:W-:Y:S01]  /*9400*/  IMAD.SHL.U32 R105, R86, 0x4000, RZ ;  /* 0x0000400056697824 */ /* 0x000fe200078e00ff */
[----:B------:R-:W-:-:S03]  /*9410*/  IADD3 R101, PT, PT, R93, R104, R80 ;  /* 0x000000685d657210 */ /* 0x000fc60007ffe050 */
[----:B------:R-:W-:Y:S01]  /*9420*/  IMAD.IADD R93, R95, 0x1, R94 ;  /* 0x000000015f5d7824 */ /* 0x000fe200078e025e */
[----:B------:R-:W-:Y:S02]  /*9430*/  SHF.R.U32.HI R82, RZ, 0x3, R86 ;  /* 0x00000003ff527819 */ /* 0x000fe40000011656 */
[----:B------:R-:W-:Y:S02]  /*9440*/  LEA.HI R105, R86, R105, RZ, 0x19 ;  /* 0x0000006956697211 */ /* 0x000fe400078fc8ff */
[C-C-:B------:R-:W-:Y:S02]  /*9450*/  SHF.L.W.U32.HI R106, R93.reuse, 0x1a, R93.reuse ;  /* 0x0000001a5d6a7819 */ /* 0x140fe40000010e5d */
[C-C-:B------:R-:W-:Y:S02]  /*9460*/  SHF.L.W.U32.HI R107, R93.reuse, 0x15, R93.reuse ;  /* 0x000000155d6b7819 */ /* 0x140fe40000010e5d */
[----:B------:R-:W-:Y:S02]  /*9470*/  SHF.L.W.U32.HI R108, R93, 0x7, R93 ;  /* 0x000000075d6c7819 */ /* 0x000fe40000010e5d */
[----:B------:R-:W-:-:S02]  /*9480*/  LOP3.LUT R82, R105, R82, RZ, 0x3c, !PT ;  /* 0x0000005269527212 */ /* 0x000fc400078e3cff */
[----:B------:R-:W-:Y:S02]  /*9490*/  LOP3.LUT R107, R108, R106, R107, 0x96, !PT ;  /* 0x0000006a6c6b7212 */ /* 0x000fe400078e966b */
[C-C-:B------:R-:W-:Y:S02]  /*94a0*/  SHF.L.W.U32.HI R102, R95.reuse, 0x1e, R95.reuse ;  /* 0x0000001e5f667819 */ /* 0x140fe40000010e5f */
        /* <DEDUP_REMOVED lines=8> */
[----:B------:R-:W-:Y:S02]  /*9530*/  IADD3 R98, PT, PT, R82, R14, R107 ;  /* 0x0000000e52627210 */ /* 0x000fe40007ffe06b */
[C-C-:B------:R-:W-:Y:S02]  /*9540*/  SHF.L.W.U32.HI R101, R0.reuse, 0xf, R0.reuse ;  /* 0x0000000f00657819 */ /* 0x140fe40000010e00 */
[----:B------:R-:W-:-:S02]  /*9550*/  SHF.L.W.U32.HI R102, R0, 0xd, R0 ;  /* 0x0000000d00667819 */ /* 0x000fc40000010e00 */
[----:B------:R-:W-:Y:S01]  /*9560*/  SHF.R.U32.HI R104, RZ, 0xa, R0 ;  /* 0x0000000aff687819 */ /* 0x000fe20000011600 */
[----:B------:R-:W-:Y:S01]  /*9570*/  IMAD.IADD R96, R100, 0x1, R98 ;  /* 0x0000000164607824 */ /* 0x000fe200078e0262 */
[C-C-:B------:R-:W-:Y:S02]  /*9580*/  SHF.L.W.U32.HI R105, R87.reuse, 0xe, R87.reuse ;  /* 0x0000000e57697819 */ /* 0x140fe40000010e57 */
[----:B------:R-:W-:Y:S02]  /*9590*/  LOP3.LUT R101, R104, R101, R102, 0x96, !PT ;  /* 0x0000006568657212 */ /* 0x000fe400078e9666 */
[--C-:B------:R-:W-:Y:S02]  /*95a0*/  SHF.L.W.U32.HI R102, R87, 0x19, R87.reuse ;  /* 0x0000001957667819 */ /* 0x100fe40000010e57 */
[----:B------:R-:W-:Y:S02]  /*95b0*/  SHF.R.U32.HI R104, RZ, 0x3, R87 ;  /* 0x00000003ff687819 */ /* 0x000fe40000011657 */
[----:B------:R-:W-:-:S02]  /*95c0*/  SHF.L.W.U32.HI R109, R96, 0x1a, R96 ;  /* 0x0000001a606d7819 */ /* 0x000fc40000010e60 */
[C-C-:B------:R-:W-:Y:S02]  /*95d0*/  SHF.L.W.U32.HI R110, R96.reuse, 0x15, R96.reuse ;  /* 0x00000015606e7819 */ /* 0x140fe40000010e60 */
[----:B------:R-:W-:Y:S02]  /*95e0*/  SHF.L.W.U32.HI R111, R96, 0x7, R96 ;  /* 0x00000007606f7819 */ /* 0x000fe40000010e60 */
[----:B------:R-:W-:Y:S02]  /*95f0*/  LOP3.LUT R102, R104, R102, R105, 0x96, !PT ;  /* 0x0000006668667212 */ /* 0x000fe400078e9669 */
[----:B------:R-:W-:Y:S02]  /*9600*/  IADD3 R101, PT, PT, R86, R101, R79 ;  /* 0x0000006556657210 */ /* 0x000fe40007ffe04f */
[C-C-:B------:R-:W-:Y:S02]  /*9610*/  SHF.L.W.U32.HI R106, R100.reuse, 0x1e, R100.reuse ;  /* 0x0000001e646a7819 */ /* 0x140fe40000010e64 */
[----:B------:R-:W-:-:S02]  /*9620*/  SHF.L.W.U32.HI R107, R100, 0x13, R100 ;  /* 0x00000013646b7819 */ /* 0x000fc40000010e64 */
[----:B------:R-:W-:Y:S02]  /*9630*/  SHF.L.W.U32.HI R108, R100, 0xa, R100 ;  /* 0x0000000a646c7819 */ /* 0x000fe40000010e64 */
[----:B------:R-:W-:Y:S02]  /*9640*/  LOP3.LUT R110, R111, R109, R110, 0x96, !PT ;  /* 0x0000006d6f6e7212 */ /* 0x000fe400078e966e */
[----:B------:R-:W-:Y:S01]  /*9650*/  LOP3.LUT R104, R92, R96, R93, 0xb8, !PT ;  /* 0x000000605c687212 */ /* 0x000fe200078eb85d */
[----:B------:R-:W-:Y:S01]  /*9660*/  IMAD.IADD R86, R102, 0x1, R101 ;  /* 0x0000000166567824 */ /* 0x000fe200078e0265 */
[----:B------:R-:W-:Y:S02]  /*9670*/  LOP3.LUT R106, R108, R106, R107, 0x96, !PT ;  /* 0x0000006a6c6a7212 */ /* 0x000fe400078e966b */
[----:B------:R-:W-:Y:S02]  /*9680*/  LOP3.LUT R103, R95, R103, R100, 0xe8, !PT ;  /* 0x000000675f677212 */ /* 0x000fe400078ee864 */
[----:B------:R-:W-:-:S02]  /*9690*/  IADD3 R97, PT, PT, R110, R104, R97 ;  /* 0x000000686e617210 */ /* 0x000fc40007ffe061 */
[----:B------:R-:W-:Y:S02]  /*96a0*/  IADD3 R99, PT, PT, R99, R106, R103 ;  /* 0x0000006a63637210 */ /* 0x000fe40007ffe067 */
[----:B------:R-:W-:Y:S02]  /*96b0*/  IADD3 R97, PT, PT, R86, R15, R97 ;  /* 0x0000000f56617210 */ /* 0x000fe40007ffe061 */
[C-C-:B------:R-:W-:Y:S02]  /*96c0*/  SHF.L.W.U32.HI R101, R82.reuse, 0xf, R82.reuse ;  /* 0x0000000f52657819 */ /* 0x140fe40000010e52 */
[--C-:B------:R-:W-:Y:S02]  /*96d0*/  SHF.L.W.U32.HI R102, R82, 0xd, R82.reuse ;  /* 0x0000000d52667819 */ /* 0x100fe40000010e52 */
[----:B------:R-:W-:Y:S02]  /*96e0*/  SHF.R.U32.HI R103, RZ, 0xa, R82 ;  /* 0x0000000aff677819 */ /* 0x000fe40000011652 */
[----:B------:R-:W-:Y:S01]  /*96f0*/  SHF.L.W.U32.HI R105, R91, 0xe, R88 ;  /* 0x0000000e5b697819 */ /* 0x000fe20000010e58 */
[----:B------:R-:W-:Y:S01]  /*9700*/  IMAD.IADD R91, R99, 0x1, R97 ;  /* 0x00000001635b7824 */ /* 0x000fe200078e0261 */
        /* <DEDUP_REMOVED lines=14> */
[----:B------:R-:W-:-:S02]  /*97f0*/  SHF.L.W.U32.HI R101, R86, 0xf, R86 ;  /* 0x0000000f56657819 */ /* 0x000fc40000010e56 */
[--C-:B------:R-:W-:Y:S02]  /*9800*/  SHF.L.W.U32.HI R104, R86, 0xd, R86.reuse ;  /* 0x0000000d56687819 */ /* 0x100fe40000010e56 */
[----:B------:R-:W-:Y:S02]  /*9810*/  SHF.R.U32.HI R103, RZ, 0xa, R86 ;  /* 0x0000000aff677819 */ /* 0x000fe40000011656 */
[----:B------:R-:W-:Y:S02]  /*9820*/  LOP3.LUT R105, R107, R105, R106, 0x96, !PT ;  /* 0x000000696b697212 */ /* 0x000fe400078e966a */
[----:B------:R-:W-:Y:S02]  /*9830*/  IADD3 R92, PT, PT, R109, R108, R92 ;  /* 0x0000006c6d5c7210 */ /* 0x000fe40007ffe05c */
[----:B------:R-:W-:Y:S02]  /*9840*/  LOP3.LUT R95, R100, R95, R99, 0xe8, !PT ;  /* 0x0000005f645f7212 */ /* 0x000fe400078ee863 */
[----:B------:R-:W-:-:S02]  /*9850*/  LOP3.LUT R101, R103, R101, R104, 0x96, !PT ;  /* 0x0000006567657212 */ /* 0x000fc400078e9668 */
[C-C-:B------:R-:W-:Y:S02]  /*9860*/  SHF.L.W.U32.HI R102, R89.reuse, 0x19, R89.reuse ;  /* 0x0000001959667819 */ /* 0x140fe40000010e59 */
[--C-:B------:R-:W-:Y:S02]  /*9870*/  SHF.L.W.U32.HI R103, R89, 0xe, R89.reuse ;  /* 0x0000000e59677819 */ /* 0x100fe40000010e59 */
[----:B------:R-:W-:Y:S02]  /*9880*/  SHF.R.U32.HI R104, RZ, 0x3, R89 ;  /* 0x00000003ff687819 */ /* 0x000fe40000011659 */
[----:B------:R-:W-:Y:S02]  /*9890*/  IADD3 R95, PT, PT, R90, R105, R95 ;  /* 0x000000695a5f7210 */ /* 0x000fe40007ffe05f */
[----:B------:R-:W-:Y:S02]  /*98a0*/  IADD3 R92, PT, PT, R87, R25, R92 ;  /* 0x00000019575c7210 */ /* 0x000fe40007ffe05c */
[----:B------:R-:W-:-:S03]  /*98b0*/  LOP3.LUT R103, R104, R102, R103, 0x96, !PT ;  /* 0x0000006668677212 */ /* 0x000fc600078e9667 */
[C---:B------:R-:W-:Y:S01]  /*98c0*/  IMAD.IADD R102, R95.reuse, 0x1, R92 ;  /* 0x000000015f667824 */ /* 0x040fe200078e025c */
[----:B------:R-:W-:Y:S02]  /*98d0*/  IADD3 R88, PT, PT, R88, R101, R77 ;  /* 0x0000006558587210 */ /* 0x000fe40007ffe04d */
[C-C-:B------:R-:W-:Y:S02]  /*98e0*/  SHF.L.W.U32.HI R90, R95.reuse, 0x1e, R95.reuse ;  /* 0x0000001e5f5a7819 */ /* 0x140fe40000010e5f */
[C-C-:B------:R-:W-:Y:S02]  /*98f0*/  SHF.L.W.U32.HI R101, R95.reuse, 0x13, R95.reuse ;  /* 0x000000135f657819 */ /* 0x140fe40000010e5f */
[----:B------:R-:W-:Y:S02]  /*9900*/  SHF.L.W.U32.HI R104, R95, 0xa, R95 ;  /* 0x0000000a5f687819 */ /* 0x000fe40000010e5f */
[C-C-:B------:R-:W-:Y:S02]  /*9910*/  SHF.L.W.U32.HI R106, R102.reuse, 0x1a, R102.reuse ;  /* 0x0000001a666a7819 */ /* 0x140fe40000010e66 */
[----:B------:R-:W-:-:S02]  /*9920*/  SHF.L.W.U32.HI R107, R102, 0x15, R102 ;  /* 0x00000015666b7819 */ /* 0x000fc40000010e66 */
[----:B------:R-:W-:Y:S02]  /*9930*/  SHF.L.W.U32.HI R108, R102, 0x7, R102 ;  /* 0x00000007666c7819 */ /* 0x000fe40000010e66 */
[----:B------:R-:W-:Y:S02]  /*9940*/  LOP3.LUT R105, R104, R90, R101, 0x96, !PT ;  /* 0x0000005a68697212 */ /* 0x000fe400078e9665 */
[----:B------:R-:W-:Y:S02]  /*9950*/  LOP3.LUT R106, R108, R106, R107, 0x96, !PT ;  /* 0x0000006a6c6a7212 */ /* 0x000fe400078e966b */
[----:B------:R-:W-:Y:S01]  /*9960*/  LOP3.LUT R104, R96, R102, R91, 0xb8, !PT ;  /* 0x0000006660687212 */ /* 0x000fe200078eb85b */
[----:B------:R-:W-:Y:S01]  /*9970*/  IMAD.IADD R88, R103, 0x1, R88 ;  /* 0x0000000167587824 */ /* 0x000fe200078e0258 */
[----:B------:R-:W-:Y:S02]  /*9980*/  LOP3.LUT R100, R99, R100, R95, 0xe8, !PT ;  /* 0x0000006463647212 */ /* 0x000fe400078ee85f */
[----:B------:R-:W-:-:S02]  /*9990*/  IADD3 R93, PT, PT, R106, R104, R93 ;  /* 0x000000686a5d7210 */ /* 0x000fc40007ffe05d */
        /* <DEDUP_REMOVED lines=21> */
[----:B------:R-:W-:Y:S02]  /*9af0*/  LOP3.LUT R105, R107, R105, R106, 0x96, !PT ;  /* 0x000000696b697212 */ /* 0x000fe400078e966a */
[----:B------:R-:W-:Y:S02]  /*9b00*/  LOP3.LUT R99, R95, R99, R100, 0xe8, !PT ;  /* 0x000000635f637212 */ /* 0x000fe400078ee864 */
[----:B------:R-:W-:Y:S02]  /*9b10*/  IADD3 R96, PT, PT, R109, R103, R96 ;  /* 0x000000676d607210 */ /* 0x000fe40007ffe060 */
[----:B------:R-:W-:Y:S02]  /*9b20*/  IADD3 R99, PT, PT, R98, R105, R99 ;  /* 0x0000006962637210 */ /* 0x000fe40007ffe063 */
[----:B------:R-:W-:-:S02]  /*9b30*/  IADD3 R96, PT, PT, R89, R27, R96 ;  /* 0x0000001b59607210 */ /* 0x000fc40007ffe060 */
[C-C-:B------:R-:W-:Y:S02]  /*9b40*/  SHF.L.W.U32.HI R90, R88.reuse, 0xf, R88.reuse ;  /* 0x0000000f585a7819 */ /* 0x140fe40000010e58 */
[----:B------:R-:W-:Y:S01]  /*9b50*/  SHF.L.W.U32.HI R101, R88, 0xd, R88 ;  /* 0x0000000d58657819 */ /* 0x000fe20000010e58 */
        /* <DEDUP_REMOVED lines=13> */
[--C-:B------:R-:W-:Y:S02]  /*9c30*/  SHF.L.W.U32.HI R104, R89, 0xd, R89.reuse ;  /* 0x0000000d59687819 */ /* 0x100fe40000010e59 */
[----:B------:R-:W-:Y:S02]  /*9c40*/  SHF.R.U32.HI R103, RZ, 0xa, R89 ;  /* 0x0000000aff677819 */ /* 0x000fe40000011659 */
[----:B------:R-:W-:Y:S02]  /*9c50*/  LOP3.LUT R109, R102, R98, R93, 0xb8, !PT ;  /* 0x00000062666d7212 */ /* 0x000fe400078eb85d */
[----:B------:R-:W-:-:S02]  /*9c60*/  SHF.L.W.U32.HI R105, R99, 0x1e, R99 ;  /* 0x0000001e63697819 */ /* 0x000fc40000010e63 */
[C-C-:B------:R-:W-:Y:S02]  /*9c70*/  SHF.L.W.U32.HI R106, R99.reuse, 0x13, R99.reuse ;  /* 0x00000013636a7819 */ /* 0x140fe40000010e63 */
[----:B------:R-:W-:Y:S01]  /*9c80*/  SHF.L.W.U32.HI R107, R99, 0xa, R99 ;  /* 0x0000000a636b7819 */ /* 0x000fe20000010e63 */
[----:B------:R-:W-:Y:S01]  /*9c90*/  IMAD.IADD R90, R101, 0x1, R90 ;  /* 0x00000001655a7824 */ /* 0x000fe200078e025a */
[----:B------:R-:W-:Y:S02]  /*9ca0*/  LOP3.LUT R85, R103, R85, R104, 0x96, !PT ;  /* 0x0000005567557212 */ /* 0x000fe400078e9668 */
[----:B------:R-:W-:Y:S02]  /*9cb0*/  IADD3 R108, PT, PT, R108, R109, R91 ;  /* 0x0000006d6c6c7210 */ /* 0x000fe40007ffe05b */
[----:B------:R-:W-:Y:S02]  /*9cc0*/  LOP3.LUT R104, R107, R105, R106, 0x96, !PT ;  /* 0x000000696b687212 */ /* 0x000fe400078e966a */
[----:B------:R-:W-:-:S02]  /*9cd0*/  LOP3.LUT R91, R100, R95, R99, 0xe8, !PT ;  /* 0x0000005f645b7212 */ /* 0x000fc400078ee863 */
[----:B------:R-:W-:Y:S02]  /*9ce0*/  SHF.L.W.U32.HI R95, R83, 0x19, R83 ;  /* 0x00000019535f7819 */ /* 0x000fe40000010e53 */
[----:B------:R-:W-:Y:S02]  /*9cf0*/  IADD3 R104, PT, PT, R97, R104, R91 ;  /* 0x0000006861687210 */ /* 0x000fe40007ffe05b */
[--C-:B------:R-:W-:Y:S02]  /*9d00*/  SHF.L.W.U32.HI R106, R83, 0xe, R83.reuse ;  /* 0x0000000e536a7819 */ /* 0x100fe40000010e53 */
[----:B------:R-:W-:Y:S02]  /*9d10*/  SHF.R.U32.HI R101, RZ, 0x3, R83 ;  /* 0x00000003ff657819 */ /* 0x000fe40000011653 */
[----:B------:R-:W-:Y:S02]  /*9d20*/  IADD3 R91, PT, PT, R90, R39, R108 ;  /* 0x000000275a5b7210 */ /* 0x000fe40007ffe06c */
[----:B------:R-:W-:-:S03]  /*9d30*/  LOP3.LUT R101, R101, R95, R106, 0x96, !PT ;  /* 0x0000005f65657212 */ /* 0x000fc600078e966a */
[C---:B------:R-:W-:Y:S01]  /*9d40*/  IMAD.IADD R95, R104.reuse, 0x1, R91 ;  /* 0x00000001685f7824 */ /* 0x040fe200078e025b */
[C-C-:B------:R-:W-:Y:S02]  /*9d50*/  SHF.L.W.U32.HI R97, R104.reuse, 0x1e, R104.reuse ;  /* 0x0000001e68617819 */ /* 0x140fe40000010e68 */
[C-C-:B------:R-:W-:Y:S02]  /*9d60*/  SHF.L.W.U32.HI R106, R104.reuse, 0x13, R104.reuse ;  /* 0x00000013686a7819 */ /* 0x140fe40000010e68 */
[----:B------:R-:W-:Y:S02]  /*9d70*/  SHF.L.W.U32.HI R103, R104, 0xa, R104 ;  /* 0x0000000a68677819 */ /* 0x000fe40000010e68 */
[C-C-:B------:R-:W-:Y:S02]  /*9d80*/  SHF.L.W.U32.HI R105, R95.reuse, 0x1a, R95.reuse ;  /* 0x0000001a5f697819 */ /* 0x140fe40000010e5f */
[C-C-:B------:R-:W-:Y:S02]  /*9d90*/  SHF.L.W.U32.HI R108, R95.reuse, 0x15, R95.reuse ;  /* 0x000000155f6c7819 */ /* 0x140fe40000010e5f */
[----:B------:R-:W-:-:S02]  /*9da0*/  SHF.L.W.U32.HI R107, R95, 0x7, R95 ;  /* 0x000000075f6b7819 */ /* 0x000fc40000010e5f */
[----:B------:R-:W-:Y:S02]  /*9db0*/  IADD3 R84, PT, PT, R84, R85, R0 ;  /* 0x0000005554547210 */ /* 0x000fe40007ffe000 */
[----:B------:R-:W-:Y:S02]  /*9dc0*/  LOP3.LUT R103, R103, R97, R106, 0x96, !PT ;  /* 0x0000006167677212 */ /* 0x000fe400078e966a */
[----:B------:R-:W-:Y:S02]  /*9dd0*/  LOP3.LUT R105, R107, R105, R108, 0x96, !PT ;  /* 0x000000696b697212 */ /* 0x000fe400078e966c */
[----:B------:R-:W-:Y:S01]  /*9de0*/  LOP3.LUT R106, R93, R95, R98, 0xb8, !PT ;  /* 0x0000005f5d6a7212 */ /* 0x000fe200078eb862 */
[----:B------:R-:W-:Y:S01]  /*9df0*/  IMAD.IADD R85, R101, 0x1, R84 ;  /* 0x0000000165557824 */ /* 0x000fe200078e0254 */
[C-C-:B------:R-:W-:Y:S02]  /*9e00*/  SHF.L.W.U32.HI R84, R90.reuse, 0xf, R90.reuse ;  /* 0x0000000f5a547819 */ /* 0x140fe40000010e5a */
[----:B------:R-:W-:-:S02]  /*9e10*/  SHF.L.W.U32.HI R97, R90, 0xd, R90 ;  /* 0x0000000d5a617819 */ /* 0x000fc40000010e5a */
[----:B------:R-:W-:Y:S02]  /*9e20*/  SHF.R.U32.HI R101, RZ, 0xa, R90 ;  /* 0x0000000aff657819 */ /* 0x000fe4000001165a */
[----:B------:R-:W-:Y:S02]  /*9e30*/  LOP3.LUT R100, R99, R100, R104, 0xe8, !PT ;  /* 0x0000006463647212 */ /* 0x000fe400078ee868 */
[----:B------:R-:W-:Y:S02]  /*9e40*/  IADD3 R105, PT, PT, R105, R106, R102 ;  /* 0x0000006a69697210 */ /* 0x000fe40007ffe066 */
[----:B------:R-:W-:Y:S02]  /*9e50*/  LOP3.LUT R84, R101, R84, R97, 0x96, !PT ;  /* 0x0000005465547212 */ /* 0x000fe400078e9661 */
[----:B------:R-:W-:Y:S02]  /*9e60*/  IADD3 R100, PT, PT, R92, R103, R100 ;  /* 0x000000675c647210 */ /* 0x000fe40007ffe064 */
[----:B------:R-:W-:-:S02]  /*9e70*/  IADD3 R97, PT, PT, R85, R40, R105 ;  /* 0x0000002855617210 */ /* 0x000fc40007ffe069 */
        /* <DEDUP_REMOVED lines=21> */
[----:B------:R-:W-:Y:S01]  /*9fd0*/  SHF.L.W.U32.HI R101, R85, 0xd, R85 ;  /* 0x0000000d55657819 */ /* 0x000fe20000010e55 */
        /* <DEDUP_REMOVED lines=17> */
[C-C-:B------:R-:W-:Y:S02]  /*a0f0*/  SHF.L.W.U32.HI R102, R84.reuse, 0xf, R84.reuse ;  /* 0x0000000f54667819 */ /* 0x140fe40000010e54 */
[--C-:B------:R-:W-:Y:S02]  /*a100*/  SHF.L.W.U32.HI R103, R84, 0xd, R84.reuse ;  /* 0x0000000d54677819 */ /* 0x100fe40000010e54 */
[----:B------:R-:W-:Y:S02]  /*a110*/  SHF.R.U32.HI R105, RZ, 0xa, R84 ;  /* 0x0000000aff697819 */ /* 0x000fe40000011654 */
[----:B------:R-:W-:-:S02]  /*a120*/  LOP3.LUT R107, R108, R106, R107, 0x96, !PT ;  /* 0x0000006a6c6b7212 */ /* 0x000fc400078e966b */
[----:B------:R-:W-:Y:S02]  /*a130*/  IADD3 R94, PT, PT, R109, R110, R98 ;  /* 0x0000006e6d5e7210 */ /* 0x000fe40007ffe062 */
[----:B------:R-:W-:Y:S02]  /*a140*/  LOP3.LUT R104, R100, R104, R99, 0xe8, !PT ;  /* 0x0000006864687212 */ /* 0x000fe400078ee863 */
[----:B------:R-:W-:Y:S02]  /*a150*/  LOP3.LUT R102, R105, R102, R103, 0x96, !PT ;  /* 0x0000006669667212 */ /* 0x000fe400078e9667 */
[C-C-:B------:R-:W-:Y:S02]  /*a160*/  SHF.L.W.U32.HI R98, R79.reuse, 0x19, R79.reuse ;  /* 0x000000194f627819 */ /* 0x140fe40000010e4f */
[--C-:B------:R-:W-:Y:S02]  /*a170*/  SHF.L.W.U32.HI R101, R79, 0xe, R79.reuse ;  /* 0x0000000e4f657819 */ /* 0x100fe40000010e4f */
[----:B------:R-:W-:-:S02]  /*a180*/  SHF.R.U32.HI R103, RZ, 0x3, R79 ;  /* 0x00000003ff677819 */ /* 0x000fc4000001164f */
[----:B------:R-:W-:Y:S02]  /*a190*/  IADD3 R96, PT, PT, R96, R107, R104 ;  /* 0x0000006b60607210 */ /* 0x000fe40007ffe068 */
[----:B------:R-:W-:Y:S02]  /*a1a0*/  IADD3 R94, PT, PT, R81, R42, R94 ;  /* 0x0000002a515e7210 */ /* 0x000fe40007ffe05e */
[----:B------:R-:W-:-:S03]  /*a1b0*/  LOP3.LUT R101, R103, R98, R101, 0x96, !PT ;  /* 0x0000006267657212 */ /* 0x000fc600078e9665 */
[----:B------:R-:W-:Y:S01]  /*a1c0*/  IMAD.IADD R98, R96, 0x1, R94 ;  /* 0x0000000160627824 */ /* 0x000fe200078e025e */
[----:B------:R-:W-:-:S04]  /*a1d0*/  IADD3 R80, PT, PT, R80, R102, R87 ;  /* 0x0000006650507210 */ /* 0x000fc80007ffe057 */
[C-C-:B------:R-:W-:Y:S02]  /*a1e0*/  SHF.L.W.U32.HI R105, R98.reuse, 0x1a, R98.reuse ;  /* 0x0000001a62697819 */ /* 0x140fe40000010e62 */
[C-C-:B------:R-:W-:Y:S02]  /*a1f0*/  SHF.L.W.U32.HI R106, R98.reuse, 0x15, R98.reuse ;  /* 0x00000015626a7819 */ /* 0x140fe40000010e62 */
[----:B------:R-:W-:Y:S02]  /*a200*/  SHF.L.W.U32.HI R107, R98, 0x7, R98 ;  /* 0x00000007626b7819 */ /* 0x000fe40000010e62 */
[C---:B------:R-:W-:Y:S02]  /*a210*/  SHF.L.W.U32.HI R102, R96.reuse, 0x1e, R96 ;  /* 0x0000001e60667819 */ /* 0x040fe40000010e60 */
[----:B------:R-:W-:Y:S02]  /*a220*/  LOP3.LUT R106, R107, R105, R106, 0x96, !PT ;  /* 0x000000696b6a7212 */ /* 0x000fe400078e966a */
[----:B------:R-:W-:-:S02]  /*a230*/  SHF.L.W.U32.HI R103, R96, 0x13, R96 ;  /* 0x0000001360677819 */ /* 0x000fc40000010e60 */
[----:B------:R-:W-:Y:S02]  /*a240*/  SHF.L.W.U32.HI R104, R96, 0xa, R96 ;  /* 0x0000000a60687819 */ /* 0x000fe40000010e60 */
[----:B------:R-:W-:Y:S01]  /*a250*/  LOP3.LUT R105, R92, R98, R93, 0xb8, !PT ;  /* 0x000000625c697212 */ /* 0x000fe200078eb85d */
[----:B------:R-:W-:Y:S01]  /*a260*/  IMAD.IADD R80, R101, 0x1, R80 ;  /* 0x0000000165507824 */ /* 0x000fe200078e0250 */
[----:B------:R-:W-:Y:S02]  /*a270*/  LOP3.LUT R104, R104, R102, R103, 0x96, !PT ;  /* 0x0000006668687212 */ /* 0x000fe400078e9667 */
[----:B------:R-:W-:Y:S02]  /*a280*/  LOP3.LUT R100, R99, R100, R96, 0xe8, !PT ;  /* 0x0000006463647212 */ /* 0x000fe400078ee860 */
[----:B------:R-:W-:Y:S02]  /*a290*/  IADD3 R95, PT, PT, R106, R105, R95 ;  /* 0x000000696a5f7210 */ /* 0x000fe40007ffe05f */
[----:B------:R-:W-:-:S02]  /*a2a0*/  IADD3 R100, PT, PT, R91, R104, R100 ;  /* 0x000000685b647210 */ /* 0x000fc40007ffe064 */
[----:B------:R-:W-:Y:S02]  /*a2b0*/  IADD3 R95, PT, PT, R80, R43, R95 ;  /* 0x0000002b505f7210 */ /* 0x000fe40007ffe05f */
[C-C-:B------:R-:W-:Y:S02]  /*a2c0*/  SHF.L.W.U32.HI R101, R81.reuse, 0xf, R81.reuse ;  /* 0x0000000f51657819 */ /* 0x140fe40000010e51 */
[--C-:B------:R-:W-:Y:S02]  /*a2d0*/  SHF.L.W.U32.HI R102, R81, 0xd, R81.reuse ;  /* 0x0000000d51667819 */ /* 0x100fe40000010e51 */
[----:B------:R-:W-:Y:S01]  /*a2e0*/  SHF.R.U32.HI R103, RZ, 0xa, R81 ;  /* 0x0000000aff677819 */ /* 0x000fe20000011651 */
[----:B------:R-:W-:Y:S01]  /*a2f0*/  IMAD.IADD R91, R100, 0x1, R95 ;  /* 0x00000001645b7824 */ /* 0x000fe200078e025f */
[----:B------:R-:W-:Y:S02]  /*a300*/  SHF.R.U32.HI R104, RZ, 0x3, R78 ;  /* 0x00000003ff687819 */ /* 0x000fe4000001164e */
[----:B------:R-:W-:-:S02]  /*a310*/  LOP3.LUT R101, R103, R101, R102, 0x96, !PT ;  /* 0x0000006567657212 */ /* 0x000fc400078e9666 */
[C-C-:B------:R-:W-:Y:S02]  /*a320*/  SHF.L.W.U32.HI R102, R78.reuse, 0x19, R78.reuse ;  /* 0x000000194e667819 */ /* 0x140fe40000010e4e */
[----:B------:R-:W-:Y:S02]  /*a330*/  SHF.L.W.U32.HI R103, R78, 0xe, R78 ;  /* 0x0000000e4e677819 */ /* 0x000fe40000010e4e */
        /* <DEDUP_REMOVED lines=39> */
[----:B------:R-:W-:Y:S02]  /*a5b0*/  LOP3.LUT R96, R100, R96, R97, 0xe8, !PT ;  /* 0x0000006064607212 */ /* 0x000fe400078ee861 */
[----:B------:R-:W-:Y:S02]  /*a5c0*/  IADD3 R108, PT, PT, R108, R109, R93 ;  /* 0x0000006d6c6c7210 */ /* 0x000fe40007ffe05d */
[----:B------:R-:W-:Y:S02]  /*a5d0*/  LOP3.LUT R99, R103, R99, R104, 0x96, !PT ;  /* 0x0000006367637212 */ /* 0x000fe400078e9668 */
[----:B------:R-:W-:Y:S02]  /*a5e0*/  IADD3 R96, PT, PT, R83, R106, R96 ;  /* 0x0000006a53607210 */ /* 0x000fe40007ffe060 */
[C-C-:B------:R-:W-:Y:S02]  /*a5f0*/  SHF.L.W.U32.HI R93, R76.reuse, 0x19, R76.reuse ;  /* 0x000000194c5d7819 */ /* 0x140fe40000010e4c */
[----:B------:R-:W-:-:S02]  /*a600*/  SHF.L.W.U32.HI R104, R76, 0xe, R76 ;  /* 0x0000000e4c687819 */ /* 0x000fc40000010e4c */
[----:B------:R-:W-:Y:S02]  /*a610*/  SHF.R.U32.HI R101, RZ, 0x3, R76 ;  /* 0x00000003ff657819 */ /* 0x000fe4000001164c */
        /* <DEDUP_REMOVED lines=46> */
[C---:B------:R-:W-:Y:S02]  /*a900*/  SHF.L.W.U32.HI R103, R0.reuse, 0x19, R0 ;  /* 0x0000001900677819 */ /* 0x040fe40000010e00 */
        /* <DEDUP_REMOVED lines=11> */
[----:B------:R-:W-:Y:S02]  /*a9c0*/  SHF.R.U32.HI R103, RZ, 0xa, R76 ;  /* 0x0000000aff677819 */ /* 0x000fe4000001164c */
[C-C-:B------:R-:W-:Y:S02]  /*a9d0*/  SHF.L.W.U32.HI R105, R100.reuse, 0x1e, R100.reuse ;  /* 0x0000001e64697819 */ /* 0x140fe40000010e64 */
[C-C-:B------:R-:W-:Y:S02]  /*a9e0*/  SHF.L.W.U32.HI R108, R100.reuse, 0x13, R100.reuse ;  /* 0x00000013646c7819 */ /* 0x140fe40000010e64 */
[----:B------:R-:W-:Y:S02]  /*a9f0*/  SHF.L.W.U32.HI R107, R100, 0xa, R100 ;  /* 0x0000000a646b7819 */ /* 0x000fe40000010e64 */
[----:B------:R-:W-:Y:S01]  /*aa00*/  LOP3.LUT R110, R93, R95, R94, 0xb8, !PT ;  /* 0x0000005f5d6e7212 */ /* 0x000fe200078eb85e */
[----:B------:R-:W-:Y:S01]  /*aa10*/  IMAD.IADD R75, R101, 0x1, R104 ;  /* 0x00000001654b7824 */ /* 0x000fe200078e0268 */
[----:B------:R-:W-:-:S02]  /*aa20*/  LOP3.LUT R103, R103, R97, R106, 0x96, !PT ;  /* 0x0000006167677212 */ /* 0x000fc400078e966a */
[----:B------:R-:W-:Y:S02]  /*aa30*/  LOP3.LUT R97, R107, R105, R108, 0x96, !PT ;  /* 0x000000696b617212 */ /* 0x000fe400078e966c */
[----:B------:R-:W-:Y:S02]  /*aa40*/  LOP3.LUT R104, R99, R96, R100, 0xe8, !PT ;  /* 0x0000006063687212 */ /* 0x000fe400078ee864 */
[----:B------:R-:W-:Y:S02]  /*aa50*/  IADD3 R109, PT, PT, R109, R110, R102 ;  /* 0x0000006e6d6d7210 */ /* 0x000fe40007ffe066 */
        /* <DEDUP_REMOVED lines=10> */
[C-C-:B------:R-:W-:Y:S02]  /*ab00*/  SHF.L.W.U32.HI R106, R96.reuse, 0x15, R96.reuse ;  /* 0x00000015606a7819 */ /* 0x140fe40000010e60 */
[----:B------:R-:W-:Y:S02]  /*ab10*/  SHF.L.W.U32.HI R107, R96, 0x7, R96 ;  /* 0x00000007606b7819 */ /* 0x000fe40000010e60 */
[----:B------:R-:W-:-:S02]  /*ab20*/  SHF.L.W.U32.HI R103, R97, 0x13, R97 ;  /* 0x0000001361677819 */ /* 0x000fc40000010e61 */
[----:B------:R-:W-:Y:S02]  /*ab30*/  SHF.L.W.U32.HI R104, R97, 0xa, R97 ;  /* 0x0000000a61687819 */ /* 0x000fe40000010e61 */
[----:B------:R-:W-:Y:S01]  /*ab40*/  LOP3.LUT R106, R107, R105, R106, 0x96, !PT ;  /* 0x000000696b6a7212 */ /* 0x000fe200078e966a */
[----:B------:R-:W-:Y:S01]  /*ab50*/  IMAD.IADD R0, R101, 0x1, R0 ;  /* 0x0000000165007824 */ /* 0x000fe200078e0200 */
[----:B------:R-:W-:Y:S02]  /*ab60*/  LOP3.LUT R105, R94, R96, R95, 0xb8, !PT ;  /* 0x000000605e697212 */ /* 0x000fe400078eb85f */
[----:B------:R-:W-:Y:S02]  /*ab70*/  LOP3.LUT R104, R104, R102, R103, 0x96, !PT ;  /* 0x0000006668687212 */ /* 0x000fe400078e9667 */
        /* <DEDUP_REMOVED lines=55> */
[C-C-:B------:R-:W-:Y:S02]  /*aef0*/  SHF.L.W.U32.HI R95, R88.reuse, 0x19, R88.reuse ;  /* 0x00000019585f7819 */ /* 0x140fe40000010e58 */
[--C-:B------:R-:W-:Y:S02]  /*af00*/  SHF.L.W.U32.HI R104, R88, 0xe, R88.reuse ;  /* 0x0000000e58687819 */ /* 0x100fe40000010e58 */
[----:B------:R-:W-:-:S02]  /*af10*/  SHF.R.U32.HI R97, RZ, 0x3, R88 ;  /* 0x00000003ff617819 */ /* 0x000fc40000011658 */
        /* <DEDUP_REMOVED lines=66> */
[----:B------:R-:W-:Y:S02]  /*b340*/  IADD3 R109, PT, PT, R109, R110, R98 ;  /* 0x0000006e6d6d7210 */ /* 0x000fe40007ffe062 */
[----:B------:R-:W-:Y:S02]  /*b350*/  IADD3 R101, PT, PT, R94, R101, R100 ;  /* 0x000000655e657210 */ /* 0x000fe40007ffe064 */
[----:B------:R-:W-:Y:S02]  /*b360*/  LOP3.LUT R103, R105, R103, R104, 0x96, !PT ;  /* 0x0000006769677212 */ /* 0x000fe400078e9668 */
[----:B------:R-:W-:Y:S02]  /*b370*/  IADD3 R94, PT, PT, R89, R54, R109 ;  /* 0x00000036595e7210 */ /* 0x000fe40007ffe06d */
[----:B------:R-:W-:-:S02]  /*b380*/  SHF.L.W.U32.HI R88, R85, 0x19, R85 ;  /* 0x0000001955587819 */ /* 0x000fc40000010e55 */
[--C-:B------:R-:W-:Y:S02]  /*b390*/  SHF.L.W.U32.HI R105, R85, 0xe, R85.reuse ;  /* 0x0000000e55697819 */ /* 0x100fe40000010e55 */
[----:B------:R-:W-:Y:S02]  /*b3a0*/  SHF.R.U32.HI R98, RZ, 0x3, R85 ;  /* 0x00000003ff627819 */ /* 0x000fe40000011655 */
[----:B------:R-:W-:Y:S01]  /*b3b0*/  IADD3 R103, PT, PT, R90, R103, R75 ;  /* 0x000000675a677210 */ /* 0x000fe20007ffe04b */
[C---:B------:R-:W-:Y:S01]  /*b3c0*/  IMAD.IADD R90, R101.reuse, 0x1, R94 ;  /* 0x00000001655a7824 */ /* 0x040fe200078e025e */
[----:B------:R-:W-:Y:S02]  /*b3d0*/  LOP3.LUT R88, R98, R88, R105, 0x96, !PT ;  /* 0x0000005862587212 */ /* 0x000fe400078e9669 */
[C-C-:B------:R-:W-:Y:S02]  /*b3e0*/  SHF.L.W.U32.HI R98, R101.reuse, 0x1e, R101.reuse ;  /* 0x0000001e65627819 */ /* 0x140fe40000010e65 */
[----:B------:R-:W-:-:S02]  /*b3f0*/  SHF.L.W.U32.HI R105, R101, 0x13, R101 ;  /* 0x0000001365697819 */ /* 0x000fc40000010e65 */
[----:B------:R-:W-:Y:S02]  /*b400*/  SHF.L.W.U32.HI R100, R101, 0xa, R101 ;  /* 0x0000000a65647819 */ /* 0x000fe40000010e65 */
[C-C-:B------:R-:W-:Y:S02]  /*b410*/  SHF.L.W.U32.HI R106, R90.reuse, 0x1a, R90.reuse ;  /* 0x0000001a5a6a7819 */ /* 0x140fe40000010e5a */
[C-C-:B------:R-:W-:Y:S02]  /*b420*/  SHF.L.W.U32.HI R107, R90.reuse, 0x15, R90.reuse ;  /* 0x000000155a6b7819 */ /* 0x140fe40000010e5a */
[----:B------:R-:W-:Y:S02]  /*b430*/  SHF.L.W.U32.HI R108, R90, 0x7, R90 ;  /* 0x000000075a6c7819 */ /* 0x000fe40000010e5a */
[----:B------:R-:W-:Y:S02]  /*b440*/  LOP3.LUT R104, R100, R98, R105, 0x96, !PT ;  /* 0x0000006264687212 */ /* 0x000fe400078e9669 */
[----:B------:R-:W-:-:S02]  /*b450*/  LOP3.LUT R106, R108, R106, R107, 0x96, !PT ;  /* 0x0000006a6c6a7212 */ /* 0x000fc400078e966b */
[----:B------:R-:W-:Y:S01]  /*b460*/  LOP3.LUT R105, R92, R90, R93, 0xb8, !PT ;  /* 0x0000005a5c697212 */ /* 0x000fe200078eb85d */
[----:B------:R-:W-:Y:S01]  /*b470*/  IMAD.IADD R88, R88, 0x1, R103 ;  /* 0x0000000158587824 */ /* 0x000fe200078e0267 */
[C-C-:B------:R-:W-:Y:S02]  /*b480*/  SHF.L.W.U32.HI R98, R89.reuse, 0xf, R89.reuse ;  /* 0x0000000f59627819 */ /* 0x140fe40000010e59 */
[--C-:B------:R-:W-:Y:S02]  /*b490*/  SHF.L.W.U32.HI R103, R89, 0xd, R89.reuse ;  /* 0x0000000d59677819 */ /* 0x100fe40000010e59 */
[----:B------:R-:W-:Y:S02]  /*b4a0*/  SHF.R.U32.HI R100, RZ, 0xa, R89 ;  /* 0x0000000aff647819 */ /* 0x000fe40000011659 */
[----:B------:R-:W-:Y:S02]  /*b4b0*/  LOP3.LUT R97, R102, R97, R101, 0xe8, !PT ;  /* 0x0000006166617212 */ /* 0x000fe400078ee865 */
[----:B------:R-:W-:-:S02]  /*b4c0*/  IADD3 R95, PT, PT, R106, R105, R95 ;  /* 0x000000696a5f7210 */ /* 0x000fc40007ffe05f */
        /* <DEDUP_REMOVED lines=20> */
[----:B------:R-:W-:Y:S02]  /*b610*/  IADD3 R97, PT, PT, R96, R105, R102 ;  /* 0x0000006960617210 */ /* 0x000fe40007ffe066 */
[----:B------:R-:W-:Y:S02]  /*b620*/  IADD3 R96, PT, PT, R109, R103, R92 ;  /* 0x000000676d607210 */ /* 0x000fe40007ffe05c */
[C-C-:B------:R-:W-:Y:S02]  /*b630*/  SHF.L.W.U32.HI R92, R88.reuse, 0xf, R88.reuse ;  /* 0x0000000f585c7819 */ /* 0x140fe40000010e58 */
[----:B------:R-:W-:-:S02]  /*b640*/  SHF.L.W.U32.HI R103, R88, 0xd, R88 ;  /* 0x0000000d58677819 */ /* 0x000fc40000010e58 */
[----:B------:R-:W-:Y:S02]  /*b650*/  SHF.R.U32.HI R100, RZ, 0xa, R88 ;  /* 0x0000000aff647819 */ /* 0x000fe40000011658 */
[----:B------:R-:W-:Y:S02]  /*b660*/  IADD3 R96, PT, PT, R85, R56, R96 ;  /* 0x0000003855607210 */ /* 0x000fe40007ffe060 */
[C-C-:B------:R-:W-:Y:S02]  /*b670*/  SHF.L.W.U32.HI R102, R97.reuse, 0x1e, R97.reuse ;  /* 0x0000001e61667819 */ /* 0x140fe40000010e61 */
[C-C-:B------:R-:W-:Y:S02]  /*b680*/  SHF.L.W.U32.HI R105, R97.reuse, 0x13, R97.reuse ;  /* 0x0000001361697819 */ /* 0x140fe40000010e61 */
[C---:B------:R-:W-:Y:S02]  /*b690*/  SHF.L.W.U32.HI R104, R97.reuse, 0xa, R97 ;  /* 0x0000000a61687819 */ /* 0x040fe40000010e61 */
[----:B------:R-:W-:Y:S01]  /*b6a0*/  LOP3.LUT R103, R100, R92, R103, 0x96, !PT ;  /* 0x0000005c64677212 */ /* 0x000fe200078e9667 */
[----:B------:R-:W-:Y:S01]  /*b6b0*/  IMAD.IADD R92, R97, 0x1, R96 ;  /* 0x00000001615c7824 */ /* 0x000fe200078e0260 */
[----:B------:R-:W-:-:S02]  /*b6c0*/  LOP3.LUT R100, R104, R102, R105, 0x96, !PT ;  /* 0x0000006668647212 */ /* 0x000fc400078e9669 */
[----:B------:R-:W-:Y:S02]  /*b6d0*/  LOP3.LUT R101, R98, R101, R97, 0xe8, !PT ;  /* 0x0000006562657212 */ /* 0x000fe400078ee861 */
[C-C-:B------:R-:W-:Y:S02]  /*b6e0*/  SHF.L.W.U32.HI R102, R81.reuse, 0x19, R81.reuse ;  /* 0x0000001951667819 */ /* 0x140fe40000010e51 */
[--C-:B------:R-:W-:Y:S02]  /*b6f0*/  SHF.L.W.U32.HI R105, R81, 0xe, R81.reuse ;  /* 0x0000000e51697819 */ /* 0x100fe40000010e51 */
[----:B------:R-:W-:Y:S02]  /*b700*/  SHF.R.U32.HI R104, RZ, 0x3, R81 ;  /* 0x00000003ff687819 */ /* 0x000fe40000011651 */
[C-C-:B------:R-:W-:Y:S02]  /*b710*/  SHF.L.W.U32.HI R106, R92.reuse, 0x1a, R92.reuse ;  /* 0x0000001a5c6a7819 */ /* 0x140fe40000010e5c */
[----:B------:R-:W-:-:S02]  /*b720*/  SHF.L.W.U32.HI R107, R92, 0x15, R92 ;  /* 0x000000155c6b7819 */ /* 0x000fc40000010e5c */
[----:B------:R-:W-:Y:S02]  /*b730*/  SHF.L.W.U32.HI R108, R92, 0x7, R92 ;  /* 0x000000075c6c7819 */ /* 0x000fe40000010e5c */
[----:B------:R-:W-:Y:S02]  /*b740*/  IADD3 R100, PT, PT, R99, R100, R101 ;  /* 0x0000006463647210 */ /* 0x000fe40007ffe065 */
[----:B------:R-:W-:Y:S02]  /*b750*/  LOP3.LUT R102, R104, R102, R105, 0x96, !PT ;  /* 0x0000006668667212 */ /* 0x000fe400078e9669 */
[----:B------:R-:W-:Y:S02]  /*b760*/  IADD3 R103, PT, PT, R84, R103, R83 ;  /* 0x0000006754677210 */ /* 0x000fe40007ffe053 */
[----:B------:R-:W-:Y:S02]  /*b770*/  LOP3.LUT R106, R108, R106, R107, 0x96, !PT ;  /* 0x0000006a6c6a7212 */ /* 0x000fe400078e966b */
[----:B------:R-:W-:-:S02]  /*b780*/  SHF.L.W.U32.HI R99, R100, 0x1e, R100 ;  /* 0x0000001e64637819 */ /* 0x000fc40000010e64 */
[C-C-:B------:R-:W-:Y:S02]  /*b790*/  SHF.L.W.U32.HI R104, R100.reuse, 0x13, R100.reuse ;  /* 0x0000001364687819 */ /* 0x140fe40000010e64 */
[----:B------:R-:W-:Y:S02]  /*b7a0*/  SHF.L.W.U32.HI R101, R100, 0xa, R100 ;  /* 0x0000000a64657819 */ /* 0x000fe40000010e64 */
[----:B------:R-:W-:Y:S01]  /*b7b0*/  LOP3.LUT R105, R90, R92, R91, 0xb8, !PT ;  /* 0x0000005c5a697212 */ /* 0x000fe200078eb85b */
[----:B------:R-:W-:Y:S01]  /*b7c0*/  IMAD.IADD R84, R102, 0x1, R103 ;  /* 0x0000000166547824 */ /* 0x000fe200078e0267 */
[----:B------:R-:W-:Y:S02]  /*b7d0*/  LOP3.LUT R101, R101, R99, R104, 0x96, !PT ;  /* 0x0000006365657212 */ /* 0x000fe400078e9668 */
[----:B------:R-:W-:Y:S02]  /*b7e0*/  IADD3 R106, PT, PT, R106, R105, R93 ;  /* 0x000000696a6a7210 */ /* 0x000fe40007ffe05d */
[----:B------:R-:W-:-:S02]  /*b7f0*/  SHF.L.W.U32.HI R93, R85, 0xf, R85 ;  /* 0x0000000f555d7819 */ /* 0x000fc40000010e55 */
[--C-:B------:R-:W-:Y:S02]  /*b800*/  SHF.L.W.U32.HI R102, R85, 0xd, R85.reuse ;  /* 0x0000000d55667819 */ /* 0x100fe40000010e55 */
[----:B------:R-:W-:-:S04]  /*b810*/  SHF.R.U32.HI R99, RZ, 0xa, R85 ;  /* 0x0000000aff637819 */ /* 0x000fc80000011655 */
[----:B------:R-:W-:Y:S02]  /*b820*/  LOP3.LUT R93, R99, R93, R102, 0x96, !PT ;  /* 0x0000005d635d7212 */ /* 0x000fe400078e9666 */
[----:B------:R-:W-:Y:S02]  /*b830*/  IADD3 R99, PT, PT, R84, R57, R106 ;  /* 0x0000003954637210 */ /* 0x000fe40007ffe06a */
[----:B------:R-:W-:Y:S02]  /*b840*/  LOP3.LUT R105, R97, R98, R100, 0xe8, !PT ;  /* 0x0000006261697212 */ /* 0x000fe400078ee864 */
[----:B------:R-:W-:Y:S01]  /*b850*/  IADD3 R81, PT, PT, R81, R93, R82 ;  /* 0x0000005d51517210 */ /* 0x000fe20007ffe052 */
[----:B------:R-:W-:Y:S01]  /*b860*/  IMAD.IADD R93, R100, 0x1, R99 ;  /* 0x00000001645d7824 */ /* 0x000fe200078e0263 */
[C-C-:B------:R-:W-:Y:S02]  /*b870*/  SHF.L.W.U32.HI R103, R80.reuse, 0x19, R80.reuse ;  /* 0x0000001950677819 */ /* 0x140fe40000010e50 */
[----:B------:R-:W-:-:S02]  /*b880*/  SHF.L.W.U32.HI R104, R80, 0xe, R80 ;  /* 0x0000000e50687819 */ /* 0x000fc40000010e50 */
[----:B------:R-:W-:Y:S02]  /*b890*/  SHF.R.U32.HI R98, RZ, 0x3, R80 ;  /* 0x00000003ff627819 */ /* 0x000fe40000011650 */
[----:B------:R-:W-:Y:S02]  /*b8a0*/  IADD3 R101, PT, PT, R94, R101, R105 ;  /* 0x000000655e657210 */ /* 0x000fe40007ffe069 */
[----:B------:R-:W-:Y:S02]  /*b8b0*/  LOP3.LUT R98, R98, R103, R104, 0x96, !PT ;  /* 0x0000006762627212 */ /* 0x000fe400078e9668 */
[C-C-:B------:R-:W-:Y:S02]  /*b8c0*/  SHF.L.W.U32.HI R104, R93.reuse, 0x1a, R93.reuse ;  /* 0x0000001a5d687819 */ /* 0x140fe40000010e5d */
[C-C-:B------:R-:W-:Y:S02]  /*b8d0*/  SHF.L.W.U32.HI R105, R93.reuse, 0x15, R93.reuse ;  /* 0x000000155d697819 */ /* 0x140fe40000010e5d */
[----:B------:R-:W-:-:S02]  /*b8e0*/  SHF.L.W.U32.HI R106, R93, 0x7, R93 ;  /* 0x000000075d6a7819 */ /* 0x000fc40000010e5d */
[C-C-:B------:R-:W-:Y:S02]  /*b8f0*/  SHF.L.W.U32.HI R94, R101.reuse, 0x1e, R101.reuse ;  /* 0x0000001e655e7819 */ /* 0x140fe40000010e65 */
[C-C-:B------:R-:W-:Y:S02]  /*b900*/  SHF.L.W.U32.HI R103, R101.reuse, 0x13, R101.reuse ;  /* 0x0000001365677819 */ /* 0x140fe40000010e65 */
[----:B------:R-:W-:Y:S02]  /*b910*/  SHF.L.W.U32.HI R102, R101, 0xa, R101 ;  /* 0x0000000a65667819 */ /* 0x000fe40000010e65 */
[----:B------:R-:W-:Y:S02]  /*b920*/  LOP3.LUT R105, R106, R104, R105, 0x96, !PT ;  /* 0x000000686a697212 */ /* 0x000fe400078e9669 */
[----:B------:R-:W-:Y:S01]  /*b930*/  LOP3.LUT R104, R91, R93, R92, 0xb8, !PT ;  /* 0x0000005d5b687212 */ /* 0x000fe200078eb85c */
[----:B------:R-:W-:Y:S01]  /*b940*/  IMAD.IADD R81, R98, 0x1, R81 ;  /* 0x0000000162517824 */ /* 0x000fe200078e0251 */
[----:B------:R-:W-:-:S02]  /*b950*/  LOP3.LUT R102, R102, R94, R103, 0x96, !PT ;  /* 0x0000005e66667212 */ /* 0x000fc400078e9667 */
[C-C-:B------:R-:W-:Y:S02]  /*b960*/  SHF.L.W.U32.HI R94, R84.reuse, 0xf, R84.reuse ;  /* 0x0000000f545e7819 */ /* 0x140fe40000010e54 */
[--C-:B------:R-:W-:Y:S02]  /*b970*/  SHF.L.W.U32.HI R103, R84, 0xd, R84.reuse ;  /* 0x0000000d54677819 */ /* 0x100fe40000010e54 */
[----:B------:R-:W-:Y:S02]  /*b980*/  SHF.R.U32.HI R98, RZ, 0xa, R84 ;  /* 0x0000000aff627819 */ /* 0x000fe40000011654 */
[----:B------:R-:W-:Y:S02]  /*b990*/  IADD3 R104, PT, PT, R105, R104, R90 ;  /* 0x0000006869687210 */ /* 0x000fe40007ffe05a */
[----:B------:R-:W-:Y:S02]  /*b9a0*/  LOP3.LUT R103, R98, R94, R103, 0x96, !PT ;  /* 0x0000005e62677212 */ /* 0x000fe400078e9667 */
[----:B------:R-:W-:-:S02]  /*b9b0*/  IADD3 R94, PT, PT, R81, R58, R104 ;  /* 0x0000003a515e7210 */ /* 0x000fc40007ffe068 */
[----:B------:R-:W-:-:S03]  /*b9c0*/  LOP3.LUT R97, R100, R97, R101, 0xe8, !PT ;  /* 0x0000006164617212 */ /* 0x000fc600078ee865 */
[----:B------:R-:W-:Y:S01]  /*b9d0*/  IMAD.IADD R90, R101, 0x1, R94 ;  /* 0x00000001655a7824 */ /* 0x000fe200078e025e */
[----:B------:R-:W-:Y:S02]  /*b9e0*/  IADD3 R98, PT, PT, R95, R102, R97 ;  /* 0x000000665f627210 */ /* 0x000fe40007ffe061 */
[C-C-:B------:R-:W-:Y:S02]  /*b9f0*/  SHF.L.W.U32.HI R95, R79.reuse, 0x19, R79.reuse ;  /* 0x000000194f5f7819 */ /* 0x140fe40000010e4f */
[--C-:B------:R-:W-:Y:S02]  /*ba00*/  SHF.L.W.U32.HI R102, R79, 0xe, R79.reuse ;  /* 0x0000000e4f667819 */ /* 0x100fe40000010e4f */
[----:B------:R-:W-:Y:S02]  /*ba10*/  SHF.R.U32.HI R97, RZ, 0x3, R79 ;  /* 0x00000003ff617819 */ /* 0x000fe4000001164f */
[C-C-:B------:R-:W-:Y:S02]  /*ba20*/  SHF.L.W.U32.HI R107, R90.reuse, 0x1a, R90.reuse ;  /* 0x0000001a5a6b7819 */ /* 0x140fe40000010e5a */
[----:B------:R-:W-:-:S02]  /*ba30*/  SHF.L.W.U32.HI R108, R90, 0x15, R90 ;  /* 0x000000155a6c7819 */ /* 0x000fc40000010e5a */
[----:B------:R-:W-:Y:S02]  /*ba40*/  SHF.L.W.U32.HI R109, R90, 0x7, R90 ;  /* 0x000000075a6d7819 */ /* 0x000fe40000010e5a */
[C-C-:B------:R-:W-:Y:S02]  /*ba50*/  SHF.L.W.U32.HI R104, R98.reuse, 0x1e, R98.reuse ;  /* 0x0000001e62687819 */ /* 0x140fe40000010e62 */
[C-C-:B------:R-:W-:Y:S02]  /*ba60*/  SHF.L.W.U32.HI R105, R98.reuse, 0x13, R98.reuse ;  /* 0x0000001362697819 */ /* 0x140fe40000010e62 */
[----:B------:R-:W-:Y:S02]  /*ba70*/  SHF.L.W.U32.HI R106, R98, 0xa, R98 ;  /* 0x0000000a626a7819 */ /* 0x000fe40000010e62 */
[----:B------:R-:W-:Y:S02]  /*ba80*/  LOP3.LUT R95, R97, R95, R102, 0x96, !PT ;  /* 0x0000005f615f7212 */ /* 0x000fe400078e9666 */
[----:B------:R-:W-:-:S02]  /*ba90*/  IADD3 R80, PT, PT, R80, R103, R87 ;  /* 0x0000006750507210 */ /* 0x000fc40007ffe057 */
[----:B------:R-:W-:Y:S02]  /*baa0*/  LOP3.LUT R108, R109, R107, R108, 0x96, !PT ;  /* 0x0000006b6d6c7212 */ /* 0x000fe400078e966c */
[----:B------:R-:W-:Y:S01]  /*bab0*/  LOP3.LUT R87, R92, R90, R93, 0xb8, !PT ;  /* 0x0000005a5c577212 */ /* 0x000fe200078eb85d */
[----:B------:R-:W-:Y:S01]  /*bac0*/  IMAD.IADD R80, R95, 0x1, R80 ;  /* 0x000000015f507824 */ /* 0x000fe200078e0250 */
[----:B------:R-:W-:Y:S02]  /*bad0*/  LOP3.LUT R105, R106, R104, R105, 0x96, !PT ;  /* 0x000000686a697212 */ /* 0x000fe400078e9669 */
[----:B------:R-:W-:Y:S02]  /*bae0*/  LOP3.LUT R100, R101, R100, R98, 0xe8, !PT ;  /* 0x0000006465647212 */ /* 0x000fe400078ee862 */
[----:B------:R-:W-:Y:S02]  /*baf0*/  IADD3 R91, PT, PT, R108, R87, R91 ;  /* 0x000000576c5b7210 */ /* 0x000fe40007ffe05b */
[----:B------:R-:W-:-:S02]  /*bb00*/  IADD3 R96, PT, PT, R96, R105, R100 ;  /* 0x0000006960607210 */ /* 0x000fc40007ffe064 */
[C-C-:B------:R-:W-:Y:S02]  /*bb10*/  SHF.L.W.U32.HI R87, R81.reuse, 0xf, R81.reuse ;  /* 0x0000000f51577819 */ /* 0x140fe40000010e51 */
[--C-:B------:R-:W-:Y:S02]  /*bb20*/  SHF.L.W.U32.HI R100, R81, 0xd, R81.reuse ;  /* 0x0000000d51647819 */ /* 0x100fe40000010e51 */
[----:B------:R-:W-:Y:S02]  /*bb30*/  SHF.R.U32.HI R95, RZ, 0xa, R81 ;  /* 0x0000000aff5f7819 */ /* 0x000fe40000011651 */
[----:B------:R-:W-:Y:S02]  /*bb40*/  IADD3 R91, PT, PT, R80, R59, R91 ;  /* 0x0000003b505b7210 */ /* 0x000fe40007ffe05b */
[C-C-:B------:R-:W-:Y:S02]  /*bb50*/  SHF.L.W.U32.HI R97, R96.reuse, 0x1e, R96.reuse ;  /* 0x0000001e60617819 */ /* 0x140fe40000010e60 */
[----:B------:R-:W-:-:S02]  /*bb60*/  SHF.L.W.U32.HI R102, R96, 0x13, R96 ;  /* 0x0000001360667819 */ /* 0x000fc40000010e60 */
[----:B------:R-:W-:Y:S02]  /*bb70*/  SHF.L.W.U32.HI R103, R96, 0xa, R96 ;  /* 0x0000000a60677819 */ /* 0x000fe40000010e60 */
[----:B------:R-:W-:Y:S01]  /*bb80*/  LOP3.LUT R95, R95, R87, R100, 0x96, !PT ;  /* 0x000000575f5f7212 */ /* 0x000fe200078e9664 */
[C---:B------:R-:W-:Y:S01]  /*bb90*/  IMAD.IADD R87, R98.reuse, 0x1, R91 ;  /* 0x0000000162577824 */ /* 0x040fe200078e025b */
[----:B------:R-:W-:Y:S02]  /*bba0*/  LOP3.LUT R104, R103, R97, R102, 0x96, !PT ;  /* 0x0000006167687212 */ /* 0x000fe400078e9666 */
[----:B------:R-:W-:Y:S02]  /*bbb0*/  LOP3.LUT R101, R98, R101, R96, 0xe8, !PT ;  /* 0x0000006562657212 */ /* 0x000fe400078ee860 */
[C-C-:B------:R-:W-:Y:S02]  /*bbc0*/  SHF.L.W.U32.HI R97, R78.reuse, 0x19, R78.reuse ;  /* 0x000000194e617819 */ /* 0x140fe40000010e4e */
[----:B------:R-:W-:-:S02]  /*bbd0*/  SHF.L.W.U32.HI R100, R78, 0xe, R78 ;  /* 0x0000000e4e647819 */ /* 0x000fc40000010e4e */
[----:B------:R-:W-:Y:S02]  /*bbe0*/  SHF.R.U32.HI R102, RZ, 0x3, R78 ;  /* 0x00000003ff667819 */ /* 0x000fe4000001164e */
[C-C-:B------:R-:W-:Y:S02]  /*bbf0*/  SHF.L.W.U32.HI R103, R87.reuse, 0x1a, R87.reuse ;  /* 0x0000001a57677819 */ /* 0x140fe40000010e57 */
[C-C-:B------:R-:W-:Y:S02]  /*bc00*/  SHF.L.W.U32.HI R106, R87.reuse, 0x15, R87.reuse ;  /* 0x00000015576a7819 */ /* 0x140fe40000010e57 */
[----:B------:R-:W-:Y:S02]  /*bc10*/  SHF.L.W.U32.HI R105, R87, 0x7, R87 ;  /* 0x0000000757697819 */ /* 0x000fe40000010e57 */
[----:B------:R-:W-:Y:S02]  /*bc20*/  IADD3 R99, PT, PT, R99, R104, R101 ;  /* 0x0000006863637210 */ /* 0x000fe40007ffe065 */
        /* <DEDUP_REMOVED lines=8> */
[----:B------:R-:W-:-:S02]  /*bcb0*/  LOP3.LUT R101, R101, R95, R100, 0x96, !PT ;  /* 0x0000005f65657212 */ /* 0x000fc400078e9664 */
[----:B------:R-:W-:Y:S02]  /*bcc0*/  IADD3 R103, PT, PT, R103, R102, R92 ;  /* 0x0000006667677210 */ /* 0x000fe40007ffe05c */
[C-C-:B------:R-:W-:Y:S02]  /*bcd0*/  SHF.L.W.U32.HI R86, R80.reuse, 0xf, R80.reuse ;  /* 0x0000000f50567819 */ /* 0x140fe40000010e50 */
[--C-:B------:R-:W-:Y:S02]  /*bce0*/  SHF.L.W.U32.HI R95, R80, 0xd, R80.reuse ;  /* 0x0000000d505f7819 */ /* 0x100fe40000010e50 */
[----:B------:R-:W-:-:S04]  /*bcf0*/  SHF.R.U32.HI R92, RZ, 0xa, R80 ;  /* 0x0000000aff5c7819 */ /* 0x000fc80000011650 */
[----:B------:R-:W-:Y:S02]  /*bd00*/  LOP3.LUT R86, R92, R86, R95, 0x96, !PT ;  /* 0x000000565c567212 */ /* 0x000fe400078e965f */
[----:B------:R-:W-:Y:S02]  /*bd10*/  IADD3 R95, PT, PT, R79, R60, R103 ;  /* 0x0000003c4f5f7210 */ /* 0x000fe40007ffe067 */
[----:B------:R-:W-:Y:S02]  /*bd20*/  LOP3.LUT R102, R96, R98, R99, 0xe8, !PT ;  /* 0x0000006260667212 */ /* 0x000fe400078ee863 */
[C-C-:B------:R-:W-:Y:S02]  /*bd30*/  SHF.L.W.U32.HI R97, R77.reuse, 0x19, R77.reuse ;  /* 0x000000194d617819 */ /* 0x140fe40000010e4d */
[--C-:B------:R-:W-:Y:S02]  /*bd40*/  SHF.L.W.U32.HI R100, R77, 0xe, R77.reuse ;  /* 0x0000000e4d647819 */ /* 0x100fe40000010e4d */
[----:B------:R-:W-:-:S02]  /*bd50*/  SHF.R.U32.HI R98, RZ, 0x3, R77 ;  /* 0x00000003ff627819 */ /* 0x000fc4000001164d */
[----:B------:R-:W-:Y:S01]  /*bd60*/  IADD3 R86, PT, PT, R78, R86, R89 ;  /* 0x000000564e567210 */ /* 0x000fe20007ffe059 */
[----:B------:R-:W-:Y:S01]  /*bd70*/  IMAD.IADD R78, R96, 0x1, R95 ;  /* 0x00000001604e7824 */ /* 0x000fe200078e025f */
[----:B------:R-:W-:Y:S02]  /*bd80*/  IADD3 R94, PT, PT, R94, R101, R102 ;  /* 0x000000655e5e7210 */ /* 0x000fe40007ffe066 */
[----:B------:R-:W-:Y:S02]  /*bd90*/  LOP3.LUT R97, R98, R97, R100, 0x96, !PT ;  /* 0x0000006162617212 */ /* 0x000fe400078e9664 */
[C-C-:B------:R-:W-:Y:S02]  /*bda0*/  SHF.L.W.U32.HI R100, R78.reuse, 0x1a, R78.reuse ;  /* 0x0000001a4e647819 */ /* 0x140fe40000010e4e */
[C-C-:B------:R-:W-:Y:S02]  /*bdb0*/  SHF.L.W.U32.HI R101, R78.reuse, 0x15, R78.reuse ;  /* 0x000000154e657819 */ /* 0x140fe40000010e4e */
[----:B------:R-:W-:-:S02]  /*bdc0*/  SHF.L.W.U32.HI R102, R78, 0x7, R78 ;  /* 0x000000074e667819 */ /* 0x000fc40000010e4e */
[C-C-:B------:R-:W-:Y:S02]  /*bdd0*/  SHF.L.W.U32.HI R89, R94.reuse, 0x1e, R94.reuse ;  /* 0x0000001e5e597819 */ /* 0x140fe40000010e5e */
[C-C-:B------:R-:W-:Y:S02]  /*bde0*/  SHF.L.W.U32.HI R92, R94.reuse, 0x13, R94.reuse ;  /* 0x000000135e5c7819 */ /* 0x140fe40000010e5e */
[----:B------:R-:W-:Y:S01]  /*bdf0*/  SHF.L.W.U32.HI R98, R94, 0xa, R94 ;  /* 0x0000000a5e627819 */ /* 0x000fe20000010e5e */
[----:B------:R-:W-:Y:S01]  /*be00*/  IMAD.IADD R86, R97, 0x1, R86 ;  /* 0x0000000161567824 */ /* 0x000fe200078e0256 */
[----:B------:R-:W-:Y:S02]  /*be10*/  LOP3.LUT R100, R102, R100, R101, 0x96, !PT ;  /* 0x0000006466647212 */ /* 0x000fe400078e9665 */
[----:B------:R-:W-:Y:S02]  /*be20*/  LOP3.LUT R97, R90, R78, R87, 0xb8, !PT ;  /* 0x0000004e5a617212 */ /* 0x000fe400078eb857 */
        /* <DEDUP_REMOVED lines=43> */
[C-C-:B------:R-:W-:Y:S02]  /*c0e0*/  SHF.L.W.U32.HI R98, R86.reuse, 0x1a, R86.reuse ;  /* 0x0000001a56627819 */ /* 0x140fe40000010e56 */
[C-C-:B------:R-:W-:Y:S02]  /*c0f0*/  SHF.L.W.U32.HI R99, R86.reuse, 0x15, R86.reuse ;  /* 0x0000001556637819 */ /* 0x140fe40000010e56 */
[----:B------:R-:W-:Y:S02]  /*c100*/  SHF.L.W.U32.HI R100, R86, 0x7, R86 ;  /* 0x0000000756647819 */ /* 0x000fe40000010e56 */
[----:B------:R-:W-:-:S02]  /*c110*/  IADD3 R90, PT, PT, R76, R90, R85 ;  /* 0x0000005a4c5a7210 */ /* 0x000fc40007ffe055 */
[----:B------:R-:W-:Y:S02]  /*c120*/  LOP3.LUT R95, R97, R95, R96, 0x96, !PT ;  /* 0x0000005f615f7212 */ /* 0x000fe400078e9660 */
        /* <DEDUP_REMOVED lines=8> */
[----:B------:R-:W-:Y:S02]  /*c1b0*/  SHF.L.W.U32.HI R85, R89, 0xd, R89 ;  /* 0x0000000d59557819 */ /* 0x000fe40000010e59 */
[----:B------:R-:W-:Y:S02]  /*c1c0*/  IADD3 R98, PT, PT, R98, R94, R87 ;  /* 0x0000005e62627210 */ /* 0x000fe40007ffe057 */
[----:B------:R-:W-:Y:S02]  /*c1d0*/  SHF.R.U32.HI R89, RZ, 0xa, R89 ;  /* 0x0000000aff597819 */ /* 0x000fe40000011659 */
[----:B------:R-:W-:Y:S02]  /*c1e0*/  IADD3 R98, PT, PT, R90, R63, R98 ;  /* 0x0000003f5a627210 */ /* 0x000fe40007ffe062 */
[----:B------:R-:W-:-:S02]  /*c1f0*/  LOP3.LUT R85, R89, R76, R85, 0x96, !PT ;  /* 0x0000004c59557212 */ /* 0x000fc400078e9655 */
[----:B------:R-:W-:Y:S02]  /*c200*/  LOP3.LUT R95, R88, R91, R77, 0xe8, !PT ;  /* 0x0000005b585f7212 */ /* 0x000fe400078ee84d */
[C-C-:B------:R-:W-:Y:S02]  /*c210*/  SHF.L.W.U32.HI R87, R0.reuse, 0x19, R0.reuse ;  /* 0x0000001900577819 */ /* 0x140fe40000010e00 */
[--C-:B------:R-:W-:Y:S02]  /*c220*/  SHF.L.W.U32.HI R92, R0, 0xe, R0.reuse ;  /* 0x0000000e005c7819 */ /* 0x100fe40000010e00 */
[----:B------:R-:W-:Y:S02]  /*c230*/  SHF.R.U32.HI R94, RZ, 0x3, R0 ;  /* 0x00000003ff5e7819 */ /* 0x000fe40000011600 */
[----:B------:R-:W-:Y:S01]  /*c240*/  IADD3 R84, PT, PT, R75, R85, R84 ;  /* 0x000000554b547210 */ /* 0x000fe20007ffe054 */
[----:B------:R-:W-:Y:S01]  /*c250*/  IMAD.IADD R75, R91, 0x1, R98 ;  /* 0x000000015b4b7824 */ /* 0x000fe200078e0262 */
[----:B------:R-:W-:-:S02]  /*c260*/  IADD3 R76, PT, PT, R93, R96, R95 ;  /* 0x000000605d4c7210 */ /* 0x000fc40007ffe05f */
[----:B------:R-:W-:Y:S02]  /*c270*/  LOP3.LUT R87, R94, R87, R92, 0x96, !PT ;  /* 0x000000575e577212 */ /* 0x000fe400078e965c */
[C-C-:B------:R-:W-:Y:S02]  /*c280*/  SHF.L.W.U32.HI R89, R76.reuse, 0x1e, R76.reuse ;  /* 0x0000001e4c597819 */ /* 0x140fe40000010e4c */
[C-C-:B------:R-:W-:Y:S02]  /*c290*/  SHF.L.W.U32.HI R92, R76.reuse, 0x13, R76.reuse ;  /* 0x000000134c5c7819 */ /* 0x140fe40000010e4c */
[----:B------:R-:W-:Y:S02]  /*c2a0*/  SHF.L.W.U32.HI R91, R76, 0xa, R76 ;  /* 0x0000000a4c5b7819 */ /* 0x000fe40000010e4c */
[C-C-:B------:R-:W-:Y:S02]  /*c2b0*/  SHF.L.W.U32.HI R93, R75.reuse, 0x1a, R75.reuse ;  /* 0x0000001a4b5d7819 */ /* 0x140fe40000010e4b */
[----:B------:R-:W-:-:S02]  /*c2c0*/  SHF.L.W.U32.HI R94, R75, 0x15, R75 ;  /* 0x000000154b5e7819 */ /* 0x000fc40000010e4b */
[----:B------:R-:W-:Y:S01]  /*c2d0*/  SHF.L.W.U32.HI R95, R75, 0x7, R75 ;  /* 0x000000074b5f7819 */ /* 0x000fe20000010e4b */
[----:B------:R-:W-:Y:S01]  /*c2e0*/  IMAD.IADD R85, R87, 0x1, R84 ;  /* 0x0000000157557824 */ /* 0x000fe200078e0254 */
[----:B------:R-:W-:Y:S02]  /*c2f0*/  LOP3.LUT R89, R91, R89, R92, 0x96, !PT ;  /* 0x000000595b597212 */ /* 0x000fe400078e965c */
        /* <DEDUP_REMOVED lines=33> */
[----:B------:R-:W-:Y:S02]  /*c510*/  LOP3.LUT R0, R85, R0, R79, 0x96, !PT ;  /* 0x0000000055007212 */ /* 0x000fe400078e964f */
[C---:B------:R-:W-:Y:S01]  /*c520*/  SHF.L.W.U32.HI R81, R92.reuse, 0x1e, R92 ;  /* 0x0000001e5c517819 */ /* 0x040fe20000010e5c */
[----:B------:R-:W-:Y:S01]  /*c530*/  IMAD.IADD R85, R77, 0x1, R84 ;  /* 0x000000014d557824 */ /* 0x000fe200078e0254 */
[C-C-:B------:R-:W-:Y:S02]  /*c540*/  SHF.L.W.U32.HI R90, R92.reuse, 0x13, R92.reuse ;  /* 0x000000135c5a7819 */ /* 0x140fe40000010e5c */
[----:B------:R-:W-:Y:S02]  /*c550*/  SHF.L.W.U32.HI R89, R92, 0xa, R92 ;  /* 0x0000000a5c597819 */ /* 0x000fe40000010e5c */
        /* <DEDUP_REMOVED lines=8> */
[----:B------:R-:W-:Y:S02]  /*c5e0*/  LOP3.LUT R77, R82, R78, R77, 0x96, !PT ;  /* 0x0000004e524d7212 */ /* 0x000fe400078e964d */
[----:B------:R-:W-:Y:S02]  /*c5f0*/  IADD3 R0, PT, PT, R83, R0, R80 ;  /* 0x0000000053007210 */ /* 0x000fe40007ffe050 */
[----:B------:R-:W-:Y:S02]  /*c600*/  IADD3 R79, PT, PT, R84, R81, R79 ;  /* 0x00000051544f7210 */ /* 0x000fe40007ffe04f */
[----:B------:R-:W-:Y:S02]  /*c610*/  LOP3.LUT R89, R91, R89, R90, 0x96, !PT ;  /* 0x000000595b597212 */ /* 0x000fe400078e965a */
[----:B------:R-:W-:Y:S01]  /*c620*/  LOP3.LUT R78, R75, R85, R88, 0xb8, !PT ;  /* 0x000000554b4e7212 */ /* 0x000fe200078eb858 */
[----:B------:R-:W-:Y:S01]  /*c630*/  IMAD.IADD R77, R77, 0x1, R0 ;  /* 0x000000014d4d7824 */ /* 0x000fe200078e0200 */
[----:B------:R-:W-:-:S02]  /*c640*/  SHF.L.W.U32.HI R80, R79, 0x1e, R79 ;  /* 0x0000001e4f507819 */ /* 0x000fc40000010e4f */
[C-C-:B------:R-:W-:Y:S02]  /*c650*/  SHF.L.W.U32.HI R81, R79.reuse, 0x13, R79.reuse ;  /* 0x000000134f517819 */ /* 0x140fe40000010e4f */
[----:B------:R-:W-:Y:S02]  /*c660*/  SHF.L.W.U32.HI R82, R79, 0xa, R79 ;  /* 0x0000000a4f527819 */ /* 0x000fe40000010e4f */
[----:B------:R-:W-:Y:S01]  /*c670*/  IADD3 R78, PT, PT, R89, R78, R86 ;  /* 0x0000004e594e7210 */ /* 0x000fe20007ffe056 */
[----:B------:R-:W-:Y:S01]  /*c680*/  IMAD.IADD R74, R74, 0x1, R87 ;  /* 0x000000014a4a7824 */ /* 0x000fe200078e0257 */
[----:B------:R-:W-:Y:S02]  /*c690*/  LOP3.LUT R81, R82, R80, R81, 0x96, !PT ;  /* 0x0000005052517212 */ /* 0x000fe400078e9651 */
[----:B------:R-:W-:Y:S02]  /*c6a0*/  IADD3 R78, PT, PT, R77, R66, R78 ;  /* 0x000000424d4e7210 */ /* 0x000fe40007ffe04e */
[----:B------:R-:W-:Y:S01]  /*c6b0*/  LOP3.LUT R87, R92, R87, R79, 0xe8, !PT ;  /* 0x000000575c577212 */ /* 0x000fe200078ee84f */
[----:B------:R-:W-:-:S03]  /*c6c0*/  IMAD.IADD R75, R70, 0x1, R75 ;  /* 0x00000001464b7824 */ /* 0x000fc600078e024b */
[----:B------:R-:W-:Y:S01]  /*c6d0*/  IADD3 R70, PT, PT, R78, R81, R87 ;  /* 0x000000514e467210 */ /* 0x000fe20007ffe057 */
[----:B------:R-:W-:Y:S01]  /*c6e0*/  IMAD.IADD R0, R69, 0x1, R88 ;  /* 0x0000000145007824 */ /* 0x000fe200078e0258 */
[----:B------:R-:W-:Y:S01]  /*c6f0*/  IADD3 R76, PT, PT, R67, R78, R76 ;  /* 0x0000004e434c7210 */ /* 0x000fe20007ffe04c */
[----:B------:R-:W-:Y:S02]  /*c700*/  IMAD.IADD R77, R73, 0x1, R92 ;  /* 0x00000001494d7824 */ /* 0x000fe400078e025c */
[----:B------:R-:W-:Y:S02]  /*c710*/  IMAD.IADD R72, R72, 0x1, R79 ;  /* 0x0000000148487824 */ /* 0x000fe400078e024f */
[----:B------:R-:W-:Y:S02]  /*c720*/  IMAD.IADD R69, R68, 0x1, R85 ;  /* 0x0000000144457824 */ /* 0x000fe400078e0255 */
[----:B------:R-:W-:Y:S01]  /*c730*/  IMAD.IADD R70, R71, 0x1, R70 ;  /* 0x0000000147467824 */ /* 0x000fe200078e0246 */
[----:B------:R-:W-:Y:S06]  /*c740*/  BRA `(.L_x_28) ;  /* 0x0000010c00587947 */ /* 0x000fec0003800000 */
.L_x_25:
[----:B------:R-:W-:Y:S01]  /*c750*/  ISETP.NE.AND P0, PT, R2, 0x37, PT ;  /* 0x000000370200780c */ /* 0x000fe20003f05270 */
[----:B------:R-:W-:-:S12]  /*c760*/  BSSY.RECONVERGENT B1, `(.L_x_29) ;  /* 0x000003a000017945 */ /* 0x000fd80003800200 */
[----:B------:R-:W-:Y:S05]  /*c770*/  @!P0 BRA `(.L_x_30) ;  /* 0x0000000000e08947 */ /* 0x000fea0003800000 */
[----:B---3--:R-:W-:Y:S01]  /*c780*/  LOP3.LUT R5, R2, 0x3, RZ, 0xc0, !PT ;  /* 0x0000000302057812 */ /* 0x008fe200078ec0ff */
[----:B------:R-:W-:Y:S03]  /*c790*/  BSSY.RECONVERGENT B2, `(.L_x_31) ;  /* 0x0000019000027945 */ /* 0x000fe60003800200 */
[----:B------:R-:W-:-:S13]  /*c7a0*/  ISETP.NE.AND P0, PT, R5, 0x3, PT ;  /* 0x000000030500780c */ /* 0x000fda0003f05270 */
[----:B------:R-:W-:Y:S05]  /*c7b0*/  @!P0 BRA `(.L_x_32) ;  /* 0x0000000000588947 */ /* 0x000fea0003800000 */
[----:B------:R-:W-:-:S05]  /*c7c0*/  LOP3.LUT R4, R4, 0xfffffffc, RZ, 0xc0, !PT ;  /* 0xfffffffc04047812 */ /* 0x000fca00078ec0ff */
[----:B0-----:R-:W-:-:S05]  /*c7d0*/  IMAD.IADD R6, R1, 0x1, R4 ;  /* 0x0000000101067824 */ /* 0x001fca00078e0204 */
[----:B------:R-:W2:Y:S01]  /*c7e0*/  LDL R3, [R6+0x140] ;  /* 0x0001400006037983 */ /* 0x000ea20000100800 */
[----:B------:R-:W-:Y:S01]  /*c7f0*/  ISETP.NE.AND P0, PT, R5, 0x2, PT ;  /* 0x000000020500780c */ /* 0x000fe20003f05270 */
[----:B------:R-:W-:Y:S02]  /*c800*/  VIADD R4, R2, 0x2 ;  /* 0x0000000202047836 */ /* 0x000fe40000000000 */
[----:B--2---:R-:W-:-:S05]  /*c810*/  IMAD.SHL.U32 R3, R3, 0x100, RZ ;  /* 0x0000010003037824 */ /* 0x004fca00078e00ff */
[----:B------:R1:W-:Y:S05]  /*c820*/  STL [R6+0x140], R3 ;  /* 0x0001400306007387 */ /* 0x0003ea0000100800 */
[----:B------:R-:W-:Y:S05]  /*c830*/  @!P0 BRA `(.L_x_32) ;  /* 0x0000000000388947 */ /* 0x000fea0003800000 */
[----:B------:R-:W-:-:S05]  /*c840*/  LOP3.LUT R4, R4, 0xfffffffc, RZ, 0xc0, !PT ;  /* 0xfffffffc04047812 */ /* 0x000fca00078ec0ff */
[----:B-1----:R-:W-:-:S05]  /*c850*/  IMAD.IADD R6, R1, 0x1, R4 ;  /* 0x0000000101067824 */ /* 0x002fca00078e0204 */
[----:B------:R-:W2:Y:S01]  /*c860*/  LDL R3, [R6+0x140] ;  /* 0x0001400006037983 */ /* 0x000ea20000100800 */
[----:B------:R-:W-:Y:S01]  /*c870*/  ISETP.NE.AND P0, PT, R5, 0x1, PT ;  /* 0x000000010500780c */ /* 0x000fe20003f05270 */
[----:B------:R-:W-:Y:S02]  /*c880*/  VIADD R4, R2, 0x3 ;  /* 0x0000000302047836 */ /* 0x000fe40000000000 */
[----:B--2---:R-:W-:-:S05]  /*c890*/  IMAD.SHL.U32 R3, R3, 0x100, RZ ;  /* 0x0000010003037824 */ /* 0x004fca00078e00ff */
[----:B------:R2:W-:Y:S05]  /*c8a0*/  STL [R6+0x140], R3 ;  /* 0x0001400306007387 */ /* 0x0005ea0000100800 */
[----:B------:R-:W-:Y:S05]  /*c8b0*/  @!P0 BRA `(.L_x_32) ;  /* 0x0000000000188947 */ /* 0x000fea0003800000 */
[----:B------:R-:W-:-:S05]  /*c8c0*/  LOP3.LUT R4, R4, 0xfffffffc, RZ, 0xc0, !PT ;  /* 0xfffffffc04047812 */ /* 0x000fca00078ec0ff */
[----:B--2---:R-:W-:-:S05]  /*c8d0*/  IMAD.IADD R6, R1, 0x1, R4 ;  /* 0x0000000101067824 */ /* 0x004fca00078e0204 */
[----:B------:R-:W2:Y:S01]  /*c8e0*/  LDL R3, [R6+0x140] ;  /* 0x0001400006037983 */ /* 0x000ea20000100800 */
[----:B------:R-:W-:Y:S02]  /*c8f0*/  VIADD R4, R2, 0x4 ;  /* 0x0000000402047836 */ /* 0x000fe40000000000 */
[----:B--2---:R-:W-:-:S05]  /*c900*/  IMAD.SHL.U32 R3, R3, 0x100, RZ ;  /* 0x0000010003037824 */ /* 0x004fca00078e00ff */
[----:B------:R3:W-:Y:S02]  /*c910*/  STL [R6+0x140], R3 ;  /* 0x0001400306007387 */ /* 0x0007e40000100800 */
.L_x_32:
[----:B------:R-:W-:Y:S05]  /*c920*/  BSYNC.RECONVERGENT B2 ;  /* 0x0000000000027941 */ /* 0x000fea0003800200 */
.L_x_31:
[----:B------:R-:W-:-:S05]  /*c930*/  VIADD R2, R2, 0xffffffcc ;  /* 0xffffffcc02027836 */ /* 0x000fca0000000000 */
[----:B------:R-:W-:-:S13]  /*c940*/  ISETP.GE.U32.AND P0, PT, R2, 0x3, PT ;  /* 0x000000030200780c */ /* 0x000fda0003f06070 */
[----:B------:R-:W-:Y:S05]  /*c950*/  @!P0 BRA `(.L_x_30) ;  /* 0x0000000000688947 */ /* 0x000fea0003800000 */
.L_x_33:
[----:B----4-:R-:W-:-:S05]  /*c960*/  LOP3.LUT R2, R4, 0xfffffffc, RZ, 0xc0, !PT ;  /* 0xfffffffc04027812 */ /* 0x010fca00078ec0ff */
[----:B------:R-:W-:-:S05]  /*c970*/  IMAD.IADD R10, R1, 0x1, R2 ;  /* 0x00000001010a7824 */ /* 0x000fca00078e0202 */
[----:B0123--:R-:W2:Y:S01]  /*c980*/  LDL R3, [R10+0x140] ;  /* 0x000140000a037983 */ /* 0x00fea20000100800 */
[----:B------:R-:W-:-:S05]  /*c990*/  VIADD R2, R4, 0x1 ;  /* 0x0000000104027836 */ /* 0x000fca0000000000 */
[----:B------:R-:W-:-:S05]  /*c9a0*/  LOP3.LUT R2, R2, 0xfffffffc, RZ, 0xc0, !PT ;  /* 0xfffffffc02027812 */ /* 0x000fca00078ec0ff */
[----:B------:R-:W-:Y:S02]  /*c9b0*/  IMAD.IADD R8, R1, 0x1, R2 ;  /* 0x0000000101087824 */ /* 0x000fe400078e0202 */
[----:B--2---:R-:W-:-:S05]  /*c9c0*/  IMAD.SHL.U32 R3, R3, 0x100, RZ ;  /* 0x0000010003037824 */ /* 0x004fca00078e00ff */
[----:B------:R0:W-:Y:S04]  /*c9d0*/  STL [R10+0x140], R3 ;  /* 0x000140030a007387 */ /* 0x0001e80000100800 */
[----:B------:R-:W2:Y:S01]  /*c9e0*/  LDL R5, [R8+0x140] ;  /* 0x0001400008057983 */ /* 0x000ea20000100800 */
        /* <DEDUP_REMOVED lines=8> */
[----:B0-----:R-:W-:Y:S02]  /*ca70*/  IMAD.IADD R3, R1, 0x1, R2 ;  /* 0x0000000101037824 */ /* 0x001fe400078e0202 */
[----:B--2---:R-:W-:-:S05]  /*ca80*/  IMAD.SHL.U32 R6, R6, 0x100, RZ ;  /* 0x0000010006067824 */ /* 0x004fca00078e00ff */
[----:B------:R4:W-:Y:S04]  /*ca90*/  STL [R7+0x140], R6 ;  /* 0x0001400607007387 */ /* 0x0009e80000100800 */
[----:B------:R-:W2:Y:S01]  /*caa0*/  LDL R2, [R3+0x140] ;  /* 0x0001400003027983 */ /* 0x000ea20000100800 */
[----:B------:R-:W-:-:S05]  /*cab0*/  VIADD R4, R4, 0x4 ;  /* 0x0000000404047836 */ /* 0x000fca0000000000 */
[----:B------:R-:W-:Y:S01]  /*cac0*/  ISETP.NE.AND P0, PT, R4, 0x38, PT ;  /* 0x000000380400780c */ /* 0x000fe20003f05270 */
[----:B--2---:R-:W-:-:S05]  /*cad0*/  IMAD.SHL.U32 R2, R2, 0x100, RZ ;  /* 0x0000010002027824 */ /* 0x004fca00078e00ff */
[----:B------:R4:W-:Y:S07]  /*cae0*/  STL [R3+0x140], R2 ;  /* 0x0001400203007387 */ /* 0x0009ee0000100800 */
[----:B------:R-:W-:Y:S05]  /*caf0*/  @P0 BRA `(.L_x_33) ;  /* 0xfffffffc00980947 */ /* 0x000fea000383ffff */
.L_x_30:
[----:B------:R-:W-:Y:S05]  /*cb00*/  BSYNC.RECONVERGENT B1 ;  /* 0x0000000000017941 */ /* 0x000fea0003800200 */
.L_x_29:
[----:B------:R-:W5:Y:S01]  /*cb10*/  LDL.128 R20, [R1+0x140] ;  /* 0x0001400001147983 */ /* 0x000f620000100c00 */
[----:B------:R-:W0:Y:S03]  /*cb20*/  LDCU.128 UR16, c[0x3][URZ] ;  /* 0x00c00000ff1077ac */ /* 0x000e260008000c00 */
[----:B01234-:R-:W2:Y:S04]  /*cb30*/  LDL.128 R4, [R1+0x150] ;  /* 0x0001500001047983 */ /* 0x01fea80000100c00 */
[----:B------:R-:W3:Y:S04]  /*cb40*/  LDL.128 R8, [R1+0x160] ;  /* 0x0001600001087983 */ /* 0x000ee80000100c00 */
[----:B------:R-:W4:Y:S01]  /*cb50*/  LDL.64 R12, [R1+0x170] ;  /* 0x00017000010c7983 */ /* 0x000f220000100a00 */
        /* <DEDUP_REMOVED lines=43> */
[----:B------:R-:W-:Y:S01]  /*ce10*/  LOP3.LUT R30, R33, R26, R30, 0xf8, !PT ;  /* 0x0000001a211e7212 */ /* 0x000fe200078ef81e */
[----:B0-----:R-:W-:-:S03]  /*ce20*/  IMAD.U32 R17, RZ, RZ, UR16 ;  /* 0x00000010ff117e24 */ /* 0x001fc6000f8e00ff */
[----:B------:R-:W-:Y:S01]  /*ce30*/  IADD3 R24, PT, PT, R24, R30, R15 ;  /* 0x0000001e18187210 */ /* 0x000fe20007ffe00f */
        /* <DEDUP_REMOVED lines=28> */
[----:B------:R-:W-:Y:S02]  /*d000*/  LOP3.LUT R25, R14, 0x6a09e667, R15, 0xe8, !PT ;  /* 0x6a09e6670e197812 */ /* 0x000fe400078ee80f */
[----:B------:R-:W-:Y:S01]  /*d010*/  IADD3 R26, PT, PT, R30, R26, R29 ;  /* 0x0000001a1e1a7210 */ /* 0x000fe20007ffe01d */
[----:B------:R-:W-:Y:S01]  /*d020*/  IMAD.U32 R29, RZ, RZ, UR18 ;  /* 0x00000012ff1d7e24 */ /* 0x000fe2000f8e00ff */
[----:B------:R-:W-:-:S04]  /*d030*/  IADD3 R24, PT, PT, R27, R24, R25 ;  /* 0x000000181b187210 */ /* 0x000fc80007ffe019 */
[----:B------:R-:W-:Y:S01]  /*d040*/  IADD3 R37, PT, PT, R6, R29, R26 ;  /* 0x0000001d06257210 */ /* 0x000fe20007ffe01a */
[----:B------:R-:W-:-:S04]  /*d050*/  VIADD R24, R24, 0x9b05688c ;  /* 0x9b05688c18187836 */ /* 0x000fc80000000000 */
        /* <DEDUP_REMOVED lines=26> */
[----:B------:R-:W-:Y:S01]  /*d200*/  IADD3 R32, PT, PT, R32, R31, R35 ;  /* 0x0000001f20207210 */ /* 0x000fe20007ffe023 */
[----:B0-----:R-:W-:Y:S01]  /*d210*/  IMAD.U32 R31, RZ, RZ, UR16 ;  /* 0x00000010ff1f7e24 */ /* 0x001fe2000f8e00ff */
[----:B------:R-:W-:Y:S02]  /*d220*/  LOP3.LUT R14, R26, R14, R27, 0x96, !PT ;  /* 0x0000000e1a0e7212 */ /* 0x000fe400078e961b */
[----:B------:R-:W-:Y:S02]  /*d230*/  LOP3.LUT R15, R24, R15, R25, 0xe8, !PT ;  /* 0x0000000f180f7212 */ /* 0x000fe400078ee819 */
[----:B---3--:R-:W-:-:S02]  /*d240*/  IADD3 R41, PT, PT, R8, R31, R32 ;  /* 0x0000001f08297210 */ /* 0x008fc40007ffe020 */
[----:B------:R-:W-:-:S05]  /*d250*/  IADD3 R14, PT, PT, R33, R14, R15 ;  /* 0x0000000e210e7210 */ /* 0x000fca0007ffe00f */
[----:B------:R-:W-:-:S05]  /*d260*/  IMAD.IADD R35, R14, 0x1, R41 ;  /* 0x000000010e237824 */ /* 0x000fca00078e0229 */
[C-C-:B------:R-:W-:Y:S02]  /*d270*/  SHF.L.W.U32.HI R26, R35.reuse, 0x1a, R35.reuse ;  /* 0x0000001a231a7819 */ /* 0x140fe40000010e23 */
[C-C-:B------:R-:W-:Y:S02]  /*d280*/  SHF.L.W.U32.HI R27, R35.reuse, 0x15, R35.reuse ;  /* 0x00000015231b7819 */ /* 0x140fe40000010e23 */
[----:B------:R-:W-:-:S04]  /*d290*/  SHF.L.W.U32.HI R32, R35, 0x7, R35 ;  /* 0x0000000723207819 */ /* 0x000fc80000010e23 */
[----:B------:R-:W-:Y:S02]  /*d2a0*/  LOP3.LUT R33, R32, R26, R27, 0x96, !PT ;  /* 0x0000001a20217212 */ /* 0x000fe400078e961b */
[----:B------:R-:W-:Y:S02]  /*d2b0*/  LOP3.LUT R32, R39, R35, R40, 0xb8, !PT ;  /* 0x0000002327207212 */ /* 0x000fe400078eb828 */
[C-C-:B------:R-:W-:Y:S02]  /*d2c0*/  SHF.L.W.U32.HI R15, R14.reuse, 0x1e, R14.reuse ;  /* 0x0000001e0e0f7819 */ /* 0x140fe40000010e0e */
[C-C-:B------:R-:W-:Y:S02]  /*d2d0*/  SHF.L.W.U32.HI R26, R14.reuse, 0x13, R14.reuse ;  /* 0x000000130e1a7819 */ /* 0x140fe40000010e0e */
[----:B------:R-:W-:Y:S02]  /*d2e0*/  SHF.L.W.U32.HI R27, R14, 0xa, R14 ;  /* 0x0000000a0e1b7819 */ /* 0x000fe40000010e0e */
[----:B------:R-:W-:Y:S01]  /*d2f0*/  IADD3 R33, PT, PT, R33, R32, R36 ;  /* 0x0000002021217210 */ /* 0x000fe20007ffe024 */
[----:B------:R-:W-:Y:S01]  /*d300*/  IMAD.U32 R32, RZ, RZ, UR17 ;  /* 0x00000011ff207e24 */ /* 0x000fe2000f8e00ff */
[----:B------:R-:W-:-:S02]  /*d310*/  LOP3.LUT R15, R27, R15, R26, 0x96, !PT ;  /* 0x0000000f1b0f7212 */ /* 0x000fc400078e961a */
[----:B------:R-:W-:Y:S02]  /*d320*/  LOP3.LUT R24, R25, R24, R14, 0xe8, !PT ;  /* 0x0000001819187212 */ /* 0x000fe400078ee80e */
[----:B------:R-:W-:Y:S02]  /*d330*/  IADD3 R42, PT, PT, R9, R32, R33 ;  /* 0x00000020092a7210 */ /* 0x000fe40007ffe021 */
        /* <DEDUP_REMOVED lines=45> */
[----:B----4-:R-:W-:-:S02]  /*d610*/  IADD3 R43, PT, PT, R12, R35, R38 ;  /* 0x000000230c2b7210 */ /* 0x010fc40007ffe026 */
        /* <DEDUP_REMOVED lines=20> */
[----:B------:R-:W-:Y:S02]  /*d760*/  SHF.L.W.U32.HI R14, R41, 0x1e, R41 ;  /* 0x0000001e290e7819 */ /* 0x000fe40000010e29 */
[----:B------:R-:W-:Y:S02]  /*d770*/  LOP3.LUT R38, R42, R27, R38, 0x96, !PT ;  /* 0x0000001b2a267212 */ /* 0x000fe400078e9626 */
[----:B------:R-:W-:-:S02]  /*d780*/  LOP3.LUT R27, R44, R52, R49, 0xb8, !PT ;  /* 0x000000342c1b7212 */ /* 0x000fc400078eb831 */
[C-C-:B------:R-:W-:Y:S02]  /*d790*/  SHF.L.W.U32.HI R15, R41.reuse, 0x13, R41.reuse ;  /* 0x00000013290f7819 */ /* 0x140fe40000010e29 */
[----:B------:R-:W-:Y:S02]  /*d7a0*/  SHF.L.W.U32.HI R24, R41, 0xa, R41 ;  /* 0x0000000a29187819 */ /* 0x000fe40000010e29 */
[----:B------:R-:W-:Y:S01]  /*d7b0*/  IADD3 R27, PT, PT, R38, R27, R37 ;  /* 0x0000001b261b7210 */ /* 0x000fe20007ffe025 */
[----:B------:R-:W-:Y:S01]  /*d7c0*/  IMAD.U32 R37, RZ, RZ, UR18 ;  /* 0x00000012ff257e24 */ /* 0x000fe2000f8e00ff */
[----:B------:R-:W-:Y:S02]  /*d7d0*/  LOP3.LUT R24, R24, R14, R15, 0x96, !PT ;  /* 0x0000000e18187212 */ /* 0x000fe400078e960f */
[----:B------:R-:W-:Y:S02]  /*d7e0*/  LOP3.LUT R25, R26, R25, R41, 0xe8, !PT ;  /* 0x000000191a197212 */ /* 0x000fe400078ee829 */
[----:B------:R-:W-:-:S02]  /*d7f0*/  SHF.R.U32.HI R14, RZ, 0x1d, R0 ;  /* 0x0000001dff0e7819 */ /* 0x000fc40000011600 */
[----:B------:R-:W-:Y:S02]  /*d800*/  IADD3 R46, PT, PT, R39, R24, R25 ;  /* 0x00000018272e7210 */ /* 0x000fe40007ffe019 */
        /* <DEDUP_REMOVED lines=10> */
[----:B------:R-:W-:Y:S01]  /*d8b0*/  LOP3.LUT R15, R49, R42, R52, 0xb8, !PT ;  /* 0x0000002a310f7212 */ /* 0x000fe200078eb834 */
[----:B------:R-:W-:Y:S01]  /*d8c0*/  IMAD.U32 R38, RZ, RZ, UR19 ;  /* 0x00000013ff267e24 */ /* 0x000fe2000f8e00ff */
[----:B------:R-:W-:Y:S01]  /*d8d0*/  LOP3.LUT R26, R41, R26, R46, 0xe8, !PT ;  /* 0x0000001a291a7212 */ /* 0x000fe200078ee82e */
[----:B------:R-:W0:Y:S01]  /*d8e0*/  LDCU.128 UR16, c[0x3][0x40] ;  /* 0x00c00800ff1077ac */ /* 0x000e220008000c00 */
[----:B------:R-:W-:Y:S01]  /*d8f0*/  IADD3 R24, PT, PT, R27, R15, R44 ;  /* 0x0000000f1b187210 */ /* 0x000fe20007ffe02c */
[----:B------:R-:W-:Y:S01]  /*d900*/  IMAD.SHL.U32 R15, R0, 0x8, RZ ;  /* 0x00000008000f7824 */ /* 0x000fe200078e00ff */
[----:B------:R-:W-:Y:S01]  /*d910*/  IADD3 R51, PT, PT, R40, R25, R26 ;  /* 0x0000001928337210 */ /* 0x000fe20007ffe01a */
[----:B------:R-:W-:-:S03]  /*d920*/  IMAD.SHL.U32 R45, R14, 0x8000, RZ ;  /* 0x000080000e2d7824 */ /* 0x000fc600078e00ff */
[----:B------:R-:W-:Y:S01]  /*d930*/  IADD3 R24, PT, PT, R15, R38, R24 ;  /* 0x000000260f187210 */ /* 0x000fe20007ffe018 */
[----:B------:R-:W-:Y:S01]  /*d940*/  IMAD.SHL.U32 R50, R14, 0x2000, RZ ;  /* 0x000020000e327824 */ /* 0x000fe200078e00ff */
[----:B------:R-:W-:-:S03]  /*d950*/  SHF.L.W.U32.HI R25, R21, 0x19, R21 ;  /* 0x0000001915197819 */ /* 0x000fc60000010e15 */
[----:B------:R-:W-:Y:S01]  /*d960*/  IMAD.IADD R27, R51, 0x1, R24 ;  /* 0x00000001331b7824 */ /* 0x000fe200078e0218 */
[----:B------:R-:W-:Y:S02]  /*d970*/  LOP3.LUT R55, R45, R50, RZ, 0x3c, !PT ;  /* 0x000000322d377212 */ /* 0x000fe400078e3cff */
        /* <DEDUP_REMOVED lines=16> */
[----:B0-----:R-:W-:Y:S01]  /*da80*/  IMAD.U32 R20, RZ, RZ, UR16 ;  /* 0x00000010ff147e24 */ /* 0x001fe2000f8e00ff */
        /* <DEDUP_REMOVED lines=52> */
[----:B------:R-:W-:-:S02]  /*ddd0*/  IADD3 R47, PT, PT, R55, R56, R42 ;  /* 0x00000038372f7210 */ /* 0x000fc40007ffe02a */
[----:B------:R-:W-:Y:S02]  /*dde0*/  LOP3.LUT R51, R50, R51, R52, 0xe8, !PT ;  /* 0x0000003332337212 */ /* 0x000fe400078ee834 */
[----:B------:R-:W-:Y:S02]  /*ddf0*/  IADD3 R47, PT, PT, R40, R22, R47 ;  /* 0x00000016282f7210 */ /* 0x000fe40007ffe02f */
[----:B------:R-:W-:Y:S02]  /*de00*/  IADD3 R57, PT, PT, R39, R54, R51 ;  /* 0x0000003627397210 */ /* 0x000fe40007ffe033 */
[----:B------:R-:W-:-:S03]  /*de10*/  IADD3 R48, PT, PT, R23, R49, R12 ;  /* 0x0000003117307210 */ /* 0x000fc60007ffe00c */
[C---:B------:R-:W-:Y:S01]  /*de20*/  IMAD.IADD R49, R57.reuse, 0x1, R47 ;  /* 0x0000000139317824 */ /* 0x040fe200078e022f */
        /* <DEDUP_REMOVED lines=10> */
[----:B------:R-:W-:Y:S02]  /*ded0*/  LOP3.LUT R53, R53, R51, R54, 0x96, !PT ;  /* 0x0000003335357212 */ /* 0x000fe400078e9636 */
[----:B------:R-:W-:-:S02]  /*dee0*/  LOP3.LUT R56, R58, R55, R56, 0x96, !PT ;  /* 0x000000373a387212 */ /* 0x000fc400078e9638 */
[----:B------:R-:W-:Y:S01]  /*def0*/  LOP3.LUT R54, R44, R49, R45, 0xb8, !PT ;  /* 0x000000312c367212 */ /* 0x000fe200078eb82d */
[----:B------:R-:W-:Y:S01]  /*df00*/  IMAD.U32 R23, RZ, RZ, UR19 ;  /* 0x00000013ff177e24 */ /* 0x000fe2000f8e00ff */
[----:B------:R-:W-:Y:S01]  /*df10*/  LOP3.LUT R50, R52, R50, R57, 0xe8, !PT ;  /* 0x0000003234327212 */ /* 0x000fe200078ee839 */
[----:B------:R-:W-:Y:S01]  /*df20*/  IMAD.IADD R39, R39, 0x1, R48 ;  /* 0x0000000127277824 */ /* 0x000fe200078e0230 */
[----:B------:R-:W-:Y:S01]  /*df30*/  IADD3 R56, PT, PT, R56, R54, R27 ;  /* 0x0000003638387210 */ /* 0x000fe20007ffe01b */
[----:B------:R-:W0:Y:S01]  /*df40*/  LDCU.128 UR16, c[0x3][0x50] ;  /* 0x00c00a00ff1077ac */ /* 0x000e220008000c00 */
[----:B------:R-:W-:Y:S02]  /*df50*/  IADD3 R54, PT, PT, R24, R53, R50 ;  /* 0x0000003518367210 */ /* 0x000fe40007ffe032 */
[----:B------:R-:W-:Y:S02]  /*df60*/  IADD3 R27, PT, PT, R39, R23, R56 ;  /* 0x00000017271b7210 */ /* 0x000fe40007ffe038 */
[----:B------:R-:W-:-:S02]  /*df70*/  SHF.L.W.U32.HI R42, R40, 0xf, R40 ;  /* 0x0000000f282a7819 */ /* 0x000fc40000010e28 */
[--C-:B------:R-:W-:Y:S02]  /*df80*/  SHF.L.W.U32.HI R51, R40, 0xd, R40.reuse ;  /* 0x0000000d28337819 */ /* 0x100fe40000010e28 */
[----:B------:R-:W-:Y:S01]  /*df90*/  SHF.R.U32.HI R46, RZ, 0xa, R40 ;  /* 0x0000000aff2e7819 */ /* 0x000fe20000011628 */
[----:B------:R-:W-:Y:S01]  /*dfa0*/  IMAD.IADD R48, R54, 0x1, R27 ;  /* 0x0000000136307824 */ /* 0x000fe200078e021b */
[C---:B------:R-:W-:Y:S02]  /*dfb0*/  SHF.L.W.U32.HI R24, R5.reuse, 0x19, R5 ;  /* 0x0000001905187819 */ /* 0x040fe40000010e05 */
        /* <DEDUP_REMOVED lines=9> */
[----:B------:R-:W-:Y:S02]  /*e050*/  LOP3.LUT R4, R45, R48, R49, 0xb8, !PT ;  /* 0x000000302d047212 */ /* 0x000fe400078eb831 */
[C-C-:B------:R-:W-:Y:S02]  /*e060*/  SHF.L.W.U32.HI R50, R54.reuse, 0x1e, R54.reuse ;  /* 0x0000001e36327819 */ /* 0x140fe40000010e36 */
[C-C-:B------:R-:W-:Y:S02]  /*e070*/  SHF.L.W.U32.HI R53, R54.reuse, 0x13, R54.reuse ;  /* 0x0000001336357819 */ /* 0x140fe40000010e36 */
[----:B------:R-:W-:Y:S01]  /*e080*/  SHF.L.W.U32.HI R55, R54, 0xa, R54 ;  /* 0x0000000a36377819 */ /* 0x000fe20000010e36 */
[----:B------:R-:W-:Y:S01]  /*e090*/  IMAD.IADD R42, R24, 0x1, R51 ;  /* 0x00000001182a7824 */ /* 0x000fe200078e0233 */
[----:B------:R-:W-:Y:S01]  /*e0a0*/  IADD3 R59, PT, PT, R59, R4, R44 ;  /* 0x000000043b3b7210 */ /* 0x000fe20007ffe02c */
[----:B0-----:R-:W-:Y:S01]  /*e0b0*/  IMAD.U32 R4, RZ, RZ, UR16 ;  /* 0x00000010ff047e24 */ /* 0x001fe2000f8e00ff */
[----:B------:R-:W-:-:S02]  /*e0c0*/  LOP3.LUT R50, R55, R50, R53, 0x96, !PT ;  /* 0x0000003237327212 */ /* 0x000fc400078e9635 */
[----:B------:R-:W-:Y:S02]  /*e0d0*/  LOP3.LUT R53, R57, R52, R54, 0xe8, !PT ;  /* 0x0000003439357212 */ /* 0x000fe400078ee836 */
[----:B------:R-:W-:Y:S02]  /*e0e0*/  IADD3 R44, PT, PT, R42, R4, R59 ;  /* 0x000000042a2c7210 */ /* 0x000fe40007ffe03b */
[----:B------:R-:W-:Y:S02]  /*e0f0*/  IADD3 R53, PT, PT, R41, R50, R53 ;  /* 0x0000003229357210 */ /* 0x000fe40007ffe035 */
[C-C-:B------:R-:W-:Y:S02]  /*e100*/  SHF.L.W.U32.HI R24, R39.reuse, 0xf, R39.reuse ;  /* 0x0000000f27187819 */ /* 0x140fe40000010e27 */
[--C-:B------:R-:W-:Y:S01]  /*e110*/  SHF.L.W.U32.HI R41, R39, 0xd, R39.reuse ;  /* 0x0000000d27297819 */ /* 0x100fe20000010e27 */
[----:B------:R-:W-:Y:S01]  /*e120*/  IMAD.IADD R51, R53, 0x1, R44 ;  /* 0x0000000135337824 */ /* 0x000fe200078e022c */
[----:B------:R-:W-:-:S02]  /*e130*/  SHF.R.U32.HI R46, RZ, 0xa, R39 ;  /* 0x0000000aff2e7819 */ /* 0x000fc40000011627 */
[C-C-:B------:R-:W-:Y:S02]  /*e140*/  SHF.L.W.U32.HI R50, R6.reuse, 0x19, R6.reuse ;  /* 0x0000001906327819 */ /* 0x140fe40000010e06 */
[--C-:B------:R-:W-:Y:S02]  /*e150*/  SHF.L.W.U32.HI R55, R6, 0xe, R6.reuse ;  /* 0x0000000e06377819 */ /* 0x100fe40000010e06 */
[----:B------:R-:W-:Y:S02]  /*e160*/  SHF.R.U32.HI R52, RZ, 0x3, R6 ;  /* 0x00000003ff347819 */ /* 0x000fe40000011606 */
[----:B------:R-:W-:Y:S02]  /*e170*/  LOP3.LUT R24, R46, R24, R41, 0x96, !PT ;  /* 0x000000182e187212 */ /* 0x000fe400078e9629 */
[C-C-:B------:R-:W-:Y:S02]  /*e180*/  SHF.L.W.U32.HI R56, R51.reuse, 0x1a, R51.reuse ;  /* 0x0000001a33387819 */ /* 0x140fe40000010e33 */
[----:B------:R-:W-:-:S02]  /*e190*/  SHF.L.W.U32.HI R59, R51, 0x15, R51 ;  /* 0x00000015333b7819 */ /* 0x000fc40000010e33 */
[----:B------:R-:W-:Y:S02]  /*e1a0*/  SHF.L.W.U32.HI R58, R51, 0x7, R51 ;  /* 0x00000007333a7819 */ /* 0x000fe40000010e33 */
[----:B------:R-:W-:Y:S02]  /*e1b0*/  LOP3.LUT R50, R52, R50, R55, 0x96, !PT ;  /* 0x0000003234327212 */ /* 0x000fe400078e9637 */
        /* <DEDUP_REMOVED lines=37> */
[C-C-:B------:R-:W-:Y:S02]  /*e410*/  SHF.L.W.U32.HI R43, R41.reuse, 0xf, R41.reuse ;  /* 0x0000000f292b7819 */ /* 0x140fe40000010e29 */
[--C-:B------:R-:W-:Y:S02]  /*e420*/  SHF.L.W.U32.HI R52, R41, 0xd, R41.reuse ;  /* 0x0000000d29347819 */ /* 0x100fe40000010e29 */
[----:B------:R-:W-:Y:S02]  /*e430*/  SHF.R.U32.HI R49, RZ, 0xa, R41 ;  /* 0x0000000aff317819 */ /* 0x000fe40000011629 */
[----:B------:R-:W-:-:S02]  /*e440*/  IADD3 R47, PT, PT, R46, R6, R57 ;  /* 0x000000062e2f7210 */ /* 0x000fc40007ffe039 */
        /* <DEDUP_REMOVED lines=15> */
[----:B------:R-:W-:Y:S01]  /*e540*/  LOP3.LUT R57, R51, R49, R50, 0xb8, !PT ;  /* 0x0000003133397212 */ /* 0x000fe200078eb832 */
[----:B------:R-:W-:Y:S01]  /*e550*/  IMAD.U32 R24, RZ, RZ, UR19 ;  /* 0x00000013ff187e24 */ /* 0x000fe2000f8e00ff */
[----:B------:R-:W-:Y:S01]  /*e560*/  LOP3.LUT R53, R56, R53, R58, 0xe8, !PT ;  /* 0x0000003538357212 */ /* 0x000fe200078ee83a */
[----:B------:R-:W-:Y:S01]  /*e570*/  IMAD.IADD R43, R43, 0x1, R52 ;  /* 0x000000012b2b7824 */ /* 0x000fe200078e0234 */
[----:B------:R-:W-:Y:S01]  /*e580*/  IADD3 R57, PT, PT, R61, R57, R48 ;  /* 0x000000393d397210 */ /* 0x000fe20007ffe030 */
[----:B------:R-:W0:Y:S01]  /*e590*/  LDCU.128 UR16, c[0x3][0x60] ;  /* 0x00c00c00ff1077ac */ /* 0x000e220008000c00 */
        /* <DEDUP_REMOVED lines=19> */
[----:B------:R-:W-:Y:S02]  /*e6d0*/  LOP3.LUT R8, R50, R48, R49, 0xb8, !PT ;  /* 0x0000003032087212 */ /* 0x000fe400078eb831 */
[----:B------:R-:W-:Y:S01]  /*e6e0*/  LOP3.LUT R53, R57, R55, R60, 0x96, !PT ;  /* 0x0000003739357212 */ /* 0x000fe200078e963c */
[----:B------:R-:W-:Y:S01]  /*e6f0*/  IMAD.IADD R60, R52, 0x1, R7 ;  /* 0x00000001343c7824 */ /* 0x000fe200078e0207 */
[----:B------:R-:W-:Y:S01]  /*e700*/  LOP3.LUT R56, R58, R56, R59, 0xe8, !PT ;  /* 0x000000383a387212 */ /* 0x000fe200078ee83b */
[----:B0-----:R-:W-:Y:S01]  /*e710*/  IMAD.U32 R7, RZ, RZ, UR16 ;  /* 0x00000010ff077e24 */ /* 0x001fe2000f8e00ff */
[----:B------:R-:W-:-:S02]  /*e720*/  IADD3 R52, PT, PT, R62, R8, R51 ;  /* 0x000000083e347210 */ /* 0x000fc40007ffe033 */
        /* <DEDUP_REMOVED lines=14> */
[----:B------:R-:W-:Y:S02]  /*e810*/  IADD3 R9, PT, PT, R9, R8, R40 ;  /* 0x0000000809097210 */ /* 0x000fe40007ffe028 */
[C-C-:B------:R-:W-:Y:S02]  /*e820*/  SHF.L.W.U32.HI R44, R53.reuse, 0x1e, R53.reuse ;  /* 0x0000001e352c7819 */ /* 0x140fe40000010e35 */
[C-C-:B------:R-:W-:Y:S02]  /*e830*/  SHF.L.W.U32.HI R55, R53.reuse, 0x13, R53.reuse ;  /* 0x0000001335377819 */ /* 0x140fe40000010e35 */
[----:B------:R-:W-:Y:S02]  /*e840*/  SHF.L.W.U32.HI R56, R53, 0xa, R53 ;  /* 0x0000000a35387819 */ /* 0x000fe40000010e35 */
[----:B------:R-:W-:-:S02]  /*e850*/  LOP3.LUT R57, R61, R57, R62, 0x96, !PT ;  /* 0x000000393d397212 */ /* 0x000fc400078e963e */
[----:B------:R-:W-:Y:S02]  /*e860*/  LOP3.LUT R8, R49, R51, R48, 0xb8, !PT ;  /* 0x0000003331087212 */ /* 0x000fe400078eb830 */
[----:B------:R-:W-:Y:S01]  /*e870*/  LOP3.LUT R56, R56, R44, R55, 0x96, !PT ;  /* 0x0000002c38387212 */ /* 0x000fe200078e9637 */
[----:B------:R-:W-:Y:S01]  /*e880*/  IMAD.IADD R44, R54, 0x1, R9 ;  /* 0x00000001362c7824 */ /* 0x000fe200078e0209 */
[----:B------:R-:W-:Y:S01]  /*e890*/  IADD3 R57, PT, PT, R57, R8, R50 ;  /* 0x0000000839397210 */ /* 0x000fe20007ffe032 */
[----:B------:R-:W-:Y:S01]  /*e8a0*/  IMAD.U32 R8, RZ, RZ, UR17 ;  /* 0x00000011ff087e24 */ /* 0x000fe2000f8e00ff */
        /* <DEDUP_REMOVED lines=80> */
[--C-:B------:R-:W-:Y:S01]  /*edb0*/  SHF.L.W.U32.HI R49, R47, 0xd, R47.reuse ;  /* 0x0000000d2f317819 */ /* 0x100fe20000010e2f */
[----:B------:R-:W-:Y:S01]  /*edc0*/  IMAD.IADD R53, R59, 0x1, R52 ;  /* 0x000000013b357824 */ /* 0x000fe200078e0234 */
[----:B------:R-:W-:-:S04]  /*edd0*/  SHF.R.U32.HI R51, RZ, 0xa, R47 ;  /* 0x0000000aff337819 */ /* 0x000fc8000001162f */
[----:B------:R-:W-:Y:S02]  /*ede0*/  LOP3.LUT R12, R51, R12, R49, 0x96, !PT ;  /* 0x0000000c330c7212 */ /* 0x000fe400078e9631 */
[C-C-:B------:R-:W-:Y:S02]  /*edf0*/  SHF.L.W.U32.HI R51, R53.reuse, 0x1a, R53.reuse ;  /* 0x0000001a35337819 */ /* 0x140fe40000010e35 */
[C-C-:B------:R-:W-:Y:S02]  /*ee00*/  SHF.L.W.U32.HI R62, R53.reuse, 0x15, R53.reuse ;  /* 0x00000015353e7819 */ /* 0x140fe40000010e35 */
[----:B------:R-:W-:Y:S02]  /*ee10*/  SHF.L.W.U32.HI R63, R53, 0x7, R53 ;  /* 0x00000007353f7819 */ /* 0x000fe40000010e35 */
[----:B------:R-:W-:Y:S02]  /*ee20*/  IADD3 R12, PT, PT, R13, R12, R46 ;  /* 0x0000000c0d0c7210 */ /* 0x000fe40007ffe02e */
[----:B------:R-:W-:-:S02]  /*ee30*/  SHF.L.W.U32.HI R13, R59, 0x1e, R59 ;  /* 0x0000001e3b0d7819 */ /* 0x000fc40000010e3b */
[C-C-:B------:R-:W-:Y:S02]  /*ee40*/  SHF.L.W.U32.HI R58, R59.reuse, 0x13, R59.reuse ;  /* 0x000000133b3a7819 */ /* 0x140fe40000010e3b */
[--C-:B------:R-:W-:Y:S02]  /*ee50*/  SHF.L.W.U32.HI R49, R59, 0xa, R59.reuse ;  /* 0x0000000a3b317819 */ /* 0x100fe40000010e3b */
[----:B------:R-:W-:Y:S01]  /*ee60*/  LOP3.LUT R51, R63, R51, R62, 0x96, !PT ;  /* 0x000000333f337212 */ /* 0x000fe200078e963e */
[----:B------:R-:W-:Y:S01]  /*ee70*/  IMAD R63, R14, 0x800, R14 ;  /* 0x000008000e3f7824 */ /* 0x000fe200078e020e */
[----:B------:R-:W-:Y:S02]  /*ee80*/  LOP3.LUT R62, R57, R53, R56, 0xb8, !PT ;  /* 0x00000035393e7212 */ /* 0x000fe400078eb838 */
[----:B------:R-:W-:Y:S01]  /*ee90*/  LOP3.LUT R13, R49, R13, R58, 0x96, !PT ;  /* 0x0000000d310d7212 */ /* 0x000fe200078e963a */
[----:B------:R-:W-:Y:S01]  /*eea0*/  IMAD.U32 R49, R63, 0x4000, R12 ;  /* 0x000040003f317824 */ /* 0x000fe200078e000c */
[----:B------:R-:W-:Y:S01]  /*eeb0*/  LOP3.LUT R64, R61, R64, R59, 0xe8, !PT ;  /* 0x000000403d407212 */ /* 0x000fe200078ee83b */
[----:B------:R-:W-:Y:S01]  /*eec0*/  IMAD.U32 R12, RZ, RZ, UR17 ;  /* 0x00000011ff0c7e24 */ /* 0x000fe2000f8e00ff */
[----:B------:R-:W-:-:S02]  /*eed0*/  IADD3 R51, PT, PT, R51, R62, R54 ;  /* 0x0000003e33337210 */ /* 0x000fc40007ffe036 */
[----:B------:R-:W-:Y:S02]  /*eee0*/  IADD3 R54, PT, PT, R50, R13, R64 ;  /* 0x0000000d32367210 */ /* 0x000fe40007ffe040 */
[----:B------:R-:W-:Y:S02]  /*eef0*/  IADD3 R58, PT, PT, R49, R12, R51 ;  /* 0x0000000c313a7210 */ /* 0x000fe40007ffe033 */
[C-C-:B------:R-:W-:Y:S02]  /*ef00*/  SHF.L.W.U32.HI R63, R15.reuse, 0x19, R15.reuse ;  /* 0x000000190f3f7819 */ /* 0x140fe40000010e0f */
[----:B------:R-:W-:Y:S01]  /*ef10*/  SHF.L.W.U32.HI R64, R15, 0xe, R15 ;  /* 0x0000000e0f407819 */ /* 0x000fe20000010e0f */
[----:B------:R-:W-:Y:S01]  /*ef20*/  IMAD.IADD R62, R54, 0x1, R58 ;  /* 0x00000001363e7824 */ /* 0x000fe200078e023a */
[C-C-:B------:R-:W-:Y:S02]  /*ef30*/  SHF.L.W.U32.HI R13, R48.reuse, 0xf, R48.reuse ;  /* 0x0000000f300d7819 */ /* 0x140fe40000010e30 */
[----:B------:R-:W-:-:S02]  /*ef40*/  SHF.L.W.U32.HI R50, R48, 0xd, R48 ;  /* 0x0000000d30327819 */ /* 0x000fc40000010e30 */
[----:B------:R-:W-:Y:S02]  /*ef50*/  SHF.R.U32.HI R51, RZ, 0xa, R48 ;  /* 0x0000000aff337819 */ /* 0x000fe40000011630 */
[----:B------:R-:W-:Y:S02]  /*ef60*/  LOP3.LUT R65, R63, R64, RZ, 0x3c, !PT ;  /* 0x000000403f417212 */ /* 0x000fe400078e3cff */
[----:B------:R-:W-:Y:S02]  /*ef70*/  LOP3.LUT R13, R51, R13, R50, 0x96, !PT ;  /* 0x0000000d330d7212 */ /* 0x000fe400078e9632 */
[C-C-:B------:R-:W-:Y:S02]  /*ef80*/  SHF.L.W.U32.HI R50, R62.reuse, 0x1a, R62.reuse ;  /* 0x0000001a3e327819 */ /* 0x140fe40000010e3e */
[C-C-:B------:R-:W-:Y:S02]  /*ef90*/  SHF.L.W.U32.HI R51, R62.reuse, 0x15, R62.reuse ;  /* 0x000000153e337819 */ /* 0x140fe40000010e3e */
[----:B------:R-:W-:-:S02]  /*efa0*/  SHF.L.W.U32.HI R63, R62, 0x7, R62 ;  /* 0x000000073e3f7819 */ /* 0x000fc40000010e3e */
[----:B------:R-:W-:Y:S02]  /*efb0*/  LOP3.LUT R64, R65, 0x1fffffff, R0, 0x78, !PT ;  /* 0x1fffffff41407812 */ /* 0x000fe400078e7800 */
        /* <DEDUP_REMOVED lines=37> */
[C-C-:B------:R-:W-:Y:S02]  /*f210*/  SHF.L.W.U32.HI R15, R50.reuse, 0xf, R50.reuse ;  /* 0x0000000f320f7819 */ /* 0x140fe40000010e32 */
[--C-:B------:R-:W-:Y:S02]  /*f220*/  SHF.L.W.U32.HI R66, R50, 0xd, R50.reuse ;  /* 0x0000000d32427819 */ /* 0x100fe40000010e32 */
[----:B------:R-:W-:-:S02]  /*f230*/  SHF.R.U32.HI R61, RZ, 0xa, R50 ;  /* 0x0000000aff3d7819 */ /* 0x000fc40000011632 */
[----:B------:R-:W-:Y:S02]  /*f240*/  IADD3 R27, PT, PT, R27, R68, R59 ;  /* 0x000000441b1b7210 */ /* 0x000fe40007ffe03b */
[----:B------:R-:W-:Y:S02]  /*f250*/  IADD3 R55, PT, PT, R51, R14, R55 ;  /* 0x0000000e33377210 */ /* 0x000fe40007ffe037 */
[----:B------:R-:W-:Y:S02]  /*f260*/  LOP3.LUT R15, R61, R15, R66, 0x96, !PT ;  /* 0x0000000f3d0f7212 */ /* 0x000fe400078e9642 */
[C-C-:B------:R-:W-:Y:S01]  /*f270*/  SHF.L.W.U32.HI R59, R26.reuse, 0x19, R26.reuse ;  /* 0x000000191a3b7819 */ /* 0x140fe20000010e1a */
[----:B------:R-:W-:Y:S01]  /*f280*/  IMAD.IADD R56, R27, 0x1, R55 ;  /* 0x000000011b387824 */ /* 0x000fe200078e0237 */
[--C-:B------:R-:W-:Y:S02]  /*f290*/  SHF.L.W.U32.HI R64, R26, 0xe, R26.reuse ;  /* 0x0000000e1a407819 */ /* 0x100fe40000010e1a */
[----:B------:R-:W-:-:S02]  /*f2a0*/  SHF.R.U32.HI R61, RZ, 0x3, R26 ;  /* 0x00000003ff3d7819 */ /* 0x000fc4000001161a */
[C-C-:B------:R-:W-:Y:S02]  /*f2b0*/  SHF.L.W.U32.HI R63, R27.reuse, 0x1e, R27.reuse ;  /* 0x0000001e1b3f7819 */ /* 0x140fe40000010e1b */
[C-C-:B------:R-:W-:Y:S02]  /*f2c0*/  SHF.L.W.U32.HI R66, R27.reuse, 0x13, R27.reuse ;  /* 0x000000131b427819 */ /* 0x140fe40000010e1b */
[----:B------:R-:W-:Y:S02]  /*f2d0*/  SHF.L.W.U32.HI R65, R27, 0xa, R27 ;  /* 0x0000000a1b417819 */ /* 0x000fe40000010e1b */
[----:B------:R-:W-:Y:S02]  /*f2e0*/  LOP3.LUT R59, R61, R59, R64, 0x96, !PT ;  /* 0x0000003b3d3b7212 */ /* 0x000fe400078e9640 */
[C-C-:B------:R-:W-:Y:S02]  /*f2f0*/  SHF.L.W.U32.HI R68, R56.reuse, 0x1a, R56.reuse ;  /* 0x0000001a38447819 */ /* 0x140fe40000010e38 */
[----:B------:R-:W-:-:S02]  /*f300*/  SHF.L.W.U32.HI R69, R56, 0x15, R56 ;  /* 0x0000001538457819 */ /* 0x000fc40000010e38 */
[----:B------:R-:W-:Y:S02]  /*f310*/  SHF.L.W.U32.HI R70, R56, 0x7, R56 ;  /* 0x0000000738467819 */ /* 0x000fe40000010e38 */
[----:B------:R-:W-:Y:S02]  /*f320*/  IADD3 R64, PT, PT, R25, R15, R44 ;  /* 0x0000000f19407210 */ /* 0x000fe40007ffe02c */
[----:B------:R-:W-:Y:S02]  /*f330*/  LOP3.LUT R63, R65, R63, R66, 0x96, !PT ;  /* 0x0000003f413f7212 */ /* 0x000fe400078e9642 */
[----:B------:R-:W-:Y:S01]  /*f340*/  LOP3.LUT R15, R67, R54, R27, 0xe8, !PT ;  /* 0x00000036430f7212 */ /* 0x000fe200078ee81b */
[----:B------:R-:W-:Y:S01]  /*f350*/  IMAD.IADD R54, R59, 0x1, R64 ;  /* 0x000000013b367824 */ /* 0x000fe200078e0240 */
[----:B------:R-:W-:Y:S02]  /*f360*/  LOP3.LUT R68, R70, R68, R69, 0x96, !PT ;  /* 0x0000004446447212 */ /* 0x000fe400078e9645 */
[----:B------:R-:W-:-:S02]  /*f370*/  LOP3.LUT R25, R62, R56, R57, 0xb8, !PT ;  /* 0x000000383e197212 */ /* 0x000fc400078eb839 */
        /* <DEDUP_REMOVED lines=110> */
[--C-:B------:R-:W-:Y:S02]  /*fa60*/  SHF.L.W.U32.HI R69, R46, 0xe, R46.reuse ;  /* 0x0000000e2e457819 */ /* 0x100fe40000010e2e */
[----:B------:R-:W-:-:S02]  /*fa70*/  SHF.R.U32.HI R71, RZ, 0x3, R46 ;  /* 0x00000003ff477819 */ /* 0x000fc4000001162e */
[----:B------:R-:W-:Y:S02]  /*fa80*/  LOP3.LUT R42, R59, R42, R57, 0x96, !PT ;  /* 0x0000002a3b2a7212 */ /* 0x000fe400078e9639 */
[----:B------:R-:W-:Y:S02]  /*fa90*/  LOP3.LUT R68, R71, R68, R69, 0x96, !PT ;  /* 0x0000004447447212 */ /* 0x000fe400078e9645 */
[C-C-:B------:R-:W-:Y:S02]  /*faa0*/  SHF.L.W.U32.HI R71, R61.reuse, 0x1a, R61.reuse ;  /* 0x0000001a3d477819 */ /* 0x140fe40000010e3d */
[C-C-:B------:R-:W-:Y:S02]  /*fab0*/  SHF.L.W.U32.HI R74, R61.reuse, 0x15, R61.reuse ;  /* 0x000000153d4a7819 */ /* 0x140fe40000010e3d */
[----:B------:R-:W-:Y:S02]  /*fac0*/  SHF.L.W.U32.HI R73, R61, 0x7, R61 ;  /* 0x000000073d497819 */ /* 0x000fe40000010e3d */
        /* <DEDUP_REMOVED lines=34> */
[----:B------:R-:W-:Y:S02]  /*fcf0*/  LOP3.LUT R70, R67, R70, R69, 0xe8, !PT ;  /* 0x0000004643467212 */ /* 0x000fe400078ee845 */
[----:B------:R-:W-:Y:S02]  /*fd00*/  IADD3 R71, PT, PT, R74, R71, R65 ;  /* 0x000000474a477210 */ /* 0x000fe40007ffe041 */
[----:B------:R-:W-:Y:S02]  /*fd10*/  IADD3 R70, PT, PT, R63, R72, R70 ;  /* 0x000000483f467210 */ /* 0x000fe40007ffe046 */
[----:B------:R-:W-:-:S02]  /*fd20*/  SHF.L.W.U32.HI R46, R57, 0xf, R57 ;  /* 0x0000000f392e7819 */ /* 0x000fc40000010e39 */
[--C-:B------:R-:W-:Y:S02]  /*fd30*/  SHF.L.W.U32.HI R59, R57, 0xd, R57.reuse ;  /* 0x0000000d393b7819 */ /* 0x100fe40000010e39 */
        /* <DEDUP_REMOVED lines=41> */
[C-C-:B------:R-:W-:Y:S02]  /*ffd0*/  SHF.L.W.U32.HI R73, R55.reuse, 0x1e, R55.reuse ;  /* 0x0000001e37497819 */ /* 0x140fe40000010e37 */
[C-C-:B------:R-:W-:Y:S02]  /*ffe0*/  SHF.L.W.U32.HI R74, R55.reuse, 0x13, R55.reuse ;  /* 0x00000013374a7819 */ /* 0x140fe40000010e37 */
[----:B------:R-:W-:Y:S02]  /*fff0*/  SHF.L.W.U32.HI R75, R55, 0xa, R55 ;  /* 0x0000000a374b7819 */ /* 0x000fe40000010e37 */
[----:B------:R-:W-:Y:S01]  /*10000*/  IADD3 R67, PT, PT, R76, R43, R61 ;  /* 0x0000002b4c437210 */ /* 0x000fe20007ffe03d */
[----:B0-----:R-:W-:Y:S01]  /*10010*/  IMAD.U32 R43, RZ, RZ, UR16 ;  /* 0x00000010ff2b7e24 */ /* 0x001fe2000f8e00ff */
[----:B------:R-:W-:-:S02]  /*10020*/  LOP3.LUT R73, R75, R73, R74, 0x96, !PT ;  /* 0x000000494b497212 */ /* 0x000fc400078e964a */
        /* <DEDUP_REMOVED lines=8> */
[--C-:B------:R-:W-:Y:S02]  /*100b0*/  SHF.L.W.U32.HI R74, R45, 0xe, R45.reuse ;  /* 0x0000000e2d4a7819 */ /* 0x100fe40000010e2d */
[----:B------:R-:W-:Y:S02]  /*100c0*/  SHF.R.U32.HI R75, RZ, 0x3, R45 ;  /* 0x00000003ff4b7819 */ /* 0x000fe4000001162d */
[----:B------:R-:W-:Y:S02]  /*100d0*/  LOP3.LUT R61, R71, R61, R72, 0x96, !PT ;  /* 0x0000003d473d7212 */ /* 0x000fe400078e9648 */
[----:B------:R-:W-:Y:S02]  /*100e0*/  LOP3.LUT R73, R75, R73, R74, 0x96, !PT ;  /* 0x000000494b497212 */ /* 0x000fe400078e964a */
[----:B------:R-:W-:-:S02]  /*100f0*/  SHF.L.W.U32.HI R75, R66, 0x1a, R66 ;  /* 0x0000001a424b7819 */ /* 0x000fc40000010e42 */
[C-C-:B------:R-:W-:Y:S02]  /*10100*/  SHF.L.W.U32.HI R76, R66.reuse, 0x15, R66.reuse ;  /* 0x00000015424c7819 */ /* 0x140fe40000010e42 */
[----:B------:R-:W-:Y:S02]  /*10110*/  SHF.L.W.U32.HI R77, R66, 0x7, R66 ;  /* 0x00000007424d7819 */ /* 0x000fe40000010e42 */
[----:B------:R-:W-:Y:S02]  /*10120*/  IADD3 R44, PT, PT, R44, R61, R53 ;  /* 0x0000003d2c2c7210 */ /* 0x000fe40007ffe035 */
        /* <DEDUP_REMOVED lines=108> */
[----:B------:R-:W-:Y:S01]  /*107f0*/  IADD3 R80, PT, PT, R80, R48, R71 ;  /* 0x0000003050507210 */ /* 0x000fe20007ffe047 */
[----:B------:R-:W-:Y:S01]  /*10800*/  IMAD.U32 R48, RZ, RZ, UR17 ;  /* 0x00000011ff307e24 */ /* 0x000fe2000f8e00ff */
        /* <DEDUP_REMOVED lines=50> */
[C-C-:B------:R-:W-:Y:S01]  /*10b30*/  SHF.L.W.U32.HI R51, R66.reuse, 0xf, R66.reuse ;  /* 0x0000000f42337819 */ /* 0x140fe20000010e42 */
[----:B------:R-:W0:Y:S01]  /*10b40*/  LDCU.128 UR16, c[0x3][0xc0] ;  /* 0x00c01800ff1077ac */ /* 0x000e220008000c00 */
[--C-:B------:R-:W-:Y:S02]  /*10b50*/  SHF.L.W.U32.HI R80, R66, 0xd, R66.reuse ;  /* 0x0000000d42507819 */ /* 0x100fe40000010e42 */
[----:B------:R-:W-:-:S02]  /*10b60*/  SHF.R.U32.HI R77, RZ, 0xa, R66 ;  /* 0x0000000aff4d7819 */ /* 0x000fc40000011642 */
[----:B------:R-:W-:Y:S02]  /*10b70*/  IADD3 R73, PT, PT, R84, R83, R73 ;  /* 0x0000005354497210 */ /* 0x000fe40007ffe049 */
        /* <DEDUP_REMOVED lines=69> */
[----:B------:R-:W-:Y:S01]  /*10fd0*/  IMAD.U32 R53, RZ, RZ, UR18 ;  /* 0x00000012ff357e24 */ /* 0x000fe2000f8e00ff */
        /* <DEDUP_REMOVED lines=24> */
[C---:B------:R-:W-:Y:S01]  /*11160*/  SHF.L.W.U32.HI R82, R70.reuse, 0xf, R70 ;  /* 0x0000000f46527819 */ /* 0x040fe20000010e46 */
[----:B------:R-:W-:Y:S01]  /*11170*/  IMAD.IADD R77, R55, 0x1, R0 ;  /* 0x00000001374d7824 */ /* 0x000fe200078e0200 */
[--C-:B------:R-:W-:Y:S01]  /*11180*/  SHF.L.W.U32.HI R85, R70, 0xd, R70.reuse ;  /* 0x0000000d46557819 */ /* 0x100fe20000010e46 */
[----:B------:R-:W0:Y:S01]  /*11190*/  LDCU.128 UR16, c[0x3][0xd0] ;  /* 0x00c01a00ff1077ac */ /* 0x000e220008000c00 */
[----:B------:R-:W-:Y:S02]  /*111a0*/  SHF.R.U32.HI R84, RZ, 0xa, R70 ;  /* 0x0000000aff547819 */ /* 0x000fe40000011646 */
[----:B------:R-:W-:Y:S02]  /*111b0*/  LOP3.LUT R80, R81, R80, R83, 0xe8, !PT ;  /* 0x0000005051507212 */ /* 0x000fe400078ee853 */
[----:B------:R-:W-:-:S02]  /*111c0*/  IADD3 R87, PT, PT, R88, R87, R71 ;  /* 0x0000005758577210 */ /* 0x000fc40007ffe047 */
[----:B------:R-:W-:Y:S02]  /*111d0*/  LOP3.LUT R84, R84, R82, R85, 0x96, !PT ;  /* 0x0000005254547212 */ /* 0x000fe400078e9655 */
[----:B------:R-:W-:Y:S02]  /*111e0*/  IADD3 R82, PT, PT, R73, R86, R80 ;  /* 0x0000005649527210 */ /* 0x000fe40007ffe050 */
[----:B------:R-:W-:Y:S02]  /*111f0*/  IADD3 R73, PT, PT, R77, R54, R87 ;  /* 0x000000364d497210 */ /* 0x000fe40007ffe057 */
[C-C-:B------:R-:W-:Y:S02]  /*11200*/  SHF.L.W.U32.HI R0, R57.reuse, 0x19, R57.reuse ;  /* 0x0000001939007819 */ /* 0x140fe40000010e39 */
[----:B------:R-:W-:Y:S01]  /*11210*/  SHF.L.W.U32.HI R55, R57, 0xe, R57 ;  /* 0x0000000e39377819 */ /* 0x000fe20000010e39 */
[----:B------:R-:W-:Y:S01]  /*11220*/  IMAD.IADD R71, R82, 0x1, R73 ;  /* 0x0000000152477824 */ /* 0x000fe200078e0249 */
[----:B------:R-:W-:-:S04]  /*11230*/  SHF.R.U32.HI R80, RZ, 0x3, R57 ;  /* 0x00000003ff507819 */ /* 0x000fc80000011639 */
[C-C-:B------:R-:W-:Y:S02]  /*11240*/  SHF.L.W.U32.HI R88, R71.reuse, 0x1a, R71.reuse ;  /* 0x0000001a47587819 */ /* 0x140fe40000010e47 */
[C-C-:B------:R-:W-:Y:S02]  /*11250*/  SHF.L.W.U32.HI R89, R71.reuse, 0x15, R71.reuse ;  /* 0x0000001547597819 */ /* 0x140fe40000010e47 */
[----:B------:R-:W-:Y:S02]  /*11260*/  SHF.L.W.U32.HI R90, R71, 0x7, R71 ;  /* 0x00000007475a7819 */ /* 0x000fe40000010e47 */
[----:B------:R-:W-:Y:S02]  /*11270*/  LOP3.LUT R0, R80, R0, R55, 0x96, !PT ;  /* 0x0000000050007212 */ /* 0x000fe400078e9637 */
[----:B------:R-:W-:Y:S02]  /*11280*/  IADD3 R55, PT, PT, R56, R84, R65 ;  /* 0x0000005438377210 */ /* 0x000fe40007ffe041 */
[----:B------:R-:W-:-:S02]  /*11290*/  SHF.L.W.U32.HI R85, R82, 0x1e, R82 ;  /* 0x0000001e52557819 */ /* 0x000fc40000010e52 */
[C-C-:B------:R-:W-:Y:S02]  /*112a0*/  SHF.L.W.U32.HI R86, R82.reuse, 0x13, R82.reuse ;  /* 0x0000001352567819 */ /* 0x140fe40000010e52 */
[----:B------:R-:W-:Y:S02]  /*112b0*/  SHF.L.W.U32.HI R87, R82, 0xa, R82 ;  /* 0x0000000a52577819 */ /* 0x000fe40000010e52 */
[----:B------:R-:W-:Y:S02]  /*112c0*/  LOP3.LUT R89, R90, R88, R89, 0x96, !PT ;  /* 0x000000585a597212 */ /* 0x000fe400078e9659 */
[----:B------:R-:W-:Y:S01]  /*112d0*/  LOP3.LUT R56, R79, R71, R78, 0xb8, !PT ;  /* 0x000000474f387212 */ /* 0x000fe200078eb84e */
[----:B------:R-:W-:Y:S01]  /*112e0*/  IMAD.IADD R0, R0, 0x1, R55 ;  /* 0x0000000100007824 */ /* 0x000fe200078e0237 */
[----:B------:R-:W-:Y:S01]  /*112f0*/  LOP3.LUT R86, R87, R85, R86, 0x96, !PT ;  /* 0x0000005557567212 */ /* 0x000fe200078e9656 */
[----:B0-----:R-:W-:Y:S01]  /*11300*/  IMAD.U32 R55, RZ, RZ, UR16 ;  /* 0x00000010ff377e24 */ /* 0x001fe2000f8e00ff */
        /* <DEDUP_REMOVED lines=72> */
[----:B------:R-:W-:-:S02]  /*11790*/  LOP3.LUT R92, R93, R91, R92, 0x96, !PT ;  /* 0x0000005b5d5c7212 */ /* 0x000fc400078e965c */
[----:B------:R-:W-:Y:S01]  /*117a0*/  LOP3.LUT R59, R74, R76, R79, 0xb8, !PT ;  /* 0x0000004c4a3b7212 */ /* 0x000fe200078eb84f */
[----:B------:R-:W-:Y:S01]  /*117b0*/  IMAD.U32 R58, RZ, RZ, UR19 ;  /* 0x00000013ff3a7e24 */ /* 0x000fe2000f8e00ff */
[----:B------:R-:W-:Y:S01]  /*117c0*/  IADD3 R86, PT, PT, R73, R86, R85 ;  /* 0x0000005649567210 */ /* 0x000fe20007ffe055 */
[----:B------:R-:W-:Y:S01]  /*117d0*/  IMAD.IADD R83, R83, 0x1, R78 ;  /* 0x0000000153537824 */ /* 0x000fe200078e024e */
[----:B------:R-:W-:Y:S01]  /*117e0*/  IADD3 R73, PT, PT, R92, R59, R71 ;  /* 0x0000003b5c497210 */ /* 0x000fe20007ffe047 */
[----:B------:R-:W0:Y:S01]  /*117f0*/  LDCU.128 UR16, c[0x3][0xe0] ;  /* 0x00c01c00ff1077ac */ /* 0x000e220008000c00 */
[C-C-:B------:R-:W-:Y:S02]  /*11800*/  SHF.L.W.U32.HI R59, R72.reuse, 0xf, R72.reuse ;  /* 0x0000000f483b7819 */ /* 0x140fe40000010e48 */
[--C-:B------:R-:W-:Y:S02]  /*11810*/  SHF.L.W.U32.HI R78, R72, 0xd, R72.reuse ;  /* 0x0000000d484e7819 */ /* 0x100fe40000010e48 */
[----:B------:R-:W-:-:S02]  /*11820*/  SHF.R.U32.HI R71, RZ, 0xa, R72 ;  /* 0x0000000aff477819 */ /* 0x000fc40000011648 */
        /* <DEDUP_REMOVED lines=18> */
[----:B------:R-:W-:-:S02]  /*11950*/  LOP3.LUT R84, R79, R71, R76, 0xb8, !PT ;  /* 0x000000474f547212 */ /* 0x000fc400078eb84c */
[C-C-:B------:R-:W-:Y:S02]  /*11960*/  SHF.L.W.U32.HI R60, R85.reuse, 0x1e, R85.reuse ;  /* 0x0000001e553c7819 */ /* 0x140fe40000010e55 */
[C-C-:B------:R-:W-:Y:S02]  /*11970*/  SHF.L.W.U32.HI R69, R85.reuse, 0x13, R85.reuse ;  /* 0x0000001355457819 */ /* 0x140fe40000010e55 */
[----:B------:R-:W-:Y:S01]  /*11980*/  SHF.L.W.U32.HI R80, R85, 0xa, R85 ;  /* 0x0000000a55507819 */ /* 0x000fe20000010e55 */
[----:B------:R-:W-:Y:S01]  /*11990*/  IMAD.IADD R78, R78, 0x1, R59 ;  /* 0x000000014e4e7824 */ /* 0x000fe200078e023b */
[----:B------:R-:W-:Y:S01]  /*119a0*/  IADD3 R91, PT, PT, R91, R84, R74 ;  /* 0x000000545b5b7210 */ /* 0x000fe20007ffe04a */
[----:B0-----:R-:W-:Y:S01]  /*119b0*/  IMAD.U32 R59, RZ, RZ, UR16 ;  /* 0x00000010ff3b7e24 */ /* 0x001fe2000f8e00ff */
[----:B------:R-:W-:Y:S02]  /*119c0*/  LOP3.LUT R80, R80, R60, R69, 0x96, !PT ;  /* 0x0000003c50507212 */ /* 0x000fe400078e9645 */
[----:B------:R-:W-:-:S02]  /*119d0*/  LOP3.LUT R84, R86, R87, R85, 0xe8, !PT ;  /* 0x0000005756547212 */ /* 0x000fc400078ee855 */
[--C-:B------:R-:W-:Y:S02]  /*119e0*/  SHF.L.W.U32.HI R60, R83, 0xf, R83.reuse ;  /* 0x0000000f533c7819 */ /* 0x100fe40000010e53 */
[----:B------:R-:W-:Y:S02]  /*119f0*/  IADD3 R84, PT, PT, R81, R80, R84 ;  /* 0x0000005051547210 */ /* 0x000fe40007ffe054 */
        /* <DEDUP_REMOVED lines=28> */
[C-C-:B------:R-:W-:Y:S02]  /*11bc0*/  SHF.L.W.U32.HI R86, R81.reuse, 0x1e, R81.reuse ;  /* 0x0000001e51567819 */ /* 0x140fe40000010e51 */
[C-C-:B------:R-:W-:Y:S02]  /*11bd0*/  SHF.L.W.U32.HI R87, R81.reuse, 0x13, R81.reuse ;  /* 0x0000001351577819 */ /* 0x140fe40000010e51 */
[----:B------:R-:W-:-:S02]  /*11be0*/  SHF.L.W.U32.HI R88, R81, 0xa, R81 ;  /* 0x0000000a51587819 */ /* 0x000fc40000010e51 */
[----:B------:R-:W-:Y:S01]  /*11bf0*/  LOP3.LUT R70, R82, R69, R70, 0x96, !PT ;  /* 0x0000004552467212 */ /* 0x000fe200078e9646 */
[----:B------:R-:W-:Y:S01]  /*11c00*/  IMAD.IADD R69, R84, 0x1, R79 ;  /* 0x0000000154457824 */ /* 0x000fe200078e024f */
[----:B------:R-:W-:Y:S02]  /*11c10*/  LOP3.LUT R82, R88, R86, R87, 0x96, !PT ;  /* 0x0000005658527212 */ /* 0x000fe400078e9657 */
[----:B------:R-:W-:Y:S02]  /*11c20*/  LOP3.LUT R85, R84, R85, R81, 0xe8, !PT ;  /* 0x0000005554557212 */ /* 0x000fe400078ee851 */
[C-C-:B------:R-:W-:Y:S02]  /*11c30*/  SHF.L.W.U32.HI R86, R63.reuse, 0x19, R63.reuse ;  /* 0x000000193f567819 */ /* 0x140fe40000010e3f */
[--C-:B------:R-:W-:Y:S02]  /*11c40*/  SHF.L.W.U32.HI R87, R63, 0xe, R63.reuse ;  /* 0x0000000e3f577819 */ /* 0x100fe40000010e3f */
[----:B------:R-:W-:-:S02]  /*11c50*/  SHF.R.U32.HI R88, RZ, 0x3, R63 ;  /* 0x00000003ff587819 */ /* 0x000fc4000001163f */
[C-C-:B------:R-:W-:Y:S02]  /*11c60*/  SHF.L.W.U32.HI R89, R69.reuse, 0x1a, R69.reuse ;  /* 0x0000001a45597819 */ /* 0x140fe40000010e45 */
[C-C-:B------:R-:W-:Y:S02]  /*11c70*/  SHF.L.W.U32.HI R90, R69.reuse, 0x15, R69.reuse ;  /* 0x00000015455a7819 */ /* 0x140fe40000010e45 */
[----:B------:R-:W-:Y:S02]  /*11c80*/  SHF.L.W.U32.HI R91, R69, 0x7, R69 ;  /* 0x00000007455b7819 */ /* 0x000fe40000010e45 */
[----:B------:R-:W-:Y:S02]  /*11c90*/  IADD3 R82, PT, PT, R73, R82, R85 ;  /* 0x0000005249527210 */ /* 0x000fe40007ffe055 */
        /* <DEDUP_REMOVED lines=12> */
[----:B------:R-:W-:Y:S01]  /*11d60*/  SHF.R.U32.HI R76, RZ, 0xa, R61 ;  /* 0x0000000aff4c7819 */ /* 0x000fe2000001163d */
[----:B------:R-:W-:Y:S01]  /*11d70*/  IMAD.U32 R61, RZ, RZ, UR18 ;  /* 0x00000012ff3d7e24 */ /* 0x000fe2000f8e00ff */
[----:B------:R-:W-:-:S04]  /*11d80*/  LOP3.LUT R84, R81, R84, R82, 0xe8, !PT ;  /* 0x0000005451547212 */ /* 0x000fc800078ee852 */
[----:B------:R-:W-:Y:S02]  /*11d90*/  IADD3 R90, PT, PT, R86, R61, R85 ;  /* 0x0000003d565a7210 */ /* 0x000fe40007ffe055 */
        /* <DEDUP_REMOVED lines=12> */
[----:B------:R-:W-:Y:S01]  /*11e60*/  LOP3.LUT R80, R74, R70, R69, 0xb8, !PT ;  /* 0x000000464a507212 */ /* 0x000fe200078eb845 */
[----:B------:R-:W-:Y:S01]  /*11e70*/  IMAD.U32 R62, RZ, RZ, UR19 ;  /* 0x00000013ff3e7e24 */ /* 0x000fe2000f8e00ff */
[--C-:B------:R-:W-:Y:S01]  /*11e80*/  SHF.L.W.U32.HI R85, R73, 0x1e, R73.reuse ;  /* 0x0000001e49557819 */ /* 0x100fe20000010e49 */
[----:B------:R-:W-:Y:S01]  /*11e90*/  IMAD.IADD R77, R77, 0x1, R76 ;  /* 0x000000014d4d7824 */ /* 0x000fe200078e024c */
[C-C-:B------:R-:W-:Y:S01]  /*11ea0*/  SHF.L.W.U32.HI R88, R73.reuse, 0x13, R73.reuse ;  /* 0x0000001349587819 */ /* 0x140fe20000010e49 */
[----:B------:R-:W0:Y:S01]  /*11eb0*/  LDCU.128 UR16, c[0x3][0xf0] ;  /* 0x00c01e00ff1077ac */ /* 0x000e220008000c00 */
[----:B------:R-:W-:-:S02]  /*11ec0*/  SHF.L.W.U32.HI R87, R73, 0xa, R73 ;  /* 0x0000000a49577819 */ /* 0x000fc40000010e49 */
[----:B------:R-:W-:Y:S02]  /*11ed0*/  IADD3 R80, PT, PT, R92, R80, R71 ;  /* 0x000000505c507210 */ /* 0x000fe40007ffe047 */
[----:B------:R-:W-:Y:S02]  /*11ee0*/  LOP3.LUT R88, R87, R85, R88, 0x96, !PT ;  /* 0x0000005557587212 */ /* 0x000fe400078e9658 */
[C-C-:B------:R-:W-:Y:S02]  /*11ef0*/  SHF.L.W.U32.HI R0, R86.reuse, 0xf, R86.reuse ;  /* 0x0000000f56007819 */ /* 0x140fe40000010e56 */
[----:B------:R-:W-:Y:S02]  /*11f00*/  SHF.L.W.U32.HI R63, R86, 0xd, R86 ;  /* 0x0000000d563f7819 */ /* 0x000fe40000010e56 */
[----:B------:R-:W-:Y:S02]  /*11f10*/  IADD3 R87, PT, PT, R77, R62, R80 ;  /* 0x0000003e4d577210 */ /* 0x000fe40007ffe050 */
[----:B------:R-:W-:-:S02]  /*11f20*/  SHF.R.U32.HI R86, RZ, 0xa, R86 ;  /* 0x0000000aff567819 */ /* 0x000fc40000011656 */
[C---:B------:R-:W-:Y:S01]  /*11f30*/  LOP3.LUT R81, R82.reuse, R81, R73, 0xe8, !PT ;  /* 0x0000005152517212 */ /* 0x040fe200078ee849 */
[----:B------:R-:W-:Y:S01]  /*11f40*/  IMAD.IADD R71, R82, 0x1, R87 ;  /* 0x0000000152477824 */ /* 0x000fe200078e0257 */
[----:B------:R-:W-:Y:S02]  /*11f50*/  LOP3.LUT R63, R86, R0, R63, 0x96, !PT ;  /* 0x00000000563f7212 */ /* 0x000fe400078e963f */
[----:B------:R-:W-:Y:S02]  /*11f60*/  IADD3 R0, PT, PT, R79, R88, R81 ;  /* 0x000000584f007210 */ /* 0x000fe40007ffe051 */
[C-C-:B------:R-:W-:Y:S02]  /*11f70*/  SHF.L.W.U32.HI R76, R65.reuse, 0x19, R65.reuse ;  /* 0x00000019414c7819 */ /* 0x140fe40000010e41 */
[--C-:B------:R-:W-:Y:S02]  /*11f80*/  SHF.L.W.U32.HI R79, R65, 0xe, R65.reuse ;  /* 0x0000000e414f7819 */ /* 0x100fe40000010e41 */
[----:B------:R-:W-:-:S02]  /*11f90*/  SHF.R.U32.HI R80, RZ, 0x3, R65 ;  /* 0x00000003ff507819 */ /* 0x000fc40000011641 */
        /* <DEDUP_REMOVED lines=16> */
[C-C-:B------:R-:W-:Y:S02]  /*120a0*/  SHF.L.W.U32.HI R74, R77.reuse, 0xf, R77.reuse ;  /* 0x0000000f4d4a7819 */ /* 0x140fe40000010e4d */
[--C-:B------:R-:W-:Y:S02]  /*120b0*/  SHF.L.W.U32.HI R79, R77, 0xd, R77.reuse ;  /* 0x0000000d4d4f7819 */ /* 0x100fe40000010e4d */
[----:B------:R-:W-:Y:S02]  /*120c0*/  SHF.R.U32.HI R77, RZ, 0xa, R77 ;  /* 0x0000000aff4d7819 */ /* 0x000fe4000001164d */
[----:B------:R-:W-:-:S02]  /*120d0*/  IADD3 R82, PT, PT, R64, R63, R89 ;  /* 0x0000003f40527210 */ /* 0x000fc40007ffe059 */
[C-C-:B------:R-:W-:Y:S02]  /*120e0*/  SHF.L.W.U32.HI R76, R75.reuse, 0x1e, R75.reuse ;  /* 0x0000001e4b4c7819 */ /* 0x140fe40000010e4b */
[C-C-:B------:R-:W-:Y:S02]  /*120f0*/  SHF.L.W.U32.HI R81, R75.reuse, 0x13, R75.reuse ;  /* 0x000000134b517819 */ /* 0x140fe40000010e4b */
[----:B------:R-:W-:Y:S02]  /*12100*/  SHF.L.W.U32.HI R80, R75, 0xa, R75 ;  /* 0x0000000a4b507819 */ /* 0x000fe40000010e4b */
[----:B------:R-:W-:Y:S01]  /*12110*/  LOP3.LUT R77, R77, R74, R79, 0x96, !PT ;  /* 0x0000004a4d4d7212 */ /* 0x000fe200078e964f */
[----:B------:R-:W-:Y:S01]  /*12120*/  IMAD.IADD R74, R73, 0x1, R82 ;  /* 0x00000001494a7824 */ /* 0x000fe200078e0252 */
[----:B------:R-:W-:Y:S02]  /*12130*/  LOP3.LUT R76, R80, R76, R81, 0x96, !PT ;  /* 0x0000004c504c7212 */ /* 0x000fe400078e9651 */
[----:B------:R-:W-:-:S02]  /*12140*/  LOP3.LUT R73, R0, R73, R75, 0xe8, !PT ;  /* 0x0000004900497212 */ /* 0x000fc400078ee84b */
        /* <DEDUP_REMOVED lines=16> */
[----:B------:R-:W-:Y:S02]  /*12250*/  IADD3 R84, PT, PT, R84, R77, R69 ;  /* 0x0000004d54547210 */ /* 0x000fe40007ffe045 */
[C-C-:B------:R-:W-:Y:S02]  /*12260*/  SHF.L.W.U32.HI R65, R64.reuse, 0xf, R64.reuse ;  /* 0x0000000f40417819 */ /* 0x140fe40000010e40 */
[----:B------:R-:W-:-:S02]  /*12270*/  SHF.L.W.U32.HI R72, R64, 0xd, R64 ;  /* 0x0000000d40487819 */ /* 0x000fc40000010e40 */
[----:B------:R-:W-:Y:S01]  /*12280*/  SHF.R.U32.HI R69, RZ, 0xa, R64 ;  /* 0x0000000aff457819 */ /* 0x000fe20000011640 */
[----:B------:R-:W-:Y:S01]  /*12290*/  IMAD.U32 R64, RZ, RZ, UR17 ;  /* 0x00000011ff407e24 */ /* 0x000fe2000f8e00ff */
[----:B------:R-:W-:-:S04]  /*122a0*/  LOP3.LUT R77, R75, R0, R76, 0xe8, !PT ;  /* 0x000000004b4d7212 */ /* 0x000fc800078ee84c */
[----:B------:R-:W-:Y:S02]  /*122b0*/  IADD3 R81, PT, PT, R79, R64, R84 ;  /* 0x000000404f517210 */ /* 0x000fe40007ffe054 */
[----:B------:R-:W-:Y:S02]  /*122c0*/  LOP3.LUT R65, R69, R65, R72, 0x96, !PT ;  /* 0x0000004145417212 */ /* 0x000fe400078e9648 */
[----:B------:R-:W-:Y:S01]  /*122d0*/  IADD3 R69, PT, PT, R82, R73, R77 ;  /* 0x0000004952457210 */ /* 0x000fe20007ffe04d */
[----:B------:R-:W-:Y:S01]  /*122e0*/  IMAD.IADD R73, R0, 0x1, R81 ;  /* 0x0000000100497824 */ /* 0x000fe200078e0251 */
        /* <DEDUP_REMOVED lines=29> */
[----:B------:R-:W-:-:S02]  /*124c0*/  SHF.L.W.U32.HI R70, R68, 0x19, R68 ;  /* 0x0000001944467819 */ /* 0x000fc40000010e44 */
[--C-:B------:R-:W-:Y:S02]  /*124d0*/  SHF.L.W.U32.HI R75, R68, 0xe, R68.reuse ;  /* 0x0000000e444b7819 */ /* 0x100fe40000010e44 */
[----:B------:R-:W-:Y:S02]  /*124e0*/  SHF.R.U32.HI R68, RZ, 0x3, R68 ;  /* 0x00000003ff447819 */ /* 0x000fe40000011644 */
[----:B------:R-:W-:Y:S02]  /*124f0*/  LOP3.LUT R77, R69, R76, R80, 0xe8, !PT ;  /* 0x0000004c454d7212 */ /* 0x000fe400078ee850 */
[C-C-:B------:R-:W-:Y:S02]  /*12500*/  SHF.L.W.U32.HI R82, R79.reuse, 0x1a, R79.reuse ;  /* 0x0000001a4f527819 */ /* 0x140fe40000010e4f */
[C-C-:B------:R-:W-:Y:S02]  /*12510*/  SHF.L.W.U32.HI R83, R79.reuse, 0x15, R79.reuse ;  /* 0x000000154f537819 */ /* 0x140fe40000010e4f */
[----:B------:R-:W-:-:S02]  /*12520*/  SHF.L.W.U32.HI R84, R79, 0x7, R79 ;  /* 0x000000074f547819 */ /* 0x000fc40000010e4f */
[----:B------:R-:W-:Y:S02]  /*12530*/  LOP3.LUT R68, R68, R70, R75, 0x96, !PT ;  /* 0x0000004644447212 */ /* 0x000fe400078e964b */
[----:B------:R-:W-:Y:S02]  /*12540*/  IADD3 R67, PT, PT, R67, R0, R78 ;  /* 0x0000000043437210 */ /* 0x000fe40007ffe04e */
[----:B------:R-:W-:Y:S02]  /*12550*/  IADD3 R72, PT, PT, R72, R81, R77 ;  /* 0x0000005148487210 */ /* 0x000fe40007ffe04d */
[----:B------:R-:W-:Y:S02]  /*12560*/  LOP3.LUT R82, R84, R82, R83, 0x96, !PT ;  /* 0x0000005254527212 */ /* 0x000fe400078e9653 */
[----:B------:R-:W-:Y:S01]  /*12570*/  LOP3.LUT R0, R74, R79, R73, 0xb8, !PT ;  /* 0x0000004f4a007212 */ /* 0x000fe200078eb849 */
[----:B------:R-:W-:Y:S01]  /*12580*/  IMAD.U32 R66, RZ, RZ, UR19 ;  /* 0x00000013ff427e24 */ /* 0x000fe2000f8e00ff */
[--C-:B------:R-:W-:Y:S01]  /*12590*/  SHF.L.W.U32.HI R70, R72, 0x1e, R72.reuse ;  /* 0x0000001e48467819 */ /* 0x100fe20000010e48 */
[----:B------:R-:W-:Y:S01]  /*125a0*/  IMAD.IADD R67, R68, 0x1, R67 ;  /* 0x0000000144437824 */ /* 0x000fe200078e0243 */
[----:B------:R-:W-:-:S02]  /*125b0*/  SHF.L.W.U32.HI R75, R72, 0x13, R72 ;  /* 0x00000013484b7819 */ /* 0x000fc40000010e48 */
[--C-:B------:R-:W-:Y:S02]  /*125c0*/  SHF.L.W.U32.HI R77, R72, 0xa, R72.reuse ;  /* 0x0000000a484d7819 */ /* 0x100fe40000010e48 */
[----:B------:R-:W-:Y:S02]  /*125d0*/  IADD3 R0, PT, PT, R82, R0, R71 ;  /* 0x0000000052007210 */ /* 0x000fe40007ffe047 */
[----:B------:R-:W-:Y:S02]  /*125e0*/  LOP3.LUT R70, R77, R70, R75, 0x96, !PT ;  /* 0x000000464d467212 */ /* 0x000fe400078e964b */
[----:B------:R-:W-:Y:S02]  /*125f0*/  LOP3.LUT R68, R80, R69, R72, 0xe8, !PT ;  /* 0x0000004550447212 */ /* 0x000fe400078ee848 */
[----:B------:R-:W-:Y:S01]  /*12600*/  IADD3 R67, PT, PT, R67, R66, R0 ;  /* 0x0000004243437210 */ /* 0x000fe20007ffe000 */
[----:B------:R-:W-:-:S03]  /*12610*/  VIADD R75, R74, 0x5be0cd19 ;  /* 0x5be0cd194a4b7836 */ /* 0x000fc60000000000 */
[----:B------:R-:W-:Y:S01]  /*12620*/  IADD3 R70, PT, PT, R67, R70, R68 ;  /* 0x0000004643467210 */ /* 0x000fe20007ffe044 */
[----:B------:R-:W-:Y:S01]  /*12630*/  VIADD R74, R69, 0xa54ff53a ;  /* 0xa54ff53a454a7836 */ /* 0x000fe20000000000 */
[----:B------:R-:W-:Y:S01]  /*12640*/  IADD3 R76, PT, PT, R67, 0x510e527f, R76 ;  /* 0x510e527f434c7810 */ /* 0x000fe20007ffe04c */
[----:B------:R-:W-:Y:S02]  /*12650*/  VIADD R0, R73, 0x1f83d9ab ;  /* 0x1f83d9ab49007836 */ /* 0x000fe40000000000 */
[----:B------:R-:W-:Y:S02]  /*12660*/  VIADD R77, R80, 0x3c6ef372 ;  /* 0x3c6ef372504d7836 */ /* 0x000fe40000000000 */
[----:B------:R-:W-:Y:S02]  /*12670*/  VIADD R69, R79, 0x9b05688c ;  /* 0x9b05688c4f457836 */ /* 0x000fe40000000000 */
[----:B------:R-:W-:Y:S02]  /*12680*/  VIADD R72, R72, 0xbb67ae85 ;  /* 0xbb67ae8548487836 */ /* 0x000fe40000000000 */
[----:B------:R-:W-:Y:S01]  /*12690*/  VIADD R70, R70, 0x6a09e667 ;  /* 0x6a09e66746467836 */ /* 0x000fe20000000000 */
[----:B------:R-:W-:Y:S06]  /*126a0*/  BRA `(.L_x_28) ;  /* 0x000000ac00807947 */ /* 0x000fec0003800000 */
.L_x_24:
[----:B------:R-:W5:Y:S01]  /*126b0*/  LDL.128 R24, [R1+0x140] ;  /* 0x0001400001187983 */ /* 0x000f620000100c00 */
[----:B------:R-:W4:Y:S03]  /*126c0*/  LDCU.128 UR16, c[0x3][URZ] ;  /* 0x00c00000ff1077ac */ /* 0x000f260008000c00 */
[----:B0123--:R-:W2:Y:S04]  /*126d0*/  LDL.128 R4, [R1+0x150] ;  /* 0x0001500001047983 */ /* 0x00fea80000100c00 */
[----:B----4-:R-:W3:Y:S04]  /*126e0*/  LDL.128 R8, [R1+0x160] ;  /* 0x0001600001087983 */ /* 0x010ee80000100c00 */
        /* <DEDUP_REMOVED lines=201> */
[----:B------:R-:W-:-:S04]  /*13380*/  LOP3.LUT R23, R40, R23, R45, 0xe8, !PT ;  /* 0x0000001728177212 */ /* 0x000fc800078ee82d */
[----:B------:R-:W-:Y:S02]  /*13390*/  IADD3 R50, PT, PT, R39, R20, R23 ;  /* 0x0000001427327210 */ /* 0x000fe40007ffe017 */
[----:B------:R-:W-:-:S05]  /*133a0*/  IADD3 R23, PT, PT, R14, R37, R38 ;  /* 0x000000250e177210 */ /* 0x000fca0007ffe026 */
[C---:B------:R-:W-:Y:S01]  /*133b0*/  IMAD.IADD R22, R50.reuse, 0x1, R23 ;  /* 0x0000000132167824 */ /* 0x040fe200078e0217 */
[----:B------:R-:W-:-:S04]  /*133c0*/  SHF.L.W.U32.HI R39, R50, 0x1e, R50 ;  /* 0x0000001e32277819 */ /* 0x000fc80000010e32 */
[C-C-:B------:R-:W-:Y:S02]  /*133d0*/  SHF.L.W.U32.HI R20, R22.reuse, 0x1a, R22.reuse ;  /* 0x0000001a16147819 */ /* 0x140fe40000010e16 */
[C-C-:B------:R-:W-:Y:S02]  /*133e0*/  SHF.L.W.U32.HI R21, R22.reuse, 0x15, R22.reuse ;  /* 0x0000001516157819 */ /* 0x140fe40000010e16 */
[----:B------:R-:W-:Y:S02]  /*133f0*/  SHF.L.W.U32.HI R38, R22, 0x7, R22 ;  /* 0x0000000716267819 */ /* 0x000fe40000010e16 */
[--C-:B------:R-:W-:Y:S02]  /*13400*/  SHF.L.W.U32.HI R42, R50, 0x13, R50.reuse ;  /* 0x00000013322a7819 */ /* 0x100fe40000010e32 */
[----:B------:R-:W-:Y:S02]  /*13410*/  LOP3.LUT R20, R38, R20, R21, 0x96, !PT ;  /* 0x0000001426147212 */ /* 0x000fe400078e9615 */
[----:B------:R-:W-:-:S02]  /*13420*/  SHF.L.W.U32.HI R41, R50, 0xa, R50 ;  /* 0x0000000a32297819 */ /* 0x000fc40000010e32 */
[----:B------:R-:W-:Y:S01]  /*13430*/  LOP3.LUT R21, R53, R22, R55, 0xb8, !PT ;  /* 0x0000001635157212 */ /* 0x000fe200078eb837 */
[----:B------:R-:W-:Y:S01]  /*13440*/  IMAD.U32 R38, RZ, RZ, UR19 ;  /* 0x00000013ff267e24 */ /* 0x000fe2000f8e00ff */
[----:B------:R-:W-:Y:S01]  /*13450*/  LOP3.LUT R41, R41, R39, R42, 0x96, !PT ;  /* 0x0000002729297212 */ /* 0x000fe200078e962a */
[----:B------:R-:W0:Y:S01]  /*13460*/  LDCU.128 UR16, c[0x3][0x40] ;  /* 0x00c00800ff1077ac */ /* 0x000e220008000c00 */
[----:B------:R-:W-:Y:S02]  /*13470*/  IADD3 R42, PT, PT, R20, R21, R48 ;  /* 0x00000015142a7210 */ /* 0x000fe40007ffe030 */
[----:B------:R-:W-:Y:S02]  /*13480*/  LOP3.LUT R40, R45, R40, R50, 0xe8, !PT ;  /* 0x000000282d287212 */ /* 0x000fe400078ee832 */
[----:B------:R-:W-:Y:S02]  /*13490*/  IADD3 R42, PT, PT, R15, R38, R42 ;  /* 0x000000260f2a7210 */ /* 0x000fe40007ffe02a */
[----:B------:R-:W-:-:S02]  /*134a0*/  IADD3 R51, PT, PT, R46, R41, R40 ;  /* 0x000000292e337210 */ /* 0x000fc40007ffe028 */
[C-C-:B------:R-:W-:Y:S02]  /*134b0*/  SHF.L.W.U32.HI R20, R14.reuse, 0xf, R14.reuse ;  /* 0x0000000f0e147819 */ /* 0x140fe40000010e0e */
[----:B------:R-:W-:Y:S01]  /*134c0*/  SHF.L.W.U32.HI R21, R14, 0xd, R14 ;  /* 0x0000000d0e157819 */ /* 0x000fe20000010e0e */
[----:B------:R-:W-:Y:S01]  /*134d0*/  IMAD.IADD R47, R51, 0x1, R42 ;  /* 0x00000001332f7824 */ /* 0x000fe200078e022a */
[----:B------:R-:W-:Y:S02]  /*134e0*/  SHF.R.U32.HI R39, RZ, 0xa, R14 ;  /* 0x0000000aff277819 */ /* 0x000fe4000001160e */
[----:B------:R-:W-:Y:S02]  /*134f0*/  SHF.L.W.U32.HI R41, R25, 0x19, R25 ;  /* 0x0000001919297819 */ /* 0x000fe40000010e19 */
        /* <DEDUP_REMOVED lines=196> */
[C-C-:B------:R-:W-:Y:S02]  /*14140*/  SHF.L.W.U32.HI R7, R58.reuse, 0xf, R58.reuse ;  /* 0x0000000f3a077819 */ /* 0x140fe40000010e3a */
        /* <DEDUP_REMOVED lines=62> */
[C-C-:B------:R-:W-:Y:S02]  /*14530*/  SHF.L.W.U32.HI R45, R62.reuse, 0x1e, R62.reuse ;  /* 0x0000001e3e2d7819 */ /* 0x140fe40000010e3e */
[----:B------:R-:W-:-:S02]  /*14540*/  SHF.L.W.U32.HI R54, R62, 0x13, R62 ;  /* 0x000000133e367819 */ /* 0x000fc40000010e3e */
[----:B------:R-:W-:Y:S02]  /*14550*/  SHF.L.W.U32.HI R47, R62, 0xa, R62 ;  /* 0x0000000a3e2f7819 */ /* 0x000fe40000010e3e */
[----:B------:R-:W-:Y:S02]  /*14560*/  IADD3 R9, PT, PT, R10, R9, R27 ;  /* 0x000000090a097210 */ /* 0x000fe40007ffe01b */
        /* <DEDUP_REMOVED lines=30> */
[----:B------:R-:W-:Y:S01]  /*14750*/  LOP3.LUT R57, R62, R57, R61, 0xe8, !PT ;  /* 0x000000393e397212 */ /* 0x000fe200078ee83d */
[----:B------:R-:W0:Y:S01]  /*14760*/  LDCU.128 UR16, c[0x3][0x70] ;  /* 0x00c00e00ff1077ac */ /* 0x000e220008000c00 */
[----:B------:R-:W-:Y:S02]  /*14770*/  IADD3 R59, PT, PT, R60, R59, R49 ;  /* 0x0000003b3c3b7210 */ /* 0x000fe40007ffe031 */
[----:B------:R-:W-:Y:S02]  /*14780*/  IADD3 R50, PT, PT, R25, R50, R57 ;  /* 0x0000003219327210 */ /* 0x000fe40007ffe039 */
[----:B------:R-:W-:-:S02]  /*14790*/  IADD3 R25, PT, PT, R47, R10, R59 ;  /* 0x0000000a2f197210 */ /* 0x000fc40007ffe03b */
[C-C-:B------:R-:W-:Y:S02]  /*147a0*/  SHF.L.W.U32.HI R11, R45.reuse, 0xf, R45.reuse ;  /* 0x0000000f2d0b7819 */ /* 0x140fe40000010e2d */
[----:B------:R-:W-:Y:S01]  /*147b0*/  SHF.L.W.U32.HI R48, R45, 0xd, R45 ;  /* 0x0000000d2d307819 */ /* 0x000fe20000010e2d */
        /* <DEDUP_REMOVED lines=38> */
[--C-:B------:R-:W-:Y:S02]  /*14a20*/  SHF.L.W.U32.HI R63, R59, 0xa, R59.reuse ;  /* 0x0000000a3b3f7819 */ /* 0x100fe40000010e3b */
        /* <DEDUP_REMOVED lines=21> */
[C-C-:B------:R-:W-:Y:S02]  /*14b80*/  SHF.L.W.U32.HI R51, R66.reuse, 0x1e, R66.reuse ;  /* 0x0000001e42337819 */ /* 0x140fe40000010e42 */
[C-C-:B------:R-:W-:Y:S02]  /*14b90*/  SHF.L.W.U32.HI R52, R66.reuse, 0x13, R66.reuse ;  /* 0x0000001342347819 */ /* 0x140fe40000010e42 */
[----:B------:R-:W-:Y:S02]  /*14ba0*/  SHF.L.W.U32.HI R63, R66, 0xa, R66 ;  /* 0x0000000a423f7819 */ /* 0x000fe40000010e42 */
[----:B------:R-:W-:-:S02]  /*14bb0*/  IADD3 R14, PT, PT, R14, R13, R43 ;  /* 0x0000000d0e0e7210 */ /* 0x000fc40007ffe02b */
[----:B------:R-:W-:Y:S02]  /*14bc0*/  LOP3.LUT R64, R67, R64, R65, 0x96, !PT ;  /* 0x0000004043407212 */ /* 0x000fe400078e9641 */
        /* <DEDUP_REMOVED lines=73> */
[----:B------:R-:W-:Y:S02]  /*15060*/  IADD3 R40, PT, PT, R40, R25, R45 ;  /* 0x0000001928287210 */ /* 0x000fe40007ffe02d */
[----:B------:R-:W-:Y:S02]  /*15070*/  LOP3.LUT R39, R63, R39, R66, 0x96, !PT ;  /* 0x000000273f277212 */ /* 0x000fe400078e9642 */
        /* <DEDUP_REMOVED lines=38> */
[----:B------:R-:W-:Y:S02]  /*152e0*/  SHF.L.W.U32.HI R67, R42, 0x19, R42 ;  /* 0x000000192a437819 */ /* 0x000fe40000010e2a */
[----:B------:R-:W-:Y:S02]  /*152f0*/  LOP3.LUT R39, R65, R39, R54, 0x96, !PT ;  /* 0x0000002741277212 */ /* 0x000fe400078e9636 */
[C-C-:B------:R-:W-:Y:S02]  /*15300*/  SHF.L.W.U32.HI R69, R66.reuse, 0x1a, R66.reuse ;  /* 0x0000001a42457819 */ /* 0x140fe40000010e42 */
[----:B------:R-:W-:-:S02]  /*15310*/  SHF.L.W.U32.HI R70, R66, 0x15, R66 ;  /* 0x0000001542467819 */ /* 0x000fc40000010e42 */
[----:B------:R-:W-:Y:S02]  /*15320*/  SHF.L.W.U32.HI R71, R66, 0x7, R66 ;  /* 0x0000000742477819 */ /* 0x000fe40000010e42 */
[--C-:B------:R-:W-:Y:S02]  /*15330*/  SHF.L.W.U32.HI R54, R42, 0xe, R42.reuse ;  /* 0x0000000e2a367819 */ /* 0x100fe40000010e2a */
[----:B------:R-:W-:Y:S02]  /*15340*/  SHF.R.U32.HI R65, RZ, 0x3, R42 ;  /* 0x00000003ff417819 */ /* 0x000fe4000001162a */
[----:B------:R-:W-:Y:S02]  /*15350*/  LOP3.LUT R72, R71, R69, R70, 0x96, !PT ;  /* 0x0000004547487212 */ /* 0x000fe400078e9646 */
[----:B------:R-:W-:Y:S02]  /*15360*/  LOP3.LUT R54, R65, R67, R54, 0x96, !PT ;  /* 0x0000004341367212 */ /* 0x000fe400078e9636 */
[----:B------:R-:W-:-:S02]  /*15370*/  IADD3 R39, PT, PT, R27, R39, R48 ;  /* 0x000000271b277210 */ /* 0x000fc40007ffe030 */
        /* <DEDUP_REMOVED lines=10> */
[----:B------:R-:W-:Y:S02]  /*15420*/  SHF.L.W.U32.HI R39, R53, 0xf, R53 ;  /* 0x0000000f35277819 */ /* 0x000fe40000010e35 */
        /* <DEDUP_REMOVED lines=32> */
[C-C-:B------:R-:W-:Y:S02]  /*15630*/  SHF.L.W.U32.HI R73, R71.reuse, 0x13, R71.reuse ;  /* 0x0000001347497819 */ /* 0x140fe40000010e47 */
[----:B------:R-:W-:Y:S02]  /*15640*/  SHF.L.W.U32.HI R72, R71, 0xa, R71 ;  /* 0x0000000a47487819 */ /* 0x000fe40000010e47 */
[C-C-:B------:R-:W-:Y:S02]  /*15650*/  SHF.L.W.U32.HI R57, R58.reuse, 0x19, R58.reuse ;  /* 0x000000193a397819 */ /* 0x140fe40000010e3a */
[--C-:B------:R-:W-:Y:S02]  /*15660*/  SHF.L.W.U32.HI R60, R58, 0xe, R58.reuse ;  /* 0x0000000e3a3c7819 */ /* 0x100fe40000010e3a */
[----:B------:R-:W-:Y:S02]  /*15670*/  SHF.R.U32.HI R69, RZ, 0x3, R58 ;  /* 0x00000003ff457819 */ /* 0x000fe4000001163a */
[----:B------:R-:W-:-:S02]  /*15680*/  SHF.L.W.U32.HI R74, R67, 0x1a, R67 ;  /* 0x0000001a434a7819 */ /* 0x000fc40000010e43 */
[C-C-:B------:R-:W-:Y:S02]  /*15690*/  SHF.L.W.U32.HI R75, R67.reuse, 0x15, R67.reuse ;  /* 0x00000015434b7819 */ /* 0x140fe40000010e43 */
[----:B------:R-:W-:Y:S02]  /*156a0*/  SHF.L.W.U32.HI R76, R67, 0x7, R67 ;  /* 0x00000007434c7819 */ /* 0x000fe40000010e43 */
[----:B------:R-:W-:Y:S02]  /*156b0*/  LOP3.LUT R73, R72, R70, R73, 0x96, !PT ;  /* 0x0000004648497212 */ /* 0x000fe400078e9649 */
[----:B------:R-:W-:Y:S02]  /*156c0*/  LOP3.LUT R57, R69, R57, R60, 0x96, !PT ;  /* 0x0000003945397212 */ /* 0x000fe400078e963c */
[----:B------:R-:W-:Y:S02]  /*156d0*/  IADD3 R42, PT, PT, R41, R42, R50 ;  /* 0x0000002a292a7210 */ /* 0x000fe40007ffe032 */
        /* <DEDUP_REMOVED lines=103> */
[----:B------:R-:W-:Y:S02]  /*15d50*/  LOP3.LUT R44, R69, R70, R66, 0xb8, !PT ;  /* 0x00000046452c7212 */ /* 0x000fe400078eb842 */
[----:B------:R-:W-:Y:S01]  /*15d60*/  IADD3 R75, PT, PT, R63, R72, R75 ;  /* 0x000000483f4b7210 */ /* 0x000fe20007ffe04b */
[----:B------:R-:W-:Y:S01]  /*15d70*/  IMAD.IADD R61, R61, 0x1, R46 ;  /* 0x000000013d3d7824 */ /* 0x000fe200078e022e */
[----:B------:R-:W-:Y:S01]  /*15d80*/  IADD3 R72, PT, PT, R79, R44, R68 ;  /* 0x0000002c4f487210 */ /* 0x000fe20007ffe044 */
[----:B------:R-:W-:Y:S01]  /*15d90*/  IMAD.U32 R44, RZ, RZ, UR17 ;  /* 0x00000011ff2c7e24 */ /* 0x000fe2000f8e00ff */
[----:B------:R-:W-:-:S04]  /*15da0*/  SHF.L.W.U32.HI R46, R60, 0xf, R60 ;  /* 0x0000000f3c2e7819 */ /* 0x000fc80000010e3c */
[----:B------:R-:W-:Y:S02]  /*15db0*/  IADD3 R72, PT, PT, R61, R44, R72 ;  /* 0x0000002c3d487210 */ /* 0x000fe40007ffe048 */
[--C-:B------:R-:W-:Y:S02]  /*15dc0*/  SHF.L.W.U32.HI R63, R60, 0xd, R60.reuse ;  /* 0x0000000d3c3f7819 */ /* 0x100fe40000010e3c */
[----:B------:R-:W-:Y:S01]  /*15dd0*/  SHF.R.U32.HI R62, RZ, 0xa, R60 ;  /* 0x0000000aff3e7819 */ /* 0x000fe2000001163c */
[----:B------:R-:W-:Y:S01]  /*15de0*/  IMAD.IADD R71, R75, 0x1, R72 ;  /* 0x000000014b477824 */ /* 0x000fe200078e0248 */
        /* <DEDUP_REMOVED lines=256> */
[C-C-:B------:R-:W-:Y:S02]  /*16df0*/  SHF.L.W.U32.HI R86, R80.reuse, 0x1a, R80.reuse ;  /* 0x0000001a50567819 */ /* 0x140fe40000010e50 */
[C-C-:B------:R-:W-:Y:S02]  /*16e00*/  SHF.L.W.U32.HI R87, R80.reuse, 0x15, R80.reuse ;  /* 0x0000001550577819 */ /* 0x140fe40000010e50 */
[----:B------:R-:W-:Y:S02]  /*16e10*/  SHF.L.W.U32.HI R88, R80, 0x7, R80 ;  /* 0x0000000750587819 */ /* 0x000fe40000010e50 */
[----:B------:R-:W-:-:S02]  /*16e20*/  SHF.R.U32.HI R82, RZ, 0x3, R57 ;  /* 0x00000003ff527819 */ /* 0x000fc40000011639 */
[----:B------:R-:W-:Y:S02]  /*16e30*/  LOP3.LUT R86, R88, R86, R87, 0x96, !PT ;  /* 0x0000005658567212 */ /* 0x000fe400078e9657 */
[----:B------:R-:W-:Y:S02]  /*16e40*/  LOP3.LUT R74, R82, R74, R85, 0x96, !PT ;  /* 0x0000004a524a7212 */ /* 0x000fe400078e9655 */
[----:B------:R-:W-:Y:S02]  /*16e50*/  IADD3 R81, PT, PT, R56, R81, R65 ;  /* 0x0000005138517210 */ /* 0x000fe40007ffe041 */
[----:B------:R-:W-:Y:S02]  /*16e60*/  LOP3.LUT R87, R78, R80, R73, 0xb8, !PT ;  /* 0x000000504e577212 */ /* 0x000fe400078eb849 */
[C-C-:B------:R-:W-:Y:S02]  /*16e70*/  SHF.L.W.U32.HI R56, R84.reuse, 0x1e, R84.reuse ;  /* 0x0000001e54387819 */ /* 0x140fe40000010e54 */
[----:B------:R-:W-:-:S02]  /*16e80*/  SHF.L.W.U32.HI R85, R84, 0x13, R84 ;  /* 0x0000001354557819 */ /* 0x000fc40000010e54 */
[--C-:B------:R-:W-:Y:S01]  /*16e90*/  SHF.L.W.U32.HI R82, R84, 0xa, R84.reuse ;  /* 0x0000000a54527819 */ /* 0x100fe20000010e54 */
[----:B------:R-:W-:Y:S01]  /*16ea0*/  IMAD.IADD R74, R74, 0x1, R81 ;  /* 0x000000014a4a7824 */ /* 0x000fe200078e0251 */
[----:B------:R-:W-:Y:S02]  /*16eb0*/  IADD3 R87, PT, PT, R86, R87, R77 ;  /* 0x0000005756577210 */ /* 0x000fe40007ffe04d */
[----:B------:R-:W-:Y:S02]  /*16ec0*/  LOP3.LUT R82, R82, R56, R85, 0x96, !PT ;  /* 0x0000003852527212 */ /* 0x000fe400078e9655 */
[----:B------:R-:W-:Y:S01]  /*16ed0*/  LOP3.LUT R86, R83, R55, R84, 0xe8, !PT ;  /* 0x0000003753567212 */ /* 0x000fe200078ee854 */
[----:B0-----:R-:W-:Y:S01]  /*16ee0*/  IMAD.U32 R55, RZ, RZ, UR16 ;  /* 0x00000010ff377e24 */ /* 0x001fe2000f8e00ff */
[C-C-:B------:R-:W-:Y:S02]  /*16ef0*/  SHF.L.W.U32.HI R56, R71.reuse, 0xf, R71.reuse ;  /* 0x0000000f47387819 */ /* 0x140fe40000010e47 */
[----:B------:R-:W-:-:S02]  /*16f00*/  SHF.L.W.U32.HI R77, R71, 0xd, R71 ;  /* 0x0000000d474d7819 */ /* 0x000fc40000010e47 */
[----:B------:R-:W-:Y:S02]  /*16f10*/  SHF.R.U32.HI R81, RZ, 0xa, R71 ;  /* 0x0000000aff517819 */ /* 0x000fe40000011647 */
[----:B------:R-:W-:Y:S02]  /*16f20*/  IADD3 R86, PT, PT, R75, R82, R86 ;  /* 0x000000524b567210 */ /* 0x000fe40007ffe056 */
[----:B------:R-:W-:Y:S02]  /*16f30*/  LOP3.LUT R56, R81, R56, R77, 0x96, !PT ;  /* 0x0000003851387212 */ /* 0x000fe400078e964d */
        /* <DEDUP_REMOVED lines=273> */
[----:B------:R-:W-:Y:S01]  /*18050*/  IADD3 R76, PT, PT, R69, R66, R76 ;  /* 0x00000042454c7210 */ /* 0x000fe20007ffe04c */
[----:B------:R-:W-:-:S04]  /*18060*/  VIADD R68, R83, 0x9b05688c ;  /* 0x9b05688c53447836 */ /* 0x000fc80000000000 */
[----:B------:R-:W-:-:S04]  /*18070*/  IMAD.IADD R71, R81, 0x1, R76 ;  /* 0x0000000151477824 */ /* 0x000fc800078e024c */
[C---:B------:R-:W-:Y:S01]  /*18080*/  VIADD R67, R71.reuse, 0x510e527f ;  /* 0x510e527f47437836 */ /* 0x040fe20000000000 */
[----:B------:R-:W-:Y:S01]  /*18090*/  IADD3 R71, PT, PT, -R71, -0x510e5280, RZ ;  /* 0xaef1ad8047477810 */ /* 0x000fe20007ffe1ff */
[----:B------:R-:W-:-:S03]  /*180a0*/  VIADD R69, R78, 0x1f83d9ab ;  /* 0x1f83d9ab4e457836 */ /* 0x000fc60000000000 */
[C---:B------:R-:W-:Y:S02]  /*180b0*/  LOP3.LUT R80, R67.reuse, R68, RZ, 0xc0, !PT ;  /* 0x0000004443507212 */ /* 0x040fe400078ec0ff */
[C-C-:B------:R-:W-:Y:S02]  /*180c0*/  SHF.L.W.U32.HI R72, R67.reuse, 0x1a, R67.reuse ;  /* 0x0000001a43487819 */ /* 0x140fe40000010e43 */
[C-C-:B------:R-:W-:Y:S02]  /*180d0*/  SHF.L.W.U32.HI R85, R67.reuse, 0x15, R67.reuse ;  /* 0x0000001543557819 */ /* 0x140fe40000010e43 */
[----:B------:R-:W-:Y:S02]  /*180e0*/  SHF.L.W.U32.HI R74, R67, 0x7, R67 ;  /* 0x00000007434a7819 */ /* 0x000fe40000010e43 */
[----:B------:R-:W-:Y:S01]  /*180f0*/  LOP3.LUT R80, R80, R69, R71, 0xf8, !PT ;  /* 0x0000004550507212 */ /* 0x000fe200078ef847 */
[----:B------:R-:W-:Y:S01]  /*18100*/  VIADD R71, R77, 0x5be0cd19 ;  /* 0x5be0cd194d477836 */ /* 0x000fe20000000000 */
[----:B------:R-:W-:-:S02]  /*18110*/  LOP3.LUT R78, R74, R72, R85, 0x96, !PT ;  /* 0x000000484a4e7212 */ /* 0x000fc400078e9655 */
[C-C-:B------:R-:W-:Y:S02]  /*18120*/  SHF.L.W.U32.HI R72, R81.reuse, 0x1e, R81.reuse ;  /* 0x0000001e51487819 */ /* 0x140fe40000010e51 */
[C-C-:B------:R-:W-:Y:S02]  /*18130*/  SHF.L.W.U32.HI R83, R81.reuse, 0x13, R81.reuse ;  /* 0x0000001351537819 */ /* 0x140fe40000010e51 */
[--C-:B------:R-:W-:Y:S02]  /*18140*/  SHF.L.W.U32.HI R74, R81, 0xa, R81.reuse ;  /* 0x0000000a514a7819 */ /* 0x100fe40000010e51 */
[----:B------:R-:W-:Y:S02]  /*18150*/  LOP3.LUT R79, R82, R79, R81, 0xe8, !PT ;  /* 0x0000004f524f7212 */ /* 0x000fe400078ee851 */
[----:B------:R-:W-:Y:S02]  /*18160*/  LOP3.LUT R72, R74, R72, R83, 0x96, !PT ;  /* 0x000000484a487212 */ /* 0x000fe400078e9653 */
[----:B------:R-:W-:-:S02]  /*18170*/  IADD3 R78, PT, PT, R78, R80, R71 ;  /* 0x000000504e4e7210 */ /* 0x000fc40007ffe047 */
[----:B------:R-:W-:-:S03]  /*18180*/  IADD3 R84, PT, PT, R75, R72, R79 ;  /* 0x000000484b547210 */ /* 0x000fc60007ffe04f */
[----:B------:R-:W-:Y:S02]  /*18190*/  IMAD.IADD R75, R78, 0x1, R3 ;  /* 0x000000014e4b7824 */ /* 0x000fe400078e0203 */
[----:B------:R-:W-:-:S03]  /*181a0*/  VIADD R74, R84, 0xa54ff53a ;  /* 0xa54ff53a544a7836 */ /* 0x000fc60000000000 */
[----:B------:R-:W-:-:S05]  /*181b0*/  LOP3.LUT R75, R75, 0x80000000, RZ, 0x3c, !PT ;  /* 0x800000004b4b7812 */ /* 0x000fca00078e3cff */
        /* <DEDUP_REMOVED lines=197> */
[----:B------:R-:W-:Y:S02]  /*18e10*/  SHF.R.U32.HI R86, RZ, 0x1d, R0 ;  /* 0x0000001dff567819 */ /* 0x000fe40000011600 */
[----:B------:R-:W-:-:S02]  /*18e20*/  IADD3 R85, PT, PT, R78, R85, R84 ;  /* 0x000000554e557210 */ /* 0x000fc40007ffe054 */
        /* <DEDUP_REMOVED lines=11> */
[----:B------:R-:W-:Y:S01]  /*18ee0*/  IMAD.SHL.U32 R91, R0, 0x8, RZ ;  /* 0x00000008005b7824 */ /* 0x000fe200078e00ff */
[----:B------:R-:W-:-:S02]  /*18ef0*/  LOP3.LUT R84, R88, R84, R89, 0x96, !PT ;  /* 0x0000005458547212 */ /* 0x000fc400078e9659 */
[----:B------:R-:W-:Y:S02]  /*18f00*/  LOP3.LUT R87, R82, R87, R85, 0xe8, !PT ;  /* 0x0000005752577212 */ /* 0x000fe400078ee855 */
[----:B------:R-:W-:Y:S02]  /*18f10*/  IADD3 R81, PT, PT, R91, R38, R81 ;  /* 0x000000265b517210 */ /* 0x000fe40007ffe051 */
[----:B------:R-:W-:-:S05]  /*18f20*/  IADD3 R84, PT, PT, R79, R84, R87 ;  /* 0x000000544f547210 */ /* 0x000fca0007ffe057 */
[----:B------:R-:W-:Y:S02]  /*18f30*/  IMAD.IADD R79, R84, 0x1, R81 ;  /* 0x00000001544f7824 */ /* 0x000fe400078e0251 */
[C---:B------:R-:W-:Y:S02]  /*18f40*/  IMAD.SHL.U32 R93, R86.reuse, 0x8000, RZ ;  /* 0x00008000565d7824 */ /* 0x040fe400078e00ff */
[----:B------:R-:W-:Y:S01]  /*18f50*/  IMAD.SHL.U32 R90, R86, 0x2000, RZ ;  /* 0x00002000565a7824 */ /* 0x000fe200078e00ff */
[C-C-:B------:R-:W-:Y:S02]  /*18f60*/  SHF.L.W.U32.HI R87, R79.reuse, 0x1a, R79.reuse ;  /* 0x0000001a4f577819 */ /* 0x140fe40000010e4f */
[C-C-:B------:R-:W-:Y:S02]  /*18f70*/  SHF.L.W.U32.HI R88, R79.reuse, 0x15, R79.reuse ;  /* 0x000000154f587819 */ /* 0x140fe40000010e4f */
[----:B------:R-:W-:Y:S02]  /*18f80*/  SHF.L.W.U32.HI R89, R79, 0x7, R79 ;  /* 0x000000074f597819 */ /* 0x000fe40000010e4f */
[----:B------:R-:W-:-:S02]  /*18f90*/  LOP3.LUT R92, R83, R79, R80, 0xb8, !PT ;  /* 0x0000004f535c7212 */ /* 0x000fc400078eb850 */
[----:B------:R-:W-:Y:S02]  /*18fa0*/  LOP3.LUT R95, R89, R87, R88, 0x96, !PT ;  /* 0x00000057595f7212 */ /* 0x000fe400078e9658 */
[C-C-:B------:R-:W-:Y:S02]  /*18fb0*/  SHF.L.W.U32.HI R87, R84.reuse, 0x1e, R84.reuse ;  /* 0x0000001e54577819 */ /* 0x140fe40000010e54 */
[C-C-:B------:R-:W-:Y:S02]  /*18fc0*/  SHF.L.W.U32.HI R88, R84.reuse, 0x13, R84.reuse ;  /* 0x0000001354587819 */ /* 0x140fe40000010e54 */
[----:B------:R-:W-:Y:S02]  /*18fd0*/  SHF.L.W.U32.HI R89, R84, 0xa, R84 ;  /* 0x0000000a54597819 */ /* 0x000fe40000010e54 */
[----:B------:R-:W-:Y:S02]  /*18fe0*/  LOP3.LUT R93, R93, R90, RZ, 0x3c, !PT ;  /* 0x0000005a5d5d7212 */ /* 0x000fe400078e3cff */
[----:B------:R-:W-:-:S02]  /*18ff0*/  LOP3.LUT R90, R89, R87, R88, 0x96, !PT ;  /* 0x00000057595a7212 */ /* 0x000fc400078e9658 */
[----:B------:R-:W-:Y:S02]  /*19000*/  LOP3.LUT R82, R85, R82, R84, 0xe8, !PT ;  /* 0x0000005255527212 */ /* 0x000fe400078ee854 */
[----:B------:R-:W-:Y:S02]  /*19010*/  IADD3 R95, PT, PT, R95, R92, R76 ;  /* 0x0000005c5f5f7210 */ /* 0x000fe40007ffe04c */
[----:B------:R-:W-:Y:S02]  /*19020*/  LOP3.LUT R88, R93, 0x80000000, RZ, 0xfc, !PT ;  /* 0x800000005d587812 */ /* 0x000fe400078efcff */
        /* <DEDUP_REMOVED lines=9> */
[----:B------:R-:W-:-:S02]  /*190c0*/  SHF.L.W.U32.HI R97, R91, 0xf, R91 ;  /* 0x0000000f5b617819 */ /* 0x000fc40000010e5b */
[--C-:B------:R-:W-:Y:S02]  /*190d0*/  SHF.L.W.U32.HI R98, R91, 0xd, R91.reuse ;  /* 0x0000000d5b627819 */ /* 0x100fe40000010e5b */
[----:B------:R-:W-:Y:S02]  /*190e0*/  SHF.R.U32.HI R99, RZ, 0xa, R91 ;  /* 0x0000000aff637819 */ /* 0x000fe4000001165b */
[----:B------:R-:W-:Y:S02]  /*190f0*/  LOP3.LUT R94, R95, R87, R94, 0x96, !PT ;  /* 0x000000575f5e7212 */ /* 0x000fe400078e965e */
[----:B------:R-:W-:Y:S02]  /*19100*/  LOP3.LUT R96, R80, R76, R79, 0xb8, !PT ;  /* 0x0000004c50607212 */ /* 0x000fe400078eb84f */
[----:B------:R-:W-:Y:S02]  /*19110*/  LOP3.LUT R90, R92, R89, R90, 0x96, !PT ;  /* 0x000000595c5a7212 */ /* 0x000fe400078e965a */
[----:B------:R-:W-:-:S02]  /*19120*/  LOP3.LUT R95, R84, R85, R82, 0xe8, !PT ;  /* 0x00000055545f7212 */ /* 0x000fc400078ee852 */
[----:B------:R-:W-:Y:S02]  /*19130*/  LOP3.LUT R87, R99, R97, R98, 0x96, !PT ;  /* 0x0000006163577212 */ /* 0x000fe400078e9662 */
[----:B------:R-:W-:Y:S02]  /*19140*/  IADD3 R94, PT, PT, R94, R96, R83 ;  /* 0x000000605e5e7210 */ /* 0x000fe40007ffe053 */
[----:B------:R-:W-:Y:S02]  /*19150*/  IADD3 R95, PT, PT, R77, R90, R95 ;  /* 0x0000005a4d5f7210 */ /* 0x000fe40007ffe05f */
[----:B------:R-:W-:Y:S01]  /*19160*/  IADD3 R77, PT, PT, R87, R21, R94 ;  /* 0x00000015574d7210 */ /* 0x000fe20007ffe05e */
[----:B------:R-:W-:-:S04]  /*19170*/  IMAD.MOV.U32 R90, RZ, RZ, -0x80000000 ;  /* 0x80000000ff5a7424 */ /* 0x000fc800078e00ff */
[----:B------:R-:W-:Y:S01]  /*19180*/  IMAD.IADD R83, R95, 0x1, R77 ;  /* 0x000000015f537824 */ /* 0x000fe200078e024d */
[----:B------:R-:W-:-:S04]  /*19190*/  SHF.L.W.U32.HI R92, R90, 0xd, R93 ;  /* 0x0000000d5a5c7819 */ /* 0x000fc80000010e5d */
[C-C-:B------:R-:W-:Y:S02]  /*191a0*/  SHF.L.W.U32.HI R98, R83.reuse, 0x1a, R83.reuse ;  /* 0x0000001a53627819 */ /* 0x140fe40000010e53 */
[C-C-:B------:R-:W-:Y:S02]  /*191b0*/  SHF.L.W.U32.HI R99, R83.reuse, 0x15, R83.reuse ;  /* 0x0000001553637819 */ /* 0x140fe40000010e53 */
[----:B------:R-:W-:Y:S02]  /*191c0*/  SHF.L.W.U32.HI R100, R83, 0x7, R83 ;  /* 0x0000000753647819 */ /* 0x000fe40000010e53 */
[----:B------:R-:W-:Y:S02]  /*191d0*/  SHF.L.W.U32.HI R89, R88, 0xf, R93 ;  /* 0x0000000f58597819 */ /* 0x000fe40000010e5d */
[----:B------:R-:W-:Y:S02]  /*191e0*/  SHF.R.U32.HI R85, RZ, 0xa, R88 ;  /* 0x0000000aff557819 */ /* 0x000fe40000011658 */
[----:B------:R-:W-:-:S02]  /*191f0*/  SHF.L.W.U32.HI R94, R95, 0x1e, R95 ;  /* 0x0000001e5f5e7819 */ /* 0x000fc40000010e5f */
[C-C-:B------:R-:W-:Y:S02]  /*19200*/  SHF.L.W.U32.HI R97, R95.reuse, 0x13, R95.reuse ;  /* 0x000000135f617819 */ /* 0x140fe40000010e5f */
[----:B------:R-:W-:Y:S02]  /*19210*/  SHF.L.W.U32.HI R96, R95, 0xa, R95 ;  /* 0x0000000a5f607819 */ /* 0x000fe40000010e5f */
[----:B------:R-:W-:Y:S02]  /*19220*/  LOP3.LUT R99, R100, R98, R99, 0x96, !PT ;  /* 0x0000006264637212 */ /* 0x000fe400078e9663 */
[----:B------:R-:W-:Y:S02]  /*19230*/  LOP3.LUT R98, R79, R83, R76, 0xb8, !PT ;  /* 0x000000534f627212 */ /* 0x000fe400078eb84c */
[----:B------:R-:W-:Y:S02]  /*19240*/  LOP3.LUT R89, R85, R89, R92, 0xf6, !PT ;  /* 0x0000005955597212 */ /* 0x000fe400078ef65c */
[----:B------:R-:W-:-:S02]  /*19250*/  LOP3.LUT R97, R96, R94, R97, 0x96, !PT ;  /* 0x0000005e60617212 */ /* 0x000fc400078e9661 */
        /* <DEDUP_REMOVED lines=12> */
[C-C-:B------:R-:W-:Y:S02]  /*19320*/  SHF.L.W.U32.HI R99, R87.reuse, 0xf, R87.reuse ;  /* 0x0000000f57637819 */ /* 0x140fe40000010e57 */
[--C-:B------:R-:W-:Y:S02]  /*19330*/  SHF.L.W.U32.HI R100, R87, 0xd, R87.reuse ;  /* 0x0000000d57647819 */ /* 0x100fe40000010e57 */
[----:B------:R-:W-:Y:S02]  /*19340*/  SHF.R.U32.HI R101, RZ, 0xa, R87 ;  /* 0x0000000aff657819 */ /* 0x000fe40000011657 */
        /* <DEDUP_REMOVED lines=25> */
[----:B------:R-:W-:Y:S01]  /*194e0*/  IMAD.IADD R95, R76, 0x1, R75 ;  /* 0x000000014c5f7824 */ /* 0x000fe200078e024b */
[C-C-:B------:R-:W-:Y:S02]  /*194f0*/  SHF.L.W.U32.HI R100, R85.reuse, 0xf, R85.reuse ;  /* 0x0000000f55647819 */ /* 0x140fe40000010e55 */
[----:B------:R-:W-:Y:S02]  /*19500*/  SHF.L.W.U32.HI R101, R85, 0xd, R85 ;  /* 0x0000000d55657819 */ /* 0x000fe40000010e55 */
[C-C-:B------:R-:W-:Y:S02]  /*19510*/  SHF.L.W.U32.HI R82, R95.reuse, 0x1a, R95.reuse ;  /* 0x0000001a5f527819 */ /* 0x140fe40000010e5f */
[C-C-:B------:R-:W-:Y:S02]  /*19520*/  SHF.L.W.U32.HI R99, R95.reuse, 0x15, R95.reuse ;  /* 0x000000155f637819 */ /* 0x140fe40000010e5f */
[----:B------:R-:W-:Y:S02]  /*19530*/  SHF.L.W.U32.HI R94, R95, 0x7, R95 ;  /* 0x000000075f5e7819 */ /* 0x000fe40000010e5f */
[----:B------:R-:W-:-:S02]  /*19540*/  SHF.R.U32.HI R102, RZ, 0xa, R85 ;  /* 0x0000000aff667819 */ /* 0x000fc40000011655 */
[----:B------:R-:W-:Y:S02]  /*19550*/  LOP3.LUT R96, R94, R82, R99, 0x96, !PT ;  /* 0x000000525e607212 */ /* 0x000fe400078e9663 */
        /* <DEDUP_REMOVED lines=38> */
[----:B------:R-:W-:Y:S02]  /*197c0*/  LOP3.LUT R101, R95, R78, R96, 0xb8, !PT ;  /* 0x0000004e5f657212 */ /* 0x000fe400078eb860 */
[----:B------:R-:W-:Y:S02]  /*197d0*/  LOP3.LUT R103, R104, R102, R103, 0x96, !PT ;  /* 0x0000006668677212 */ /* 0x000fe400078e9667 */
[C-C-:B------:R-:W-:Y:S02]  /*197e0*/  SHF.L.W.U32.HI R80, R100.reuse, 0x1e, R100.reuse ;  /* 0x0000001e64507819 */ /* 0x140fe40000010e64 */
[C-C-:B------:R-:W-:Y:S02]  /*197f0*/  SHF.L.W.U32.HI R99, R100.reuse, 0x13, R100.reuse ;  /* 0x0000001364637819 */ /* 0x140fe40000010e64 */
[----:B------:R-:W-:-:S02]  /*19800*/  SHF.L.W.U32.HI R92, R100, 0xa, R100 ;  /* 0x0000000a645c7819 */ /* 0x000fc40000010e64 */
[----:B------:R-:W-:Y:S01]  /*19810*/  IADD3 R101, PT, PT, R98, R101, R81 ;  /* 0x0000006562657210 */ /* 0x000fe20007ffe051 */
[----:B------:R-:W-:Y:S01]  /*19820*/  IMAD.IADD R81, R103, 0x1, R88 ;  /* 0x0000000167517824 */ /* 0x000fe200078e0258 */
[----:B------:R-:W-:Y:S02]  /*19830*/  LOP3.LUT R80, R92, R80, R99, 0x96, !PT ;  /* 0x000000505c507212 */ /* 0x000fe400078e9663 */
        /* <DEDUP_REMOVED lines=66> */
[----:B------:R-:W-:-:S02]  /*19c60*/  SHF.L.W.U32.HI R100, R79, 0xd, R79 ;  /* 0x0000000d4f647819 */ /* 0x000fc40000010e4f */
[----:B------:R-:W-:Y:S02]  /*19c70*/  SHF.R.U32.HI R102, RZ, 0xa, R79 ;  /* 0x0000000aff667819 */ /* 0x000fe4000001164f */
[----:B------:R-:W-:Y:S02]  /*19c80*/  SHF.L.W.U32.HI R103, R104, 0x1e, R104 ;  /* 0x0000001e68677819 */ /* 0x000fe40000010e68 */
[----:B------:R-:W-:Y:S02]  /*19c90*/  LOP3.LUT R97, R102, R97, R100, 0x96, !PT ;  /* 0x0000006166617212 */ /* 0x000fe400078e9664 */
[C-C-:B------:R-:W-:Y:S02]  /*19ca0*/  SHF.L.W.U32.HI R106, R104.reuse, 0x13, R104.reuse ;  /* 0x00000013686a7819 */ /* 0x140fe40000010e68 */
[----:B------:R-:W-:Y:S02]  /*19cb0*/  SHF.L.W.U32.HI R105, R104, 0xa, R104 ;  /* 0x0000000a68697819 */ /* 0x000fe40000010e68 */
        /* <DEDUP_REMOVED lines=43> */
[----:B------:R-:W-:Y:S02]  /*19f70*/  LOP3.LUT R104, R102, R104, R101, 0xe8, !PT ;  /* 0x0000006866687212 */ /* 0x000fe400078ee865 */
        /* <DEDUP_REMOVED lines=18> */
[--C-:B------:R-:W-:Y:S02]  /*1a0a0*/  SHF.L.W.U32.HI R105, R77, 0xd, R77.reuse ;  /* 0x0000000d4d697819 */ /* 0x100fe40000010e4d */
[----:B------:R-:W-:-:S02]  /*1a0b0*/  SHF.R.U32.HI R104, RZ, 0xa, R77 ;  /* 0x0000000aff687819 */ /* 0x000fc4000001164d */
[C-C-:B------:R-:W-:Y:S02]  /*1a0c0*/  SHF.L.W.U32.HI R106, R103.reuse, 0x1e, R103.reuse ;  /* 0x0000001e676a7819 */ /* 0x140fe40000010e67 */
[C-C-:B------:R-:W-:Y:S02]  /*1a0d0*/  SHF.L.W.U32.HI R107, R103.reuse, 0x13, R103.reuse ;  /* 0x00000013676b7819 */ /* 0x140fe40000010e67 */
[----:B------:R-:W-:Y:S02]  /*1a0e0*/  SHF.L.W.U32.HI R108, R103, 0xa, R103 ;  /* 0x0000000a676c7819 */ /* 0x000fe40000010e67 */
[----:B------:R-:W-:Y:S01]  /*1a0f0*/  LOP3.LUT R110, R99, R95, R92, 0xb8, !PT ;  /* 0x0000005f636e7212 */ /* 0x000fe200078eb85c */
[----:B------:R-:W-:Y:S01]  /*1a100*/  IMAD.IADD R0, R111, 0x1, R0 ;  /* 0x000000016f007824 */ /* 0x000fe200078e0200 */
[----:B------:R-:W-:Y:S02]  /*1a110*/  LOP3.LUT R86, R104, R86, R105, 0x96, !PT ;  /* 0x0000005668567212 */ /* 0x000fe400078e9669 */
[----:B------:R-:W-:-:S02]  /*1a120*/  LOP3.LUT R107, R108, R106, R107, 0x96, !PT ;  /* 0x0000006a6c6b7212 */ /* 0x000fc400078e966b */
[----:B------:R-:W-:Y:S02]  /*1a130*/  IADD3 R109, PT, PT, R109, R110, R98 ;  /* 0x0000006e6d6d7210 */ /* 0x000fe40007ffe062 */
[----:B------:R-:W-:Y:S02]  /*1a140*/  LOP3.LUT R104, R101, R102, R103, 0xe8, !PT ;  /* 0x0000006665687212 */ /* 0x000fe400078ee867 */
[----:B------:R-:W-:Y:S02]  /*1a150*/  SHF.L.W.U32.HI R98, R90, 0xe, R93 ;  /* 0x0000000e5a627819 */ /* 0x000fe40000010e5d */
[----:B------:R-:W-:Y:S02]  /*1a160*/  SHF.L.W.U32.HI R93, R88, 0x19, R90 ;  /* 0x00000019585d7819 */ /* 0x000fe40000010e5a */
[----:B------:R-:W-:Y:S02]  /*1a170*/  SHF.R.U32.HI R102, RZ, 0x3, R88 ;  /* 0x00000003ff667819 */ /* 0x000fe40000011658 */
[----:B------:R-:W-:-:S02]  /*1a180*/  IADD3 R96, PT, PT, R96, R107, R104 ;  /* 0x0000006b60607210 */ /* 0x000fc40007ffe068 */
[----:B------:R-:W-:Y:S02]  /*1a190*/  IADD3 R90, PT, PT, R0, R13, R109 ;  /* 0x0000000d005a7210 */ /* 0x000fe40007ffe06d */
[----:B------:R-:W-:-:S03]  /*1a1a0*/  LOP3.LUT R93, R102, R93, R98, 0x1e, !PT ;  /* 0x0000005d665d7212 */ /* 0x000fc600078e1e62 */
[----:B------:R-:W-:Y:S01]  /*1a1b0*/  IMAD.IADD R98, R96, 0x1, R90 ;  /* 0x0000000160627824 */ /* 0x000fe200078e025a */
[----:B------:R-:W-:-:S04]  /*1a1c0*/  IADD3 R86, PT, PT, R91, R86, R80 ;  /* 0x000000565b567210 */ /* 0x000fc80007ffe050 */
        /* <DEDUP_REMOVED lines=9> */
[----:B------:R-:W-:Y:S02]  /*1a260*/  LOP3.LUT R104, R104, R91, R102, 0x96, !PT ;  /* 0x0000005b68687212 */ /* 0x000fe400078e9666 */
[C-C-:B------:R-:W-:Y:S02]  /*1a270*/  SHF.L.W.U32.HI R91, R0.reuse, 0xf, R0.reuse ;  /* 0x0000000f005b7819 */ /* 0x140fe40000010e00 */
[--C-:B------:R-:W-:Y:S02]  /*1a280*/  SHF.L.W.U32.HI R102, R0, 0xd, R0.reuse ;  /* 0x0000000d00667819 */ /* 0x100fe40000010e00 */
[----:B------:R-:W-:-:S02]  /*1a290*/  SHF.R.U32.HI R93, RZ, 0xa, R0 ;  /* 0x0000000aff5d7819 */ /* 0x000fc40000011600 */
[----:B------:R-:W-:Y:S02]  /*1a2a0*/  LOP3.LUT R101, R103, R101, R96, 0xe8, !PT ;  /* 0x0000006567657212 */ /* 0x000fe400078ee860 */
[----:B------:R-:W-:Y:S02]  /*1a2b0*/  IADD3 R105, PT, PT, R106, R105, R99 ;  /* 0x000000696a697210 */ /* 0x000fe40007ffe063 */
        /* <DEDUP_REMOVED lines=19> */
[----:B------:R-:W-:Y:S02]  /*1a3f0*/  LOP3.LUT R103, R96, R103, R97, 0xe8, !PT ;  /* 0x0000006760677212 */ /* 0x000fe400078ee861 */
[----:B------:R-:W-:Y:S02]  /*1a400*/  IADD3 R92, PT, PT, R105, R101, R92 ;  /* 0x00000065695c7210 */ /* 0x000fe40007ffe05c */
[----:B------:R-:W-:Y:S02]  /*1a410*/  IADD3 R99, PT, PT, R100, R99, R103 ;  /* 0x0000006364637210 */ /* 0x000fe40007ffe067 */
[----:B------:R-:W-:Y:S02]  /*1a420*/  IADD3 R92, PT, PT, R88, R15, R92 ;  /* 0x0000000f585c7210 */ /* 0x000fe40007ffe05c */
[----:B------:R-:W-:-:S02]  /*1a430*/  SHF.L.W.U32.HI R101, R86, 0xf, R86 ;  /* 0x0000000f56657819 */ /* 0x000fc40000010e56 */
[----:B------:R-:W-:Y:S01]  /*1a440*/  SHF.L.W.U32.HI R102, R86, 0xd, R86 ;  /* 0x0000000d56667819 */ /* 0x000fe20000010e56 */
[----:B------:R-:W-:Y:S01]  /*1a450*/  IMAD.IADD R100, R99, 0x1, R92 ;  /* 0x0000000163647824 */ /* 0x000fe200078e025c */
[----:B------:R-:W-:Y:S02]  /*1a460*/  SHF.R.U32.HI R103, RZ, 0xa, R86 ;  /* 0x0000000aff677819 */ /* 0x000fe40000011656 */
        /* <DEDUP_REMOVED lines=12> */
[----:B------:R-:W-:Y:S02]  /*1a530*/  SHF.L.W.U32.HI R107, R99, 0xa, R99 ;  /* 0x0000000a636b7819 */ /* 0x000fe40000010e63 */
[----:B------:R-:W-:Y:S01]  /*1a540*/  LOP3.LUT R109, R98, R100, R91, 0xb8, !PT ;  /* 0x00000064626d7212 */ /* 0x000fe200078eb85b */
[----:B------:R-:W-:Y:S01]  /*1a550*/  IMAD.IADD R87, R102, 0x1, R87 ;  /* 0x0000000166577824 */ /* 0x000fe200078e0257 */
[C-C-:B------:R-:W-:Y:S02]  /*1a560*/  SHF.L.W.U32.HI R101, R88.reuse, 0xf, R88.reuse ;  /* 0x0000000f58657819 */ /* 0x140fe40000010e58 */
[----:B------:R-:W-:-:S02]  /*1a570*/  SHF.L.W.U32.HI R104, R88, 0xd, R88 ;  /* 0x0000000d58687819 */ /* 0x000fc40000010e58 */
[----:B------:R-:W-:Y:S02]  /*1a580*/  SHF.R.U32.HI R103, RZ, 0xa, R88 ;  /* 0x0000000aff677819 */ /* 0x000fe40000011658 */
[----:B------:R-:W-:Y:S02]  /*1a590*/  LOP3.LUT R105, R107, R105, R106, 0x96, !PT ;  /* 0x000000696b697212 */ /* 0x000fe400078e966a */
[----:B------:R-:W-:Y:S02]  /*1a5a0*/  LOP3.LUT R96, R97, R96, R99, 0xe8, !PT ;  /* 0x0000006061607212 */ /* 0x000fe400078ee863 */
[----:B------:R-:W-:Y:S02]  /*1a5b0*/  IADD3 R108, PT, PT, R108, R109, R95 ;  /* 0x0000006d6c6c7210 */ /* 0x000fe40007ffe05f */
[----:B------:R-:W-:Y:S02]  /*1a5c0*/  LOP3.LUT R104, R103, R101, R104, 0x96, !PT ;  /* 0x0000006567687212 */ /* 0x000fe400078e9668 */
[----:B------:R-:W-:-:S02]  /*1a5d0*/  IADD3 R96, PT, PT, R94, R105, R96 ;  /* 0x000000695e607210 */ /* 0x000fc40007ffe060 */
[C-C-:B------:R-:W-:Y:S02]  /*1a5e0*/  SHF.L.W.U32.HI R95, R85.reuse, 0x19, R85.reuse ;  /* 0x00000019555f7819 */ /* 0x140fe40000010e55 */
[--C-:B------:R-:W-:Y:S02]  /*1a5f0*/  SHF.L.W.U32.HI R102, R85, 0xe, R85.reuse ;  /* 0x0000000e55667819 */ /* 0x100fe40000010e55 */
[----:B------:R-:W-:Y:S02]  /*1a600*/  SHF.R.U32.HI R101, RZ, 0x3, R85 ;  /* 0x00000003ff657819 */ /* 0x000fe40000011655 */
        /* <DEDUP_REMOVED lines=74> */
[----:B------:R-:W-:Y:S01]  /*1aab0*/  IMAD.IADD R100, R96, 0x1, R92 ;  /* 0x0000000160647824 */ /* 0x000fe200078e025c */
[----:B------:R-:W-:Y:S02]  /*1aac0*/  IADD3 R91, PT, PT, R82, R91, R0 ;  /* 0x0000005b525b7210 */ /* 0x000fe40007ffe000 */
[C-C-:B------:R-:W-:Y:S02]  /*1aad0*/  SHF.L.W.U32.HI R82, R96.reuse, 0x1e, R96.reuse ;  /* 0x0000001e60527819 */ /* 0x140fe40000010e60 */
[C-C-:B------:R-:W-:Y:S02]  /*1aae0*/  SHF.L.W.U32.HI R103, R96.reuse, 0x13, R96.reuse ;  /* 0x0000001360677819 */ /* 0x140fe40000010e60 */
[----:B------:R-:W-:Y:S02]  /*1aaf0*/  SHF.L.W.U32.HI R104, R96, 0xa, R96 ;  /* 0x0000000a60687819 */ /* 0x000fe40000010e60 */
        /* <DEDUP_REMOVED lines=124> */
[----:B------:R-:W-:Y:S02]  /*1b2c0*/  LOP3.LUT R108, R97, R95, R92, 0xb8, !PT ;  /* 0x0000005f616c7212 */ /* 0x000fe400078eb85c */
[C-C-:B------:R-:W-:Y:S02]  /*1b2d0*/  SHF.L.W.U32.HI R104, R98.reuse, 0x1e, R98.reuse ;  /* 0x0000001e62687819 */ /* 0x140fe40000010e62 */
[C-C-:B------:R-:W-:Y:S02]  /*1b2e0*/  SHF.L.W.U32.HI R107, R98.reuse, 0x13, R98.reuse ;  /* 0x00000013626b7819 */ /* 0x140fe40000010e62 */
[----:B------:R-:W-:Y:S02]  /*1b2f0*/  SHF.L.W.U32.HI R106, R98, 0xa, R98 ;  /* 0x0000000a626a7819 */ /* 0x000fe40000010e62 */
[----:B------:R-:W-:Y:S01]  /*1b300*/  LOP3.LUT R100, R100, R78, R105, 0x96, !PT ;  /* 0x0000004e64647212 */ /* 0x000fe200078e9669 */
[----:B------:R-:W-:Y:S01]  /*1b310*/  IMAD.IADD R78, R102, 0x1, R103 ;  /* 0x00000001664e7824 */ /* 0x000fe200078e0267 */
[----:B------:R-:W-:-:S02]  /*1b320*/  IADD3 R108, PT, PT, R109, R108, R90 ;  /* 0x0000006c6d6c7210 */ /* 0x000fc40007ffe05a */
[----:B------:R-:W-:Y:S02]  /*1b330*/  LOP3.LUT R104, R106, R104, R107, 0x96, !PT ;  /* 0x000000686a687212 */ /* 0x000fe400078e966b */
[----:B------:R-:W-:Y:S02]  /*1b340*/  LOP3.LUT R90, R101, R96, R98, 0xe8, !PT ;  /* 0x00000060655a7212 */ /* 0x000fe400078ee862 */
[C---:B------:R-:W-:Y:S02]  /*1b350*/  SHF.L.W.U32.HI R96, R76.reuse, 0x19, R76 ;  /* 0x000000194c607819 */ /* 0x040fe40000010e4c */
[----:B------:R-:W-:Y:S02]  /*1b360*/  IADD3 R90, PT, PT, R83, R104, R90 ;  /* 0x00000068535a7210 */ /* 0x000fe40007ffe05a */
[--C-:B------:R-:W-:Y:S02]  /*1b370*/  SHF.L.W.U32.HI R103, R76, 0xe, R76.reuse ;  /* 0x0000000e4c677819 */ /* 0x100fe40000010e4c */
[----:B------:R-:W-:-:S02]  /*1b380*/  SHF.R.U32.HI R102, RZ, 0x3, R76 ;  /* 0x00000003ff667819 */ /* 0x000fc4000001164c */
        /* <DEDUP_REMOVED lines=10> */
[--C-:B------:R-:W-:Y:S02]  /*1b430*/  SHF.L.W.U32.HI R104, R90, 0xa, R90.reuse ;  /* 0x0000000a5a687819 */ /* 0x100fe40000010e5a */
        /* <DEDUP_REMOVED lines=107> */
[----:B------:R-:W-:Y:S02]  /*1baf0*/  SHF.L.W.U32.HI R104, R87, 0x19, R87 ;  /* 0x0000001957687819 */ /* 0x000fe40000010e57 */
        /* <DEDUP_REMOVED lines=168> */
[----:B------:R-:W-:Y:S02]  /*1c580*/  SHF.R.U32.HI R100, RZ, 0xa, R89 ;  /* 0x0000000aff647819 */ /* 0x000fe40000011659 */
[----:B------:R-:W-:Y:S02]  /*1c590*/  LOP3.LUT R105, R98, R99, R95, 0xe8, !PT ;  /* 0x0000006362697212 */ /* 0x000fe400078ee85f */
[C-C-:B------:R-:W-:Y:S02]  /*1c5a0*/  SHF.L.W.U32.HI R103, R80.reuse, 0x19, R80.reuse ;  /* 0x0000001950677819 */ /* 0x140fe40000010e50 */
[--C-:B------:R-:W-:Y:S02]  /*1c5b0*/  SHF.L.W.U32.HI R104, R80, 0xe, R80.reuse ;  /* 0x0000000e50687819 */ /* 0x100fe40000010e50 */
[----:B------:R-:W-:-:S02]  /*1c5c0*/  SHF.R.U32.HI R99, RZ, 0x3, R80 ;  /* 0x00000003ff637819 */ /* 0x000fc40000011650 */
[----:B------:R-:W-:Y:S02]  /*1c5d0*/  LOP3.LUT R96, R100, R96, R101, 0x96, !PT ;  /* 0x0000006064607212 */ /* 0x000fe400078e9665 */
[----:B------:R-:W-:Y:S02]  /*1c5e0*/  IADD3 R100, PT, PT, R82, R57, R106 ;  /* 0x0000003952647210 */ /* 0x000fe40007ffe06a */
[----:B------:R-:W-:Y:S02]  /*1c5f0*/  LOP3.LUT R99, R99, R103, R104, 0x96, !PT ;  /* 0x0000006763637212 */ /* 0x000fe400078e9668 */
[----:B------:R-:W-:Y:S01]  /*1c600*/  IADD3 R104, PT, PT, R81, R96, R86 ;  /* 0x0000006051687210 */ /* 0x000fe20007ffe056 */
[----:B------:R-:W-:Y:S01]  /*1c610*/  IMAD.IADD R96, R95, 0x1, R100 ;  /* 0x000000015f607824 */ /* 0x000fe200078e0264 */
[----:B------:R-:W-:-:S04]  /*1c620*/  IADD3 R102, PT, PT, R93, R102, R105 ;  /* 0x000000665d667210 */ /* 0x000fc80007ffe069 */
[C-C-:B------:R-:W-:Y:S02]  /*1c630*/  SHF.L.W.U32.HI R103, R96.reuse, 0x1a, R96.reuse ;  /* 0x0000001a60677819 */ /* 0x140fe40000010e60 */
[C-C-:B------:R-:W-:Y:S02]  /*1c640*/  SHF.L.W.U32.HI R108, R96.reuse, 0x15, R96.reuse ;  /* 0x00000015606c7819 */ /* 0x140fe40000010e60 */
[----:B------:R-:W-:-:S04]  /*1c650*/  SHF.L.W.U32.HI R105, R96, 0x7, R96 ;  /* 0x0000000760697819 */ /* 0x000fc80000010e60 */
[----:B------:R-:W-:Y:S02]  /*1c660*/  LOP3.LUT R108, R105, R103, R108, 0x96, !PT ;  /* 0x00000067696c7212 */ /* 0x000fe400078e966c */
[----:B------:R-:W-:Y:S01]  /*1c670*/  LOP3.LUT R103, R92, R96, R91, 0xb8, !PT ;  /* 0x000000605c677212 */ /* 0x000fe200078eb85b */
[----:B------:R-:W-:Y:S01]  /*1c680*/  IMAD.IADD R81, R99, 0x1, R104 ;  /* 0x0000000163517824 */ /* 0x000fe200078e0268 */
[C-C-:B------:R-:W-:Y:S02]  /*1c690*/  SHF.L.W.U32.HI R93, R102.reuse, 0x1e, R102.reuse ;  /* 0x0000001e665d7819 */ /* 0x140fe40000010e66 */
[C-C-:B------:R-:W-:Y:S02]  /*1c6a0*/  SHF.L.W.U32.HI R106, R102.reuse, 0x13, R102.reuse ;  /* 0x00000013666a7819 */ /* 0x140fe40000010e66 */
[----:B------:R-:W-:Y:S02]  /*1c6b0*/  SHF.L.W.U32.HI R101, R102, 0xa, R102 ;  /* 0x0000000a66657819 */ /* 0x000fe40000010e66 */
[----:B------:R-:W-:-:S02]  /*1c6c0*/  IADD3 R97, PT, PT, R108, R103, R97 ;  /* 0x000000676c617210 */ /* 0x000fc40007ffe061 */
[----:B------:R-:W-:Y:S02]  /*1c6d0*/  LOP3.LUT R101, R101, R93, R106, 0x96, !PT ;  /* 0x0000005d65657212 */ /* 0x000fe400078e966a */
[C-C-:B------:R-:W-:Y:S02]  /*1c6e0*/  SHF.L.W.U32.HI R93, R82.reuse, 0xf, R82.reuse ;  /* 0x0000000f525d7819 */ /* 0x140fe40000010e52 */
[--C-:B------:R-:W-:Y:S02]  /*1c6f0*/  SHF.L.W.U32.HI R104, R82, 0xd, R82.reuse ;  /* 0x0000000d52687819 */ /* 0x100fe40000010e52 */
[----:B------:R-:W-:Y:S02]  /*1c700*/  SHF.R.U32.HI R99, RZ, 0xa, R82 ;  /* 0x0000000aff637819 */ /* 0x000fe40000011652 */
[----:B------:R-:W-:Y:S02]  /*1c710*/  IADD3 R97, PT, PT, R81, R58, R97 ;  /* 0x0000003a51617210 */ /* 0x000fe40007ffe061 */
[----:B------:R-:W-:-:S02]  /*1c720*/  LOP3.LUT R98, R95, R98, R102, 0xe8, !PT ;  /* 0x000000625f627212 */ /* 0x000fc400078ee866 */
[----:B------:R-:W-:Y:S01]  /*1c730*/  LOP3.LUT R104, R99, R93, R104, 0x96, !PT ;  /* 0x0000005d63687212 */ /* 0x000fe200078e9668 */
[----:B------:R-:W-:Y:S01]  /*1c740*/  IMAD.IADD R93, R102, 0x1, R97 ;  /* 0x00000001665d7824 */ /* 0x000fe200078e0261 */
[----:B------:R-:W-:Y:S02]  /*1c750*/  IADD3 R99, PT, PT, R94, R101, R98 ;  /* 0x000000655e637210 */ /* 0x000fe40007ffe062 */
[C-C-:B------:R-:W-:Y:S02]  /*1c760*/  SHF.L.W.U32.HI R94, R79.reuse, 0x19, R79.reuse ;  /* 0x000000194f5e7819 */ /* 0x140fe40000010e4f */
[--C-:B------:R-:W-:Y:S02]  /*1c770*/  SHF.L.W.U32.HI R101, R79, 0xe, R79.reuse ;  /* 0x0000000e4f657819 */ /* 0x100fe40000010e4f */
[----:B------:R-:W-:Y:S02]  /*1c780*/  SHF.R.U32.HI R98, RZ, 0x3, R79 ;  /* 0x00000003ff627819 */ /* 0x000fe4000001164f */
[----:B------:R-:W-:-:S02]  /*1c790*/  SHF.L.W.U32.HI R107, R93, 0x1a, R93 ;  /* 0x0000001a5d6b7819 */ /* 0x000fc40000010e5d */
[C-C-:B------:R-:W-:Y:S02]  /*1c7a0*/  SHF.L.W.U32.HI R108, R93.reuse, 0x15, R93.reuse ;  /* 0x000000155d6c7819 */ /* 0x140fe40000010e5d */
[----:B------:R-:W-:Y:S02]  /*1c7b0*/  SHF.L.W.U32.HI R109, R93, 0x7, R93 ;  /* 0x000000075d6d7819 */ /* 0x000fe40000010e5d */
[C-C-:B------:R-:W-:Y:S02]  /*1c7c0*/  SHF.L.W.U32.HI R103, R99.reuse, 0x1e, R99.reuse ;  /* 0x0000001e63677819 */ /* 0x140fe40000010e63 */
[C-C-:B------:R-:W-:Y:S02]  /*1c7d0*/  SHF.L.W.U32.HI R106, R99.reuse, 0x13, R99.reuse ;  /* 0x00000013636a7819 */ /* 0x140fe40000010e63 */
[----:B------:R-:W-:Y:S02]  /*1c7e0*/  SHF.L.W.U32.HI R105, R99, 0xa, R99 ;  /* 0x0000000a63697819 */ /* 0x000fe40000010e63 */
[----:B------:R-:W-:-:S02]  /*1c7f0*/  LOP3.LUT R94, R98, R94, R101, 0x96, !PT ;  /* 0x0000005e625e7212 */ /* 0x000fc400078e9665 */
[----:B------:R-:W-:Y:S02]  /*1c800*/  IADD3 R87, PT, PT, R80, R104, R87 ;  /* 0x0000006850577210 */ /* 0x000fe40007ffe057 */
[----:B------:R-:W-:Y:S02]  /*1c810*/  LOP3.LUT R107, R109, R107, R108, 0x96, !PT ;  /* 0x0000006b6d6b7212 */ /* 0x000fe400078e966c */
[----:B------:R-:W-:Y:S01]  /*1c820*/  LOP3.LUT R98, R91, R93, R96, 0xb8, !PT ;  /* 0x0000005d5b627212 */ /* 0x000fe200078eb860 */
[----:B------:R-:W-:Y:S01]  /*1c830*/  IMAD.IADD R80, R94, 0x1, R87 ;  /* 0x000000015e507824 */ /* 0x000fe200078e0257 */
[----:B------:R-:W-:Y:S02]  /*1c840*/  LOP3.LUT R103, R105, R103, R106, 0x96, !PT ;  /* 0x0000006769677212 */ /* 0x000fe400078e966a */
[----:B------:R-:W-:Y:S02]  /*1c850*/  LOP3.LUT R95, R102, R95, R99, 0xe8, !PT ;  /* 0x0000005f665f7212 */ /* 0x000fe400078ee863 */
[----:B------:R-:W-:-:S02]  /*1c860*/  IADD3 R92, PT, PT, R107, R98, R92 ;  /* 0x000000626b5c7210 */ /* 0x000fc40007ffe05c */
[----:B------:R-:W-:Y:S02]  /*1c870*/  IADD3 R87, PT, PT, R90, R103, R95 ;  /* 0x000000675a577210 */ /* 0x000fe40007ffe05f */
[C-C-:B------:R-:W-:Y:S02]  /*1c880*/  SHF.L.W.U32.HI R90, R81.reuse, 0xf, R81.reuse ;  /* 0x0000000f515a7819 */ /* 0x140fe40000010e51 */
[--C-:B------:R-:W-:Y:S02]  /*1c890*/  SHF.L.W.U32.HI R95, R81, 0xd, R81.reuse ;  /* 0x0000000d515f7819 */ /* 0x100fe40000010e51 */
[----:B------:R-:W-:Y:S02]  /*1c8a0*/  SHF.R.U32.HI R94, RZ, 0xa, R81 ;  /* 0x0000000aff5e7819 */ /* 0x000fe40000011651 */
[----:B------:R-:W-:Y:S02]  /*1c8b0*/  IADD3 R92, PT, PT, R80, R59, R92 ;  /* 0x0000003b505c7210 */ /* 0x000fe40007ffe05c */
[----:B------:R-:W-:-:S02]  /*1c8c0*/  SHF.L.W.U32.HI R98, R87, 0x1e, R87 ;  /* 0x0000001e57627819 */ /* 0x000fc40000010e57 */
[C-C-:B------:R-:W-:Y:S02]  /*1c8d0*/  SHF.L.W.U32.HI R101, R87.reuse, 0x13, R87.reuse ;  /* 0x0000001357657819 */ /* 0x140fe40000010e57 */
[----:B------:R-:W-:Y:S02]  /*1c8e0*/  SHF.L.W.U32.HI R103, R87, 0xa, R87 ;  /* 0x0000000a57677819 */ /* 0x000fe40000010e57 */
[----:B------:R-:W-:Y:S01]  /*1c8f0*/  LOP3.LUT R94, R94, R90, R95, 0x96, !PT ;  /* 0x0000005a5e5e7212 */ /* 0x000fe200078e965f */
[----:B------:R-:W-:Y:S01]  /*1c900*/  IMAD.IADD R90, R99, 0x1, R92 ;  /* 0x00000001635a7824 */ /* 0x000fe200078e025c */
[----:B------:R-:W-:Y:S02]  /*1c910*/  LOP3.LUT R103, R103, R98, R101, 0x96, !PT ;  /* 0x0000006267677212 */ /* 0x000fe400078e9665 */
[----:B------:R-:W-:Y:S02]  /*1c920*/  LOP3.LUT R102, R99, R102, R87, 0xe8, !PT ;  /* 0x0000006663667212 */ /* 0x000fe400078ee857 */
[----:B------:R-:W-:-:S02]  /*1c930*/  SHF.L.W.U32.HI R95, R78, 0x19, R78 ;  /* 0x000000194e5f7819 */ /* 0x000fc40000010e4e */
[--C-:B------:R-:W-:Y:S02]  /*1c940*/  SHF.L.W.U32.HI R98, R78, 0xe, R78.reuse ;  /* 0x0000000e4e627819 */ /* 0x100fe40000010e4e */
[----:B------:R-:W-:Y:S02]  /*1c950*/  SHF.R.U32.HI R101, RZ, 0x3, R78 ;  /* 0x00000003ff657819 */ /* 0x000fe4000001164e */
[C-C-:B------:R-:W-:Y:S02]  /*1c960*/  SHF.L.W.U32.HI R104, R90.reuse, 0x1a, R90.reuse ;  /* 0x0000001a5a687819 */ /* 0x140fe40000010e5a */
[C-C-:B------:R-:W-:Y:S02]  /*1c970*/  SHF.L.W.U32.HI R105, R90.reuse, 0x15, R90.reuse ;  /* 0x000000155a697819 */ /* 0x140fe40000010e5a */
[----:B------:R-:W-:Y:S02]  /*1c980*/  SHF.L.W.U32.HI R106, R90, 0x7, R90 ;  /* 0x000000075a6a7819 */ /* 0x000fe40000010e5a */
[----:B------:R-:W-:-:S02]  /*1c990*/  IADD3 R100, PT, PT, R100, R103, R102 ;  /* 0x0000006764647210 */ /* 0x000fc40007ffe066 */
        /* <DEDUP_REMOVED lines=12> */
[----:B------:R-:W-:-:S02]  /*1ca60*/  SHF.R.U32.HI R91, RZ, 0xa, R80 ;  /* 0x0000000aff5b7819 */ /* 0x000fc40000011650 */
[----:B------:R-:W-:Y:S02]  /*1ca70*/  LOP3.LUT R99, R87, R99, R100, 0xe8, !PT ;  /* 0x0000006357637212 */ /* 0x000fe400078ee864 */
[----:B------:R-:W-:Y:S02]  /*1ca80*/  LOP3.LUT R79, R91, R79, R88, 0x96, !PT ;  /* 0x0000004f5b4f7212 */ /* 0x000fe400078e9658 */
[----:B------:R-:W-:Y:S02]  /*1ca90*/  IADD3 R88, PT, PT, R95, R60, R104 ;  /* 0x0000003c5f587210 */ /* 0x000fe40007ffe068 */
        /* <DEDUP_REMOVED lines=15> */
[----:B------:R-:W-:Y:S01]  /*1cb90*/  LOP3.LUT R98, R93, R79, R90, 0xb8, !PT ;  /* 0x0000004f5d627212 */ /* 0x000fe200078eb85a */
[----:B------:R-:W-:Y:S01]  /*1cba0*/  IMAD.IADD R94, R94, 0x1, R85 ;  /* 0x000000015e5e7824 */ /* 0x000fe200078e0255 */
[----:B------:R-:W-:-:S02]  /*1cbb0*/  LOP3.LUT R87, R100, R87, R97, 0xe8, !PT ;  /* 0x0000005764577212 */ /* 0x000fc400078ee861 */
[----:B------:R-:W-:Y:S02]  /*1cbc0*/  IADD3 R98, PT, PT, R99, R98, R96 ;  /* 0x0000006263627210 */ /* 0x000fe40007ffe060 */
[C-C-:B------:R-:W-:Y:S02]  /*1cbd0*/  SHF.L.W.U32.HI R78, R95.reuse, 0xf, R95.reuse ;  /* 0x0000000f5f4e7819 */ /* 0x140fe40000010e5f */
[----:B------:R-:W-:Y:S02]  /*1cbe0*/  SHF.L.W.U32.HI R85, R95, 0xd, R95 ;  /* 0x0000000d5f557819 */ /* 0x000fe40000010e5f */
[----:B------:R-:W-:Y:S02]  /*1cbf0*/  IADD3 R92, PT, PT, R92, R91, R87 ;  /* 0x0000005b5c5c7210 */ /* 0x000fe40007ffe057 */
        /* <DEDUP_REMOVED lines=32> */
[C-C-:B------:R-:W-:Y:S02]  /*1ce00*/  SHF.L.W.U32.HI R93, R77.reuse, 0x19, R77.reuse ;  /* 0x000000194d5d7819 */ /* 0x140fe40000010e4d */
[--C-:B------:R-:W-:Y:S02]  /*1ce10*/  SHF.L.W.U32.HI R96, R77, 0xe, R77.reuse ;  /* 0x0000000e4d607819 */ /* 0x100fe40000010e4d */
[----:B------:R-:W-:Y:S02]  /*1ce20*/  SHF.R.U32.HI R95, RZ, 0x3, R77 ;  /* 0x00000003ff5f7819 */ /* 0x000fe4000001164d */
[----:B------:R-:W-:-:S02]  /*1ce30*/  LOP3.LUT R97, R92, R97, R85, 0xe8, !PT ;  /* 0x000000615c617212 */ /* 0x000fc400078ee855 */
[C-C-:B------:R-:W-:Y:S02]  /*1ce40*/  SHF.L.W.U32.HI R98, R75.reuse, 0x1a, R75.reuse ;  /* 0x0000001a4b627819 */ /* 0x140fe40000010e4b */
[C-C-:B------:R-:W-:Y:S02]  /*1ce50*/  SHF.L.W.U32.HI R99, R75.reuse, 0x15, R75.reuse ;  /* 0x000000154b637819 */ /* 0x140fe40000010e4b */
[----:B------:R-:W-:Y:S02]  /*1ce60*/  SHF.L.W.U32.HI R100, R75, 0x7, R75 ;  /* 0x000000074b647819 */ /* 0x000fe40000010e4b */
[----:B------:R-:W-:Y:S02]  /*1ce70*/  IADD3 R84, PT, PT, R87, R84, R97 ;  /* 0x0000005457547210 */ /* 0x000fe40007ffe061 */
        /* <DEDUP_REMOVED lines=15> */
[--C-:B------:R-:W-:Y:S01]  /*1cf70*/  SHF.L.W.U32.HI R89, R0, 0x19, R0.reuse ;  /* 0x0000001900597819 */ /* 0x100fe20000010e00 */
[----:B------:R-:W-:Y:S01]  /*1cf80*/  IMAD.IADD R92, R92, 0x1, R99 ;  /* 0x000000015c5c7824 */ /* 0x000fe200078e0263 */
[--C-:B------:R-:W-:Y:S02]  /*1cf90*/  SHF.L.W.U32.HI R90, R0, 0xe, R0.reuse ;  /* 0x0000000e005a7819 */ /* 0x100fe40000010e00 */
[----:B------:R-:W-:Y:S02]  /*1cfa0*/  SHF.R.U32.HI R93, RZ, 0x3, R0 ;  /* 0x00000003ff5d7819 */ /* 0x000fe40000011600 */
[----:B------:R-:W-:Y:S02]  /*1cfb0*/  LOP3.LUT R76, R91, R76, R87, 0x96, !PT ;  /* 0x0000004c5b4c7212 */ /* 0x000fe400078e9657 */
[----:B------:R-:W-:Y:S02]  /*1cfc0*/  IADD3 R88, PT, PT, R88, R95, R96 ;  /* 0x0000005f58587210 */ /* 0x000fe40007ffe060 */
[----:B------:R-:W-:-:S02]  /*1cfd0*/  LOP3.LUT R89, R93, R89, R90, 0x96, !PT ;  /* 0x000000595d597212 */ /* 0x000fc400078e965a */
        /* <DEDUP_REMOVED lines=10> */
[----:B------:R-:W-:-:S03]  /*1d080*/  IMAD.IADD R77, R89, 0x1, R76 ;  /* 0x00000001594d7824 */ /* 0x000fc600078e024c */
[----:B------:R-:W-:Y:S02]  /*1d090*/  IADD3 R90, PT, PT, R96, R90, R79 ;  /* 0x0000005a605a7210 */ /* 0x000fe40007ffe04f */
[C---:B------:R-:W-:Y:S02]  /*1d0a0*/  SHF.L.W.U32.HI R76, R94.reuse, 0xf, R94 ;  /* 0x0000000f5e4c7819 */ /* 0x040fe40000010e5e */
[----:B------:R-:W-:Y:S02]  /*1d0b0*/  IADD3 R90, PT, PT, R77, R64, R90 ;  /* 0x000000404d5a7210 */ /* 0x000fe40007ffe05a */
[----:B------:R-:W-:Y:S02]  /*1d0c0*/  SHF.L.W.U32.HI R87, R94, 0xd, R94 ;  /* 0x0000000d5e577819 */ /* 0x000fe40000010e5e */
[----:B------:R-:W-:Y:S02]  /*1d0d0*/  LOP3.LUT R89, R84, R85, R88, 0xe8, !PT ;  /* 0x0000005554597212 */ /* 0x000fe400078ee858 */
[----:B------:R-:W-:Y:S01]  /*1d0e0*/  SHF.R.U32.HI R94, RZ, 0xa, R94 ;  /* 0x0000000aff5e7819 */ /* 0x000fe2000001165e */
[----:B------:R-:W-:Y:S01]  /*1d0f0*/  IMAD.IADD R85, R85, 0x1, R90 ;  /* 0x0000000155557824 */ /* 0x000fe200078e025a */
[----:B------:R-:W-:-:S02]  /*1d100*/  IADD3 R79, PT, PT, R99, R82, R89 ;  /* 0x00000052634f7210 */ /* 0x000fc40007ffe059 */
[----:B------:R-:W-:Y:S02]  /*1d110*/  LOP3.LUT R76, R94, R76, R87, 0x96, !PT ;  /* 0x0000004c5e4c7212 */ /* 0x000fe400078e9657 */
        /* <DEDUP_REMOVED lines=12> */
[----:B------:R-:W-:Y:S02]  /*1d1e0*/  LOP3.LUT R95, R97, R95, R96, 0x96, !PT ;  /* 0x0000005f615f7212 */ /* 0x000fe400078e9660 */
[----:B------:R-:W-:Y:S02]  /*1d1f0*/  LOP3.LUT R0, R88, R84, R79, 0xe8, !PT ;  /* 0x0000005458007212 */ /* 0x000fe400078ee84f */
[----:B------:R-:W-:Y:S01]  /*1d200*/  LOP3.LUT R76, R75, R85, R92, 0xb8, !PT ;  /* 0x000000554b4c7212 */ /* 0x000fe200078eb85c */
[----:B------:R-:W-:Y:S01]  /*1d210*/  IMAD.IADD R82, R82, 0x1, R81 ;  /* 0x0000000152527824 */ /* 0x000fe200078e0251 */
[----:B------:R-:W-:Y:S02]  /*1d220*/  IADD3 R91, PT, PT, R90, R91, R0 ;  /* 0x0000005b5a5b7210 */ /* 0x000fe40007ffe000 */
[----:B------:R-:W-:-:S02]  /*1d230*/  IADD3 R76, PT, PT, R95, R76, R78 ;  /* 0x0000004c5f4c7210 */ /* 0x000fc40007ffe04e */
[C-C-:B------:R-:W-:Y:S02]  /*1d240*/  SHF.L.W.U32.HI R78, R91.reuse, 0x1e, R91.reuse ;  /* 0x0000001e5b4e7819 */ /* 0x140fe40000010e5b */
[C-C-:B------:R-:W-:Y:S02]  /*1d250*/  SHF.L.W.U32.HI R89, R91.reuse, 0x13, R91.reuse ;  /* 0x000000135b597819 */ /* 0x140fe40000010e5b */
[----:B------:R-:W-:Y:S02]  /*1d260*/  SHF.L.W.U32.HI R90, R91, 0xa, R91 ;  /* 0x0000000a5b5a7819 */ /* 0x000fe40000010e5b */
[----:B------:R-:W-:Y:S02]  /*1d270*/  IADD3 R87, PT, PT, R82, R65, R76 ;  /* 0x0000004152577210 */ /* 0x000fe40007ffe04c */
[C-C-:B------:R-:W-:Y:S02]  /*1d280*/  SHF.L.W.U32.HI R0, R77.reuse, 0xf, R77.reuse ;  /* 0x0000000f4d007819 */ /* 0x140fe40000010e4d */
[----:B------:R-:W-:-:S02]  /*1d290*/  SHF.L.W.U32.HI R81, R77, 0xd, R77 ;  /* 0x0000000d4d517819 */ /* 0x000fc40000010e4d */
[----:B------:R-:W-:Y:S02]  /*1d2a0*/  SHF.R.U32.HI R77, RZ, 0xa, R77 ;  /* 0x0000000aff4d7819 */ /* 0x000fe4000001164d */
[----:B------:R-:W-:Y:S01]  /*1d2b0*/  LOP3.LUT R78, R90, R78, R89, 0x96, !PT ;  /* 0x0000004e5a4e7212 */ /* 0x000fe200078e9659 */
[----:B------:R-:W-:Y:S01]  /*1d2c0*/  IMAD.IADD R89, R84, 0x1, R87 ;  /* 0x0000000154597824 */ /* 0x000fe200078e0257 */
[----:B------:R-:W-:Y:S02]  /*1d2d0*/  LOP3.LUT R0, R77, R0, R81, 0x96, !PT ;  /* 0x000000004d007212 */ /* 0x000fe400078e9651 */
        /* <DEDUP_REMOVED lines=9> */
[----:B------:R-:W-:Y:S02]  /*1d370*/  IADD3 R78, PT, PT, R87, R78, R81 ;  /* 0x0000004e574e7210 */ /* 0x000fe40007ffe051 */
[----:B------:R-:W-:Y:S02]  /*1d380*/  LOP3.LUT R82, R84, R82, R93, 0x96, !PT ;  /* 0x0000005254527212 */ /* 0x000fe400078e965d */
[----:B------:R-:W-:Y:S01]  /*1d390*/  LOP3.LUT R0, R92, R89, R85, 0xb8, !PT ;  /* 0x000000595c007212 */ /* 0x000fe200078eb855 */
[----:B------:R-:W-:Y:S01]  /*1d3a0*/  IMAD.IADD R83, R76, 0x1, R83 ;  /* 0x000000014c537824 */ /* 0x000fe200078e0253 */
[C-C-:B------:R-:W-:Y:S02]  /*1d3b0*/  SHF.L.W.U32.HI R77, R78.reuse, 0x1e, R78.reuse ;  /* 0x0000001e4e4d7819 */ /* 0x140fe40000010e4e */
[C-C-:B------:R-:W-:Y:S02]  /*1d3c0*/  SHF.L.W.U32.HI R80, R78.reuse, 0x13, R78.reuse ;  /* 0x000000134e507819 */ /* 0x140fe40000010e4e */
[----:B------:R-:W-:-:S02]  /*1d3d0*/  SHF.L.W.U32.HI R81, R78, 0xa, R78 ;  /* 0x0000000a4e517819 */ /* 0x000fc40000010e4e */
[----:B------:R-:W-:Y:S01]  /*1d3e0*/  IADD3 R0, PT, PT, R82, R0, R75 ;  /* 0x0000000052007210 */ /* 0x000fe20007ffe04b */
[----:B------:R-:W-:Y:S01]  /*1d3f0*/  IMAD.IADD R74, R74, 0x1, R79 ;  /* 0x000000014a4a7824 */ /* 0x000fe200078e024f */
[----:B------:R-:W-:Y:S02]  /*1d400*/  LOP3.LUT R80, R81, R77, R80, 0x96, !PT ;  /* 0x0000004d51507212 */ /* 0x000fe400078e9650 */
[----:B------:R-:W-:Y:S02]  /*1d410*/  IADD3 R83, PT, PT, R83, R66, R0 ;  /* 0x0000004253537210 */ /* 0x000fe40007ffe000 */
[----:B------:R-:W-:-:S04]  /*1d420*/  LOP3.LUT R79, R91, R79, R78, 0xe8, !PT ;  /* 0x0000004f5b4f7212 */ /* 0x000fc800078ee84e */
[----:B------:R-:W-:Y:S01]  /*1d430*/  IADD3 R79, PT, PT, R83, R80, R79 ;  /* 0x00000050534f7210 */ /* 0x000fe20007ffe04f */
[----:B------:R-:W-:Y:S01]  /*1d440*/  IMAD.IADD R77, R72, 0x1, R91 ;  /* 0x00000001484d7824 */ /* 0x000fe200078e025b */
[----:B------:R-:W-:Y:S01]  /*1d450*/  IADD3 R76, PT, PT, R67, R83, R88 ;  /* 0x00000053434c7210 */ /* 0x000fe20007ffe058 */
[----:B------:R-:W-:Y:S02]  /*1d460*/  IMAD.IADD R0, R69, 0x1, R85 ;  /* 0x0000000145007824 */ /* 0x000fe400078e0255 */
[----:B------:R-:W-:Y:S02]  /*1d470*/  IMAD.IADD R75, R71, 0x1, R92 ;  /* 0x00000001474b7824 */ /* 0x000fe400078e025c */
[----:B------:R-:W-:Y:S02]  /*1d480*/  IMAD.IADD R72, R73, 0x1, R78 ;  /* 0x0000000149487824 */ /* 0x000fe400078e024e */
[----:B------:R-:W-:Y:S02]  /*1d490*/  IMAD.IADD R69, R68, 0x1, R89 ;  /* 0x0000000144457824 */ /* 0x000fe400078e0259 */
[----:B------:R-:W-:-:S07]  /*1d4a0*/  IMAD.IADD R70, R70, 0x1, R79 ;  /* 0x0000000146467824 */ /* 0x000fce00078e024f */
.L_x_28:
[----:B------:R-:W-:Y:S05]  /*1d4b0*/  BSYNC.RECONVERGENT B0 ;  /* 0x0000000000007941 */ /* 0x000fea0003800200 */
.L_x_23:
[----:B------:R-:W-:Y:S01]  /*1d4c0*/  IMAD.IADD R67, R70, 0x1, R3 ;  /* 0x0000000146437824 */ /* 0x000fe200078e0203 */
[----:B------:R-:W-:Y:S03]  /*1d4d0*/  BSSY.RECONVERGENT B0, `(.L_x_34) ;  /* 0x0000557000007945 */ /* 0x000fe60003800200 */
[C---:B------:R-:W-:Y:S01]  /*1d4e0*/  VIADD R68, R67.reuse, 0x563db30a ;  /* 0x563db30a43447836 */ /* 0x040fe20000000000 */
[----:B------:R-:W-:-:S04]  /*1d4f0*/  IADD3 R80, PT, PT, -R67, -0x563db30b, RZ ;  /* 0xa9c24cf543507810 */ /* 0x000fc80007ffe1ff */
[C-C-:B------:R-:W-:Y:S02]  /*1d500*/  SHF.L.W.U32.HI R3, R68.reuse, 0x1a, R68.reuse ;  /* 0x0000001a44037819 */ /* 0x140fe40000010e44 */
[C-C-:B------:R-:W-:Y:S02]  /*1d510*/  SHF.L.W.U32.HI R78, R68.reuse, 0x15, R68.reuse ;  /* 0x00000015444e7819 */ /* 0x140fe40000010e44 */
[C---:B------:R-:W-:Y:S02]  /*1d520*/  SHF.L.W.U32.HI R71, R68.reuse, 0x7, R68 ;  /* 0x0000000744477819 */ /* 0x040fe40000010e44 */
[----:B------:R-:W-:Y:S02]  /*1d530*/  LOP3.LUT R73, R68, 0x510e527f, RZ, 0xc0, !PT ;  /* 0x510e527f44497812 */ /* 0x000fe400078ec0ff */
[----:B------:R-:W-:Y:S02]  /*1d540*/  LOP3.LUT R3, R71, R3, R78, 0x96, !PT ;  /* 0x0000000347037212 */ /* 0x000fe400078e964e */
        /* <DEDUP_REMOVED lines=10> */
[----:B------:R-:W-:-:S04]  /*1d5f0*/  LOP3.LUT R78, R78, 0x510e527f, R81, 0xf8, !PT ;  /* 0x510e527f4e4e7812 */ /* 0x000fc800078ef851 */
[----:B------:R-:W-:-:S05]  /*1d600*/  IADD3 R78, PT, PT, R78, R18, R3 ;  /* 0x000000124e4e7210 */ /* 0x000fca0007ffe003 */
[----:B------:R-:W-:-:S04]  /*1d610*/  IMAD.IADD R78, R78, 0x1, R77 ;  /* 0x000000014e4e7824 */ /* 0x000fc800078e024d */
[C---:B------:R-:W-:Y:S01]  /*1d620*/  VIADD R81, R78.reuse, 0x566d1711 ;  /* 0x566d17114e517836 */ /* 0x040fe20000000000 */
[----:B------:R-:W-:-:S04]  /*1d630*/  IADD3 R80, PT, PT, -R78, -0x566d1712, RZ ;  /* 0xa992e8ee4e507810 */ /* 0x000fc80007ffe1ff */
[C-C-:B------:R-:W-:Y:S02]  /*1d640*/  SHF.L.W.U32.HI R2, R81.reuse, 0x1a, R81.reuse ;  /* 0x0000001a51027819 */ /* 0x140fe40000010e51 */
[C-C-:B------:R-:W-:Y:S02]  /*1d650*/  SHF.L.W.U32.HI R3, R81.reuse, 0x15, R81.reuse ;  /* 0x0000001551037819 */ /* 0x140fe40000010e51 */
[C---:B------:R-:W-:Y:S02]  /*1d660*/  SHF.L.W.U32.HI R18, R81.reuse, 0x7, R81 ;  /* 0x0000000751127819 */ /* 0x040fe40000010e51 */
[----:B------:R-:W-:Y:S02]  /*1d670*/  LOP3.LUT R73, R81, R79, RZ, 0xc0, !PT ;  /* 0x0000004f51497212 */ /* 0x000fe400078ec0ff */
        /* <DEDUP_REMOVED lines=13> */
[----:B------:R-:W-:-:S03]  /*1d750*/  VIADD R68, R67, 0xb97e58b5 ;  /* 0xb97e58b543447836 */ /* 0x000fc60000000000 */
[----:B------:R-:W-:Y:S02]  /*1d760*/  IADD3 R17, PT, PT, R76, R17, R19 ;  /* 0x000000114c117210 */ /* 0x000fe40007ffe013 */
[C-C-:B------:R-:W-:Y:S02]  /*1d770*/  SHF.L.W.U32.HI R18, R68.reuse, 0x1e, R68.reuse ;  /* 0x0000001e44127819 */ /* 0x140fe40000010e44 */
[C-C-:B------:R-:W-:Y:S01]  /*1d780*/  SHF.L.W.U32.HI R67, R68.reuse, 0x13, R68.reuse ;  /* 0x0000001344437819 */ /* 0x140fe20000010e44 */
[C---:B------:R-:W-:Y:S01]  /*1d790*/  IMAD.IADD R19, R68.reuse, 0x1, R17 ;  /* 0x0000000144137824 */ /* 0x040fe200078e0211 */
[----:B------:R-:W-:-:S04]  /*1d7a0*/  SHF.L.W.U32.HI R73, R68, 0xa, R68 ;  /* 0x0000000a44497819 */ /* 0x000fc80000010e44 */
[C-C-:B------:R-:W-:Y:S02]  /*1d7b0*/  SHF.L.W.U32.HI R80, R19.reuse, 0x1a, R19.reuse ;  /* 0x0000001a13507819 */ /* 0x140fe40000010e13 */
[C-C-:B------:R-:W-:Y:S02]  /*1d7c0*/  SHF.L.W.U32.HI R83, R19.reuse, 0x15, R19.reuse ;  /* 0x0000001513537819 */ /* 0x140fe40000010e13 */
[----:B------:R-:W-:Y:S02]  /*1d7d0*/  SHF.L.W.U32.HI R82, R19, 0x7, R19 ;  /* 0x0000000713527819 */ /* 0x000fe40000010e13 */
[----:B------:R-:W-:Y:S02]  /*1d7e0*/  LOP3.LUT R18, R73, R18, R67, 0x96, !PT ;  /* 0x0000001249127212 */ /* 0x000fe400078e9643 */
[----:B------:R-:W-:Y:S02]  /*1d7f0*/  LOP3.LUT R67, R68, 0xd16e48e2, RZ, 0xc0, !PT ;  /* 0xd16e48e244437812 */ /* 0x000fe400078ec0ff */
[----:B------:R-:W-:-:S02]  /*1d800*/  LOP3.LUT R80, R82, R80, R83, 0x96, !PT ;  /* 0x0000005052507212 */ /* 0x000fc400078e9653 */
[----:B------:R-:W-:Y:S02]  /*1d810*/  LOP3.LUT R73, R81, R19, R2, 0xb8, !PT ;  /* 0x0000001351497212 */ /* 0x000fe400078eb802 */
[----:B------:R-:W-:Y:S02]  /*1d820*/  IADD3 R18, PT, PT, R71, R18, R67 ;  /* 0x0000001247127210 */ /* 0x000fe40007ffe043 */
[----:B------:R-:W-:-:S03]  /*1d830*/  IADD3 R73, PT, PT, R80, R73, R79 ;  /* 0x0000004950497210 */ /* 0x000fc60007ffe04f */
[----:B------:R-:W-:Y:S01]  /*1d840*/  VIADD R71, R18, 0x49857fb0 ;  /* 0x49857fb012477836 */ /* 0x000fe20000000000 */
[----:B------:R-:W-:-:S04]  /*1d850*/  IADD3 R16, PT, PT, R69, R16, R73 ;  /* 0x0000001045107210 */ /* 0x000fc80007ffe049 */
[C-C-:B------:R-:W-:Y:S01]  /*1d860*/  SHF.L.W.U32.HI R67, R71.reuse, 0x1e, R71.reuse ;  /* 0x0000001e47437819 */ /* 0x140fe20000010e47 */
[C---:B------:R-:W-:Y:S01]  /*1d870*/  IMAD.IADD R18, R71.reuse, 0x1, R16 ;  /* 0x0000000147127824 */ /* 0x040fe200078e0210 */
[C-C-:B------:R-:W-:Y:S02]  /*1d880*/  SHF.L.W.U32.HI R80, R71.reuse, 0x13, R71.reuse ;  /* 0x0000001347507819 */ /* 0x140fe40000010e47 */
[----:B------:R-:W-:Y:S02]  /*1d890*/  SHF.L.W.U32.HI R73, R71, 0xa, R71 ;  /* 0x0000000a47497819 */ /* 0x000fe40000010e47 */
[C-C-:B------:R-:W-:Y:S02]  /*1d8a0*/  SHF.L.W.U32.HI R79, R18.reuse, 0x1a, R18.reuse ;  /* 0x0000001a124f7819 */ /* 0x140fe40000010e12 */
[C-C-:B------:R-:W-:Y:S02]  /*1d8b0*/  SHF.L.W.U32.HI R82, R18.reuse, 0x15, R18.reuse ;  /* 0x0000001512527819 */ /* 0x140fe40000010e12 */
[----:B------:R-:W-:-:S02]  /*1d8c0*/  SHF.L.W.U32.HI R83, R18, 0x7, R18 ;  /* 0x0000000712537819 */ /* 0x000fc40000010e12 */
[----:B------:R-:W-:Y:S02]  /*1d8d0*/  LOP3.LUT R67, R73, R67, R80, 0x96, !PT ;  /* 0x0000004349437212 */ /* 0x000fe400078e9650 */
[----:B------:R-:W-:Y:S02]  /*1d8e0*/  LOP3.LUT R82, R83, R79, R82, 0x96, !PT ;  /* 0x0000004f53527212 */ /* 0x000fe400078e9652 */
[----:B------:R-:W-:Y:S02]  /*1d8f0*/  LOP3.LUT R73, R68, 0x6a09e667, R71, 0xe8, !PT ;  /* 0x6a09e66744497812 */ /* 0x000fe400078ee847 */
        /* <DEDUP_REMOVED lines=18> */
[----:B------:R-:W-:Y:S01]  /*1da20*/  VIADD R73, R68, 0x510e527f ;  /* 0x510e527f44497836 */ /* 0x000fe20000000000 */
[----:B------:R-:W-:-:S04]  /*1da30*/  IADD3 R30, PT, PT, R75, R30, R81 ;  /* 0x0000001e4b1e7210 */ /* 0x000fc80007ffe051 */
[----:B------:R-:W-:Y:S01]  /*1da40*/  LOP3.LUT R71, R78, R71, R73, 0xe8, !PT ;  /* 0x000000474e477212 */ /* 0x000fe200078ee849 */
[----:B------:R-:W-:-:S05]  /*1da50*/  IMAD.IADD R2, R73, 0x1, R30 ;  /* 0x0000000149027824 */ /* 0x000fca00078e021e */
[C-C-:B------:R-:W-:Y:S02]  /*1da60*/  SHF.L.W.U32.HI R3, R2.reuse, 0x1a, R2.reuse ;  /* 0x0000001a02037819 */ /* 0x140fe40000010e02 */
[C-C-:B------:R-:W-:Y:S02]  /*1da70*/  SHF.L.W.U32.HI R68, R2.reuse, 0x15, R2.reuse ;  /* 0x0000001502447819 */ /* 0x140fe40000010e02 */
[----:B------:R-:W-:Y:S02]  /*1da80*/  SHF.L.W.U32.HI R79, R2, 0x7, R2 ;  /* 0x00000007024f7819 */ /* 0x000fe40000010e02 */
[----:B------:R-:W-:Y:S02]  /*1da90*/  LOP3.LUT R81, R18, R2, R67, 0xb8, !PT ;  /* 0x0000000212517212 */ /* 0x000fe400078eb843 */
[----:B------:R-:W-:Y:S02]  /*1daa0*/  LOP3.LUT R80, R79, R3, R68, 0x96, !PT ;  /* 0x000000034f507212 */ /* 0x000fe400078e9644 */
[----:B------:R-:W-:-:S02]  /*1dab0*/  SHF.L.W.U32.HI R3, R73, 0x1e, R73 ;  /* 0x0000001e49037819 */ /* 0x000fc40000010e49 */
[----:B------:R-:W-:Y:S02]  /*1dac0*/  IADD3 R80, PT, PT, R80, R81, R19 ;  /* 0x0000005150507210 */ /* 0x000fe40007ffe013 */
[C-C-:B------:R-:W-:Y:S02]  /*1dad0*/  SHF.L.W.U32.HI R68, R73.reuse, 0x13, R73.reuse ;  /* 0x0000001349447819 */ /* 0x140fe40000010e49 */
[----:B------:R-:W-:Y:S01]  /*1dae0*/  SHF.L.W.U32.HI R79, R73, 0xa, R73 ;  /* 0x0000000a494f7819 */ /* 0x000fe20000010e49 */
[----:B------:R-:W-:-:S03]  /*1daf0*/  IMAD.IADD R80, R80, 0x1, R31 ;  /* 0x0000000150507824 */ /* 0x000fc600078e021f */
[----:B------:R-:W-:-:S04]  /*1db00*/  LOP3.LUT R68, R79, R3, R68, 0x96, !PT ;  /* 0x000000034f447212 */ /* 0x000fc800078e9644 */
[----:B------:R-:W-:Y:S02]  /*1db10*/  IADD3 R68, PT, PT, R17, R68, R71 ;  /* 0x0000004411447210 */ /* 0x000fe40007ffe047 */
[----:B------:R-:W-:Y:S02]  /*1db20*/  LOP3.LUT R17, R80, 0x80000000, RZ, 0x3c, !PT ;  /* 0x8000000050117812 */ /* 0x000fe400078e3cff */
[C-C-:B------:R-:W-:Y:S02]  /*1db30*/  SHF.L.W.U32.HI R19, R68.reuse, 0x1e, R68.reuse ;  /* 0x0000001e44137819 */ /* 0x140fe40000010e44 */
[C-C-:B------:R-:W-:Y:S01]  /*1db40*/  SHF.L.W.U32.HI R80, R68.reuse, 0x13, R68.reuse ;  /* 0x0000001344507819 */ /* 0x140fe20000010e44 */
[C---:B------:R-:W-:Y:S01]  /*1db50*/  IMAD.IADD R3, R68.reuse, 0x1, R17 ;  /* 0x0000000144037824 */ /* 0x040fe200078e0211 */
[--C-:B------:R-:W-:Y:S02]  /*1db60*/  SHF.L.W.U32.HI R31, R68, 0xa, R68.reuse ;  /* 0x0000000a441f7819 */ /* 0x100fe40000010e44 */
[----:B------:R-:W-:-:S02]  /*1db70*/  LOP3.LUT R78, R73, R78, R68, 0xe8, !PT ;  /* 0x0000004e494e7212 */ /* 0x000fc400078ee844 */
[C-C-:B------:R-:W-:Y:S02]  /*1db80*/  SHF.L.W.U32.HI R71, R3.reuse, 0x1a, R3.reuse ;  /* 0x0000001a03477819 */ /* 0x140fe40000010e03 */
[C-C-:B------:R-:W-:Y:S02]  /*1db90*/  SHF.L.W.U32.HI R82, R3.reuse, 0x15, R3.reuse ;  /* 0x0000001503527819 */ /* 0x140fe40000010e03 */
[----:B------:R-:W-:Y:S02]  /*1dba0*/  SHF.L.W.U32.HI R79, R3, 0x7, R3 ;  /* 0x00000007034f7819 */ /* 0x000fe40000010e03 */
[----:B------:R-:W-:Y:S02]  /*1dbb0*/  LOP3.LUT R19, R31, R19, R80, 0x96, !PT ;  /* 0x000000131f137212 */ /* 0x000fe400078e9650 */
[----:B------:R-:W-:Y:S02]  /*1dbc0*/  LOP3.LUT R71, R79, R71, R82, 0x96, !PT ;  /* 0x000000474f477212 */ /* 0x000fe400078e9652 */
[----:B------:R-:W-:-:S02]  /*1dbd0*/  LOP3.LUT R79, R67, R3, R2, 0xb8, !PT ;  /* 0x00000003434f7212 */ /* 0x000fc400078eb802 */
[----:B------:R-:W-:Y:S02]  /*1dbe0*/  IADD3 R19, PT, PT, R16, R19, R78 ;  /* 0x0000001310137210 */ /* 0x000fe40007ffe04e */
[----:B------:R-:W-:Y:S02]  /*1dbf0*/  IADD3 R71, PT, PT, R71, R79, R18 ;  /* 0x0000004f47477210 */ /* 0x000fe40007ffe012 */
[C-C-:B------:R-:W-:Y:S02]  /*1dc00*/  SHF.L.W.U32.HI R18, R19.reuse, 0x1e, R19.reuse ;  /* 0x0000001e13127819 */ /* 0x140fe40000010e13 */
[--C-:B------:R-:W-:Y:S01]  /*1dc10*/  SHF.L.W.U32.HI R31, R19, 0x13, R19.reuse ;  /* 0x00000013131f7819 */ /* 0x100fe20000010e13 */
[----:B------:R-:W-:Y:S01]  /*1dc20*/  IMAD.IADD R32, R71, 0x1, R32 ;  /* 0x0000000147207824 */ /* 0x000fe200078e0220 */
[C-C-:B------:R-:W-:Y:S02]  /*1dc30*/  SHF.L.W.U32.HI R71, R19.reuse, 0xa, R19.reuse ;  /* 0x0000000a13477819 */ /* 0x140fe40000010e13 */
[----:B------:R-:W-:Y:S01]  /*1dc40*/  LOP3.LUT R73, R68, R73, R19, 0xe8, !PT ;  /* 0x0000004944497212 */ /* 0x000fe200078ee813 */
[----:B------:R-:W-:Y:S01]  /*1dc50*/  IMAD.IADD R16, R19, 0x1, R32 ;  /* 0x0000000113107824 */ /* 0x000fe200078e0220 */
[----:B------:R-:W-:-:S04]  /*1dc60*/  LOP3.LUT R18, R71, R18, R31, 0x96, !PT ;  /* 0x0000001247127212 */ /* 0x000fc800078e961f */
[C-C-:B------:R-:W-:Y:S02]  /*1dc70*/  SHF.L.W.U32.HI R78, R16.reuse, 0x1a, R16.reuse ;  /* 0x0000001a104e7819 */ /* 0x140fe40000010e10 */
[C-C-:B------:R-:W-:Y:S02]  /*1dc80*/  SHF.L.W.U32.HI R79, R16.reuse, 0x15, R16.reuse ;  /* 0x00000015104f7819 */ /* 0x140fe40000010e10 */
[----:B------:R-:W-:Y:S02]  /*1dc90*/  SHF.L.W.U32.HI R80, R16, 0x7, R16 ;  /* 0x0000000710507819 */ /* 0x000fe40000010e10 */
[----:B------:R-:W-:Y:S02]  /*1dca0*/  IADD3 R18, PT, PT, R29, R18, R73 ;  /* 0x000000121d127210 */ /* 0x000fe40007ffe049 */
[----:B------:R-:W-:Y:S02]  /*1dcb0*/  LOP3.LUT R78, R80, R78, R79, 0x96, !PT ;  /* 0x0000004e504e7212 */ /* 0x000fe400078e964f */
[----:B------:R-:W-:-:S02]  /*1dcc0*/  LOP3.LUT R79, R2, R16, R3, 0xb8, !PT ;  /* 0x00000010024f7212 */ /* 0x000fc400078eb803 */
[--C-:B------:R-:W-:Y:S02]  /*1dcd0*/  SHF.L.W.U32.HI R29, R18, 0x1e, R18.reuse ;  /* 0x0000001e121d7819 */ /* 0x100fe40000010e12 */
[----:B------:R-:W-:Y:S02]  /*1dce0*/  IADD3 R78, PT, PT, R78, R79, R67 ;  /* 0x0000004f4e4e7210 */ /* 0x000fe40007ffe043 */
[--C-:B------:R-:W-:Y:S02]  /*1dcf0*/  SHF.L.W.U32.HI R31, R18, 0xa, R18.reuse ;  /* 0x0000000a121f7819 */ /* 0x100fe40000010e12 */
[--C-:B------:R-:W-:Y:S01]  /*1dd00*/  LOP3.LUT R68, R19, R68, R18.reuse, 0xe8, !PT ;  /* 0x0000004413447212 */ /* 0x100fe200078ee812 */
[----:B------:R-:W-:Y:S01]  /*1dd10*/  IMAD.IADD R33, R78, 0x1, R33 ;  /* 0x000000014e217824 */ /* 0x000fe200078e0221 */
[----:B------:R-:W-:-:S03]  /*1dd20*/  SHF.L.W.U32.HI R78, R18, 0x13, R18 ;  /* 0x00000013124e7819 */ /* 0x000fc60000010e12 */
        /* <DEDUP_REMOVED lines=10> */
[C-C-:B------:R-:W-:Y:S02]  /*1ddd0*/  SHF.L.W.U32.HI R2, R29.reuse, 0x1e, R29.reuse ;  /* 0x0000001e1d027819 */ /* 0x140fe40000010e1d */
[--C-:B------:R-:W-:Y:S01]  /*1dde0*/  SHF.L.W.U32.HI R30, R29, 0xa, R29.reuse ;  /* 0x0000000a1d1e7819 */ /* 0x100fe20000010e1d */
[----:B------:R-:W-:Y:S01]  /*1ddf0*/  IMAD.IADD R68, R71, 0x1, R34 ;  /* 0x0000000147447824 */ /* 0x000fe200078e0222 */
[----:B------:R-:W-:Y:S02]  /*1de00*/  LOP3.LUT R19, R18, R19, R29, 0xe8, !PT ;  /* 0x0000001312137212 */ /* 0x000fe400078ee81d */
[----:B------:R-:W-:Y:S01]  /*1de10*/  LOP3.LUT R2, R30, R2, R31, 0x96, !PT ;  /* 0x000000021e027212 */ /* 0x000fe200078e961f */
[----:B------:R-:W-:-:S03]  /*1de20*/  IMAD.IADD R78, R29, 0x1, R68 ;  /* 0x000000011d4e7824 */ /* 0x000fc600078e0244 */
[----:B------:R-:W-:Y:S02]  /*1de30*/  IADD3 R2, PT, PT, R17, R2, R19 ;  /* 0x0000000211027210 */ /* 0x000fe40007ffe013 */
[C-C-:B------:R-:W-:Y:S02]  /*1de40*/  SHF.L.W.U32.HI R34, R78.reuse, 0x1a, R78.reuse ;  /* 0x0000001a4e227819 */ /* 0x140fe40000010e4e */
[C-C-:B------:R-:W-:Y:S02]  /*1de50*/  SHF.L.W.U32.HI R71, R78.reuse, 0x15, R78.reuse ;  /* 0x000000154e477819 */ /* 0x140fe40000010e4e */
[----:B------:R-:W-:Y:S02]  /*1de60*/  SHF.L.W.U32.HI R73, R78, 0x7, R78 ;  /* 0x000000074e497819 */ /* 0x000fe40000010e4e */
[----:B------:R-:W-:Y:S02]  /*1de70*/  SHF.L.W.U32.HI R30, R2, 0x13, R2 ;  /* 0x00000013021e7819 */ /* 0x000fe40000010e02 */
[----:B------:R-:W-:-:S02]  /*1de80*/  LOP3.LUT R34, R73, R34, R71, 0x96, !PT ;  /* 0x0000002249227212 */ /* 0x000fc400078e9647 */
[----:B------:R-:W-:Y:S02]  /*1de90*/  LOP3.LUT R71, R16, R78, R67, 0xb8, !PT ;  /* 0x0000004e10477212 */ /* 0x000fe400078eb843 */
[--C-:B------:R-:W-:Y:S02]  /*1dea0*/  SHF.L.W.U32.HI R19, R2, 0xa, R2.reuse ;  /* 0x0000000a02137819 */ /* 0x100fe40000010e02 */
[----:B------:R-:W-:Y:S02]  /*1deb0*/  IADD3 R34, PT, PT, R34, R71, R3 ;  /* 0x0000004722227210 */ /* 0x000fe40007ffe003 */
[--C-:B------:R-:W-:Y:S02]  /*1dec0*/  SHF.L.W.U32.HI R3, R2, 0x1e, R2.reuse ;  /* 0x0000001e02037819 */ /* 0x100fe40000010e02 */
[----:B------:R-:W-:Y:S01]  /*1ded0*/  LOP3.LUT R18, R29, R18, R2, 0xe8, !PT ;  /* 0x000000121d127212 */ /* 0x000fe200078ee802 */
[----:B------:R-:W-:Y:S01]  /*1dee0*/  IMAD.IADD R35, R34, 0x1, R35 ;  /* 0x0000000122237824 */ /* 0x000fe200078e0223 */
[----:B------:R-:W-:-:S03]  /*1def0*/  LOP3.LUT R3, R19, R3, R30, 0x96, !PT ;  /* 0x0000000313037212 */ /* 0x000fc600078e961e */
[----:B------:R-:W-:-:S05]  /*1df00*/  IMAD.IADD R17, R2, 0x1, R35 ;  /* 0x0000000102117824 */ /* 0x000fca00078e0223 */
[C-C-:B------:R-:W-:Y:S02]  /*1df10*/  SHF.L.W.U32.HI R31, R17.reuse, 0x1a, R17.reuse ;  /* 0x0000001a111f7819 */ /* 0x140fe40000010e11 */
[C-C-:B------:R-:W-:Y:S02]  /*1df20*/  SHF.L.W.U32.HI R34, R17.reuse, 0x15, R17.reuse ;  /* 0x0000001511227819 */ /* 0x140fe40000010e11 */
[----:B------:R-:W-:-:S04]  /*1df30*/  SHF.L.W.U32.HI R71, R17, 0x7, R17 ;  /* 0x0000000711477819 */ /* 0x000fc80000010e11 */
[----:B------:R-:W-:Y:S02]  /*1df40*/  LOP3.LUT R31, R71, R31, R34, 0x96, !PT ;  /* 0x0000001f471f7212 */ /* 0x000fe400078e9622 */
[----:B------:R-:W-:-:S04]  /*1df50*/  LOP3.LUT R34, R67, R17, R78, 0xb8, !PT ;  /* 0x0000001143227212 */ /* 0x000fc800078eb84e */
[----:B------:R-:W-:Y:S02]  /*1df60*/  IADD3 R19, PT, PT, R31, R34, R16 ;  /* 0x000000221f137210 */ /* 0x000fe40007ffe010 */
[----:B------:R-:W-:-:S03]  /*1df70*/  IADD3 R31, PT, PT, R32, R3, R18 ;  /* 0x00000003201f7210 */ /* 0x000fc60007ffe012 */
[----:B------:R-:W-:Y:S01]  /*1df80*/  IMAD.IADD R36, R19, 0x1, R36 ;  /* 0x0000000113247824 */ /* 0x000fe200078e0224 */
[C-C-:B------:R-:W-:Y:S02]  /*1df90*/  SHF.L.W.U32.HI R3, R31.reuse, 0x1e, R31.reuse ;  /* 0x0000001e1f037819 */ /* 0x140fe40000010e1f */
[C-C-:B------:R-:W-:Y:S01]  /*1dfa0*/  SHF.L.W.U32.HI R16, R31.reuse, 0x13, R31.reuse ;  /* 0x000000131f107819 */ /* 0x140fe20000010e1f */
[C---:B------:R-:W-:Y:S01]  /*1dfb0*/  IMAD.IADD R30, R31.reuse, 0x1, R36 ;  /* 0x000000011f1e7824 */ /* 0x040fe200078e0224 */
[--C-:B------:R-:W-:Y:S02]  /*1dfc0*/  SHF.L.W.U32.HI R18, R31, 0xa, R31.reuse ;  /* 0x0000000a1f127819 */ /* 0x100fe40000010e1f */
[----:B------:R-:W-:Y:S02]  /*1dfd0*/  LOP3.LUT R29, R2, R29, R31, 0xe8, !PT ;  /* 0x0000001d021d7212 */ /* 0x000fe400078ee81f */
[C-C-:B------:R-:W-:Y:S02]  /*1dfe0*/  SHF.L.W.U32.HI R19, R30.reuse, 0x1a, R30.reuse ;  /* 0x0000001a1e137819 */ /* 0x140fe40000010e1e */
[----:B------:R-:W-:-:S02]  /*1dff0*/  SHF.L.W.U32.HI R32, R30, 0x15, R30 ;  /* 0x000000151e207819 */ /* 0x000fc40000010e1e */
[----:B------:R-:W-:Y:S02]  /*1e000*/  SHF.L.W.U32.HI R34, R30, 0x7, R30 ;  /* 0x000000071e227819 */ /* 0x000fe40000010e1e */
[----:B------:R-:W-:Y:S02]  /*1e010*/  LOP3.LUT R16, R18, R3, R16, 0x96, !PT ;  /* 0x0000000312107212 */ /* 0x000fe400078e9610 */
[----:B------:R-:W-:Y:S02]  /*1e020*/  LOP3.LUT R32, R34, R19, R32, 0x96, !PT ;  /* 0x0000001322207212 */ /* 0x000fe400078e9620 */
[----:B------:R-:W-:Y:S02]  /*1e030*/  LOP3.LUT R19, R78, R30, R17, 0xb8, !PT ;  /* 0x0000001e4e137212 */ /* 0x000fe400078eb811 */
[----:B------:R-:W-:Y:S02]  /*1e040*/  IADD3 R34, PT, PT, R33, R16, R29 ;  /* 0x0000001021227210 */ /* 0x000fe40007ffe01d */
[----:B------:R-:W-:-:S02]  /*1e050*/  IADD3 R32, PT, PT, R32, R19, R67 ;  /* 0x0000001320207210 */ /* 0x000fc40007ffe043 */
[C-C-:B------:R-:W-:Y:S02]  /*1e060*/  SHF.L.W.U32.HI R3, R34.reuse, 0x1e, R34.reuse ;  /* 0x0000001e22037819 */ /* 0x140fe40000010e22 */
[--C-:B------:R-:W-:Y:S01]  /*1e070*/  SHF.L.W.U32.HI R16, R34, 0x13, R34.reuse ;  /* 0x0000001322107819 */ /* 0x100fe20000010e22 */
[----:B------:R-:W-:Y:S01]  /*1e080*/  IMAD.IADD R37, R32, 0x1, R37 ;  /* 0x0000000120257824 */ /* 0x000fe200078e0225 */
[----:B------:R-:W-:-:S03]  /*1e090*/  SHF.L.W.U32.HI R19, R34, 0xa, R34 ;  /* 0x0000000a22137819 */ /* 0x000fc60000010e22 */
[----:B------:R-:W-:Y:S01]  /*1e0a0*/  IMAD.IADD R18, R34, 0x1, R37 ;  /* 0x0000000122127824 */ /* 0x000fe200078e0225 */
[----:B------:R-:W-:Y:S02]  /*1e0b0*/  LOP3.LUT R3, R19, R3, R16, 0x96, !PT ;  /* 0x0000000313037212 */ /* 0x000fe400078e9610 */
        /* <DEDUP_REMOVED lines=8> */
[----:B------:R-:W-:Y:S02]  /*1e140*/  IADD3 R33, PT, PT, R33, R32, R78 ;  /* 0x0000002021217210 */ /* 0x000fe40007ffe04e */
[----:B------:R-:W-:Y:S02]  /*1e150*/  IADD3 R29, PT, PT, R68, R3, R29 ;  /* 0x00000003441d7210 */ /* 0x000fe40007ffe01d */
[----:B------:R-:W-:-:S02]  /*1e160*/  IADD3 R38, PT, PT, R33, 0x100, R38 ;  /* 0x0000010021267810 */ /* 0x000fc40007ffe026 */
[----:B------:R-:W-:Y:S02]  /*1e170*/  SHF.L.W.U32.HI R2, R72, 0x19, R72 ;  /* 0x0000001948027819 */ /* 0x000fe40000010e48 */
[C---:B------:R-:W-:Y:S01]  /*1e180*/  SHF.L.W.U32.HI R33, R29.reuse, 0x13, R29 ;  /* 0x000000131d217819 */ /* 0x040fe20000010e1d */
[C---:B------:R-:W-:Y:S01]  /*1e190*/  IMAD.IADD R3, R29.reuse, 0x1, R38 ;  /* 0x000000011d037824 */ /* 0x040fe200078e0226 */
[----:B------:R-:W-:Y:S02]  /*1e1a0*/  LOP3.LUT R19, R16, R2, R19, 0x96, !PT ;  /* 0x0000000210137212 */ /* 0x000fe400078e9613 */
[----:B------:R-:W-:Y:S02]  /*1e1b0*/  SHF.L.W.U32.HI R16, R29, 0x1e, R29 ;  /* 0x0000001e1d107819 */ /* 0x000fe40000010e1d */
[C-C-:B------:R-:W-:Y:S02]  /*1e1c0*/  SHF.L.W.U32.HI R2, R3.reuse, 0x1a, R3.reuse ;  /* 0x0000001a03027819 */ /* 0x140fe40000010e03 */
[----:B------:R-:W-:-:S02]  /*1e1d0*/  SHF.L.W.U32.HI R67, R3, 0x15, R3 ;  /* 0x0000001503437819 */ /* 0x000fc40000010e03 */
[----:B------:R-:W-:Y:S02]  /*1e1e0*/  SHF.L.W.U32.HI R68, R3, 0x7, R3 ;  /* 0x0000000703447819 */ /* 0x000fe40000010e03 */
[----:B------:R-:W-:Y:S02]  /*1e1f0*/  SHF.L.W.U32.HI R32, R29, 0xa, R29 ;  /* 0x0000000a1d207819 */ /* 0x000fe40000010e1d */
[----:B------:R-:W-:Y:S01]  /*1e200*/  LOP3.LUT R68, R68, R2, R67, 0x96, !PT ;  /* 0x0000000244447212 */ /* 0x000fe200078e9643 */
[----:B------:R-:W-:Y:S01]  /*1e210*/  IMAD.IADD R2, R19, 0x1, R70 ;  /* 0x0000000113027824 */ /* 0x000fe200078e0246 */
[----:B------:R-:W-:Y:S02]  /*1e220*/  LOP3.LUT R67, R30, R3, R18, 0xb8, !PT ;  /* 0x000000031e437212 */ /* 0x000fe400078eb812 */
[----:B------:R-:W-:Y:S02]  /*1e230*/  LOP3.LUT R32, R32, R16, R33, 0x96, !PT ;  /* 0x0000001020207212 */ /* 0x000fe400078e9621 */
        /* <DEDUP_REMOVED lines=8> */
[----:B------:R-:W-:Y:S02]  /*1e2c0*/  SHF.L.W.U32.HI R33, R32, 0x1e, R32 ;  /* 0x0000001e20217819 */ /* 0x000fe40000010e20 */
[C-C-:B------:R-:W-:Y:S02]  /*1e2d0*/  SHF.L.W.U32.HI R67, R20.reuse, 0x1a, R20.reuse ;  /* 0x0000001a14437819 */ /* 0x140fe40000010e14 */
[C-C-:B------:R-:W-:Y:S02]  /*1e2e0*/  SHF.L.W.U32.HI R70, R20.reuse, 0x15, R20.reuse ;  /* 0x0000001514467819 */ /* 0x140fe40000010e14 */
[----:B------:R-:W-:Y:S02]  /*1e2f0*/  SHF.L.W.U32.HI R71, R20, 0x7, R20 ;  /* 0x0000000714477819 */ /* 0x000fe40000010e14 */
[----:B------:R-:W-:Y:S02]  /*1e300*/  LOP3.LUT R19, R31, R16, R19, 0x96, !PT ;  /* 0x000000101f137212 */ /* 0x000fe400078e9613 */
[----:B------:R-:W-:-:S02]  /*1e310*/  SHF.L.W.U32.HI R68, R32, 0x13, R32 ;  /* 0x0000001320447819 */ /* 0x000fc40000010e20 */
[----:B------:R-:W-:Y:S02]  /*1e320*/  SHF.L.W.U32.HI R35, R32, 0xa, R32 ;  /* 0x0000000a20237819 */ /* 0x000fe40000010e20 */
[----:B------:R-:W-:Y:S02]  /*1e330*/  LOP3.LUT R67, R71, R67, R70, 0x96, !PT ;  /* 0x0000004347437212 */ /* 0x000fe400078e9646 */
[----:B------:R-:W-:Y:S02]  /*1e340*/  LOP3.LUT R31, R18, R20, R3, 0xb8, !PT ;  /* 0x00000014121f7212 */ /* 0x000fe400078eb803 */
[----:B------:R-:W-:Y:S02]  /*1e350*/  LOP3.LUT R33, R35, R33, R68, 0x96, !PT ;  /* 0x0000002123217212 */ /* 0x000fe400078e9644 */
[----:B------:R-:W-:Y:S02]  /*1e360*/  LOP3.LUT R34, R29, R34, R32, 0xe8, !PT ;  /* 0x000000221d227212 */ /* 0x000fe400078ee820 */
[----:B------:R-:W-:-:S02]  /*1e370*/  IADD3 R16, PT, PT, R72, 0xa00000, R19 ;  /* 0x00a0000048107810 */ /* 0x000fc40007ffe013 */
        /* <DEDUP_REMOVED lines=16> */
[C-C-:B------:R-:W-:Y:S02]  /*1e480*/  SHF.L.W.U32.HI R31, R36.reuse, 0x1e, R36.reuse ;  /* 0x0000001e241f7819 */ /* 0x140fe40000010e24 */
[C-C-:B------:R-:W-:Y:S02]  /*1e490*/  SHF.L.W.U32.HI R68, R36.reuse, 0x13, R36.reuse ;  /* 0x0000001324447819 */ /* 0x140fe40000010e24 */
[----:B------:R-:W-:-:S02]  /*1e4a0*/  SHF.L.W.U32.HI R33, R36, 0xa, R36 ;  /* 0x0000000a24217819 */ /* 0x000fc40000010e24 */
[----:B------:R-:W-:Y:S02]  /*1e4b0*/  LOP3.LUT R67, R3, R19, R20, 0xb8, !PT ;  /* 0x0000001303437212 */ /* 0x000fe400078eb814 */
[----:B------:R-:W-:Y:S02]  /*1e4c0*/  IADD3 R77, PT, PT, R34, R30, R77 ;  /* 0x0000001e224d7210 */ /* 0x000fe40007ffe04d */
[----:B------:R-:W-:Y:S02]  /*1e4d0*/  LOP3.LUT R68, R33, R31, R68, 0x96, !PT ;  /* 0x0000001f21447212 */ /* 0x000fe400078e9644 */
        /* <DEDUP_REMOVED lines=17> */
[C-C-:B------:R-:W-:Y:S02]  /*1e5f0*/  SHF.L.W.U32.HI R30, R37.reuse, 0x1e, R37.reuse ;  /* 0x0000001e251e7819 */ /* 0x140fe40000010e25 */
[C-C-:B------:R-:W-:Y:S02]  /*1e600*/  SHF.L.W.U32.HI R31, R37.reuse, 0x13, R37.reuse ;  /* 0x00000013251f7819 */ /* 0x140fe40000010e25 */
[----:B------:R-:W-:Y:S02]  /*1e610*/  SHF.L.W.U32.HI R34, R37, 0xa, R37 ;  /* 0x0000000a25227819 */ /* 0x000fe40000010e25 */
[----:B------:R-:W-:Y:S02]  /*1e620*/  LOP3.LUT R35, R20, R18, R19, 0xb8, !PT ;  /* 0x0000001214237212 */ /* 0x000fe400078eb813 */
[----:B------:R-:W-:-:S02]  /*1e630*/  IADD3 R74, PT, PT, R33, R29, R74 ;  /* 0x0000001d214a7210 */ /* 0x000fc40007ffe04a */
[----:B------:R-:W-:Y:S02]  /*1e640*/  LOP3.LUT R31, R34, R30, R31, 0x96, !PT ;  /* 0x0000001e221f7212 */ /* 0x000fe400078e961f */
[----:B------:R-:W-:Y:S02]  /*1e650*/  IADD3 R35, PT, PT, R68, R35, R3 ;  /* 0x0000002344237210 */ /* 0x000fe40007ffe003 */
[----:B------:R-:W-:Y:S02]  /*1e660*/  LOP3.LUT R32, R36, R32, R37, 0xe8, !PT ;  /* 0x0000002024207212 */ /* 0x000fe400078ee825 */
[C-C-:B------:R-:W-:Y:S02]  /*1e670*/  SHF.L.W.U32.HI R3, R69.reuse, 0x19, R69.reuse ;  /* 0x0000001945037819 */ /* 0x140fe40000010e45 */
[--C-:B------:R-:W-:Y:S02]  /*1e680*/  SHF.L.W.U32.HI R30, R69, 0xe, R69.reuse ;  /* 0x0000000e451e7819 */ /* 0x100fe40000010e45 */
[----:B------:R-:W-:-:S02]  /*1e690*/  SHF.R.U32.HI R29, RZ, 0x3, R69 ;  /* 0x00000003ff1d7819 */ /* 0x000fc40000011645 */
[----:B------:R-:W-:Y:S02]  /*1e6a0*/  IADD3 R38, PT, PT, R38, R31, R32 ;  /* 0x0000001f26267210 */ /* 0x000fe40007ffe020 */
[----:B------:R-:W-:Y:S02]  /*1e6b0*/  IADD3 R23, PT, PT, R74, R23, R35 ;  /* 0x000000174a177210 */ /* 0x000fe40007ffe023 */
[----:B------:R-:W-:Y:S02]  /*1e6c0*/  LOP3.LUT R32, R29, R3, R30, 0x96, !PT ;  /* 0x000000031d207212 */ /* 0x000fe400078e961e */
[C---:B------:R-:W-:Y:S01]  /*1e6d0*/  SHF.L.W.U32.HI R3, R77.reuse, 0xf, R77 ;  /* 0x0000000f4d037819 */ /* 0x040fe20000010e4d */
        /* <DEDUP_REMOVED lines=10> */
[----:B------:R-:W-:Y:S02]  /*1e780*/  LOP3.LUT R67, R70, R67, R68, 0x96, !PT ;  /* 0x0000004346437212 */ /* 0x000fe400078e9644 */
[----:B------:R-:W-:Y:S02]  /*1e790*/  LOP3.LUT R30, R19, R29, R18, 0xb8, !PT ;  /* 0x0000001d131e7212 */ /* 0x000fe400078eb812 */
[----:B------:R-:W-:Y:S02]  /*1e7a0*/  LOP3.LUT R34, R35, R33, R34, 0x96, !PT ;  /* 0x0000002123227212 */ /* 0x000fe400078e9622 */
[----:B------:R-:W-:Y:S02]  /*1e7b0*/  LOP3.LUT R36, R37, R36, R38, 0xe8, !PT ;  /* 0x0000002425247212 */ /* 0x000fe400078ee826 */
[----:B------:R-:W-:-:S02]  /*1e7c0*/  IADD3 R3, PT, PT, R32, R3, R76 ;  /* 0x0000000320037210 */ /* 0x000fc40007ffe04c */
        /* <DEDUP_REMOVED lines=15> */
[C-C-:B------:R-:W-:Y:S02]  /*1e8c0*/  SHF.L.W.U32.HI R31, R17.reuse, 0x1e, R17.reuse ;  /* 0x0000001e111f7819 */ /* 0x140fe40000010e11 */
[C-C-:B------:R-:W-:Y:S02]  /*1e8d0*/  SHF.L.W.U32.HI R32, R17.reuse, 0x13, R17.reuse ;  /* 0x0000001311207819 */ /* 0x140fe40000010e11 */
[----:B------:R-:W-:Y:S02]  /*1e8e0*/  SHF.L.W.U32.HI R34, R17, 0xa, R17 ;  /* 0x0000000a11227819 */ /* 0x000fe40000010e11 */
[----:B------:R-:W-:-:S02]  /*1e8f0*/  LOP3.LUT R36, R67, R35, R36, 0x96, !PT ;  /* 0x0000002343247212 */ /* 0x000fc400078e9624 */
[----:B------:R-:W-:Y:S02]  /*1e900*/  LOP3.LUT R35, R18, R30, R29, 0xb8, !PT ;  /* 0x0000001e12237212 */ /* 0x000fe400078eb81d */
[----:B------:R-:W-:Y:S02]  /*1e910*/  LOP3.LUT R32, R34, R31, R32, 0x96, !PT ;  /* 0x0000001f22207212 */ /* 0x000fe400078e9620 */
[----:B------:R-:W-:Y:S02]  /*1e920*/  LOP3.LUT R37, R38, R37, R17, 0xe8, !PT ;  /* 0x0000002526257212 */ /* 0x000fe400078ee811 */
[----:B------:R-:W-:Y:S02]  /*1e930*/  IADD3 R4, PT, PT, R33, R4, R69 ;  /* 0x0000000421047210 */ /* 0x000fe40007ffe045 */
        /* <DEDUP_REMOVED lines=17> */
[C-C-:B------:R-:W-:Y:S01]  /*1ea50*/  SHF.L.W.U32.HI R19, R36.reuse, 0x1e, R36.reuse ;  /* 0x0000001e24137819 */ /* 0x140fe20000010e24 */
[----:B------:R-:W-:Y:S01]  /*1ea60*/  VIADD R5, R5, 0x100 ;  /* 0x0000010005057836 */ /* 0x000fe20000000000 */
[C-C-:B------:R-:W-:Y:S02]  /*1ea70*/  SHF.L.W.U32.HI R32, R36.reuse, 0x13, R36.reuse ;  /* 0x0000001324207819 */ /* 0x140fe40000010e24 */
[----:B------:R-:W-:Y:S02]  /*1ea80*/  SHF.L.W.U32.HI R34, R36, 0xa, R36 ;  /* 0x0000000a24227819 */ /* 0x000fe40000010e24 */
[----:B------:R-:W-:-:S02]  /*1ea90*/  LOP3.LUT R35, R29, R31, R30, 0xb8, !PT ;  /* 0x0000001f1d237212 */ /* 0x000fc400078eb81e */
[----:B------:R-:W-:Y:S02]  /*1eaa0*/  LOP3.LUT R19, R34, R19, R32, 0x96, !PT ;  /* 0x0000001322137212 */ /* 0x000fe400078e9620 */
[----:B------:R-:W-:Y:S02]  /*1eab0*/  IADD3 R18, PT, PT, R37, R35, R18 ;  /* 0x0000002325127210 */ /* 0x000fe40007ffe012 */
[----:B------:R-:W-:Y:S02]  /*1eac0*/  LOP3.LUT R38, R17, R38, R36, 0xe8, !PT ;  /* 0x0000002611267212 */ /* 0x000fe400078ee824 */
[----:B------:R-:W-:Y:S02]  /*1ead0*/  IADD3 R18, PT, PT, R5, R6, R18 ;  /* 0x0000000605127210 */ /* 0x000fe40007ffe012 */
[----:B------:R-:W-:Y:S02]  /*1eae0*/  IADD3 R33, PT, PT, R22, R19, R38 ;  /* 0x0000001316217210 */ /* 0x000fe40007ffe026 */
[----:B------:R-:W-:-:S02]  /*1eaf0*/  SHF.L.W.U32.HI R0, R4, 0xf, R4 ;  /* 0x0000000f04007819 */ /* 0x000fc40000010e04 */
[----:B------:R-:W-:Y:S01]  /*1eb00*/  SHF.L.W.U32.HI R19, R4, 0xd, R4 ;  /* 0x0000000d04137819 */ /* 0x000fe20000010e04 */
[----:B------:R-:W-:Y:S01]  /*1eb10*/  IMAD.IADD R6, R33, 0x1, R18 ;  /* 0x0000000121067824 */ /* 0x000fe200078e0212 */
[----:B------:R-:W-:-:S04]  /*1eb20*/  SHF.R.U32.HI R22, RZ, 0xa, R4 ;  /* 0x0000000aff167819 */ /* 0x000fc80000011604 */
        /* <DEDUP_REMOVED lines=11> */
[----:B------:R-:W-:Y:S01]  /*1ebe0*/  LOP3.LUT R19, R36, R17, R33, 0xe8, !PT ;  /* 0x0000001124137212 */ /* 0x000fe200078ee821 */
[----:B------:R-:W-:Y:S01]  /*1ebf0*/  VIADD R17, R0, 0x11002000 ;  /* 0x1100200000117836 */ /* 0x000fe20000000000 */
[----:B------:R-:W-:-:S02]  /*1ec00*/  IADD3 R34, PT, PT, R34, R35, R29 ;  /* 0x0000002322227210 */ /* 0x000fc40007ffe01d */
[----:B------:R-:W-:Y:S02]  /*1ec10*/  IADD3 R32, PT, PT, R23, R22, R19 ;  /* 0x0000001617207210 */ /* 0x000fe40007ffe013 */
[----:B------:R-:W-:Y:S02]  /*1ec20*/  IADD3 R24, PT, PT, R17, R24, R34 ;  /* 0x0000001811187210 */ /* 0x000fe40007ffe022 */
[C-C-:B------:R-:W-:Y:S02]  /*1ec30*/  SHF.L.W.U32.HI R0, R5.reuse, 0xf, R5.reuse ;  /* 0x0000000f05007819 */ /* 0x140fe40000010e05 */
[--C-:B------:R-:W-:Y:S01]  /*1ec40*/  SHF.L.W.U32.HI R19, R5, 0xd, R5.reuse ;  /* 0x0000000d05137819 */ /* 0x100fe20000010e05 */
[----:B------:R-:W-:Y:S01]  /*1ec50*/  IMAD.IADD R23, R32, 0x1, R24 ;  /* 0x0000000120177824 */ /* 0x000fe200078e0218 */
[----:B------:R-:W-:Y:S02]  /*1ec60*/  SHF.R.U32.HI R22, RZ, 0xa, R5 ;  /* 0x0000000aff167819 */ /* 0x000fe40000011605 */
[----:B------:R-:W-:-:S02]  /*1ec70*/  LOP3.LUT R36, R33, R36, R32, 0xe8, !PT ;  /* 0x0000002421247212 */ /* 0x000fc400078ee820 */
[C-C-:B------:R-:W-:Y:S02]  /*1ec80*/  SHF.L.W.U32.HI R29, R23.reuse, 0x1a, R23.reuse ;  /* 0x0000001a171d7819 */ /* 0x140fe40000010e17 */
[C-C-:B------:R-:W-:Y:S02]  /*1ec90*/  SHF.L.W.U32.HI R34, R23.reuse, 0x15, R23.reuse ;  /* 0x0000001517227819 */ /* 0x140fe40000010e17 */
[----:B------:R-:W-:Y:S02]  /*1eca0*/  SHF.L.W.U32.HI R35, R23, 0x7, R23 ;  /* 0x0000000717237819 */ /* 0x000fe40000010e17 */
[----:B------:R-:W-:Y:S02]  /*1ecb0*/  LOP3.LUT R19, R22, R0, R19, 0x96, !PT ;  /* 0x0000000016137212 */ /* 0x000fe400078e9613 */
[----:B------:R-:W-:Y:S02]  /*1ecc0*/  LOP3.LUT R35, R35, R29, R34, 0x96, !PT ;  /* 0x0000001d23237212 */ /* 0x000fe400078e9622 */
[--C-:B------:R-:W-:Y:S01]  /*1ecd0*/  SHF.L.W.U32.HI R0, R32, 0x1e, R32.reuse ;  /* 0x0000001e20007819 */ /* 0x100fe20000010e20 */
[----:B------:R-:W-:Y:S01]  /*1ece0*/  IMAD.IADD R19, R16, 0x1, R19 ;  /* 0x0000000110137824 */ /* 0x000fe200078e0213 */
[----:B------:R-:W-:-:S02]  /*1ecf0*/  SHF.L.W.U32.HI R29, R32, 0x13, R32 ;  /* 0x00000013201d7819 */ /* 0x000fc40000010e20 */
[----:B------:R-:W-:Y:S02]  /*1ed00*/  SHF.L.W.U32.HI R22, R32, 0xa, R32 ;  /* 0x0000000a20167819 */ /* 0x000fe40000010e20 */
[----:B------:R-:W-:Y:S02]  /*1ed10*/  LOP3.LUT R34, R31, R23, R6, 0xb8, !PT ;  /* 0x000000171f227212 */ /* 0x000fe400078eb806 */
[----:B------:R-:W-:Y:S02]  /*1ed20*/  LOP3.LUT R29, R22, R0, R29, 0x96, !PT ;  /* 0x00000000161d7212 */ /* 0x000fe400078e961d */
[----:B------:R-:W-:Y:S02]  /*1ed30*/  IADD3 R34, PT, PT, R35, R34, R30 ;  /* 0x0000002223227210 */ /* 0x000fe40007ffe01e */
[----:B------:R-:W-:Y:S02]  /*1ed40*/  LOP3.LUT R0, R19, 0x80000000, RZ, 0x3c, !PT ;  /* 0x8000000013007812 */ /* 0x000fe400078e3cff */
[----:B------:R-:W-:-:S02]  /*1ed50*/  IADD3 R35, PT, PT, R20, R29, R36 ;  /* 0x0000001d14237210 */ /* 0x000fc40007ffe024 */
[----:B------:R-:W-:Y:S02]  /*1ed60*/  IADD3 R20, PT, PT, R0, R7, R34 ;  /* 0x0000000700147210 */ /* 0x000fe40007ffe022 */
[C-C-:B------:R-:W-:Y:S02]  /*1ed70*/  SHF.L.W.U32.HI R7, R17.reuse, 0xf, R17.reuse ;  /* 0x0000000f11077819 */ /* 0x140fe40000010e11 */
[----:B------:R-:W-:Y:S01]  /*1ed80*/  SHF.L.W.U32.HI R30, R17, 0xd, R17 ;  /* 0x0000000d111e7819 */ /* 0x000fe20000010e11 */
[C---:B------:R-:W-:Y:S01]  /*1ed90*/  IMAD.IADD R22, R35.reuse, 0x1, R20 ;  /* 0x0000000123167824 */ /* 0x040fe200078e0214 */
[--C-:B------:R-:W-:Y:S02]  /*1eda0*/  SHF.L.W.U32.HI R37, R35, 0x13, R35.reuse ;  /* 0x0000001323257819 */ /* 0x100fe40000010e23 */
[----:B------:R-:W-:Y:S02]  /*1edb0*/  LOP3.LUT R33, R32, R33, R35, 0xe8, !PT ;  /* 0x0000002120217212 */ /* 0x000fe400078ee823 */
[----:B------:R-:W-:-:S02]  /*1edc0*/  SHF.L.W.U32.HI R29, R22, 0x1a, R22 ;  /* 0x0000001a161d7819 */ /* 0x000fc40000010e16 */
[C-C-:B------:R-:W-:Y:S02]  /*1edd0*/  SHF.L.W.U32.HI R34, R22.reuse, 0x15, R22.reuse ;  /* 0x0000001516227819 */ /* 0x140fe40000010e16 */
[----:B------:R-:W-:Y:S02]  /*1ede0*/  SHF.L.W.U32.HI R36, R22, 0x7, R22 ;  /* 0x0000000716247819 */ /* 0x000fe40000010e16 */
[----:B------:R-:W-:Y:S02]  /*1edf0*/  LOP3.LUT R67, R6, R22, R23, 0xb8, !PT ;  /* 0x0000001606437212 */ /* 0x000fe400078eb817 */
[----:B------:R-:W-:Y:S02]  /*1ee00*/  LOP3.LUT R38, R36, R29, R34, 0x96, !PT ;  /* 0x0000001d24267212 */ /* 0x000fe400078e9622 */
[----:B------:R-:W-:Y:S02]  /*1ee10*/  SHF.R.U32.HI R29, RZ, 0xa, R17 ;  /* 0x0000000aff1d7819 */ /* 0x000fe40000011611 */
[----:B------:R-:W-:-:S02]  /*1ee20*/  SHF.L.W.U32.HI R34, R35, 0x1e, R35 ;  /* 0x0000001e23227819 */ /* 0x000fc40000010e23 */
[----:B------:R-:W-:Y:S02]  /*1ee30*/  LOP3.LUT R30, R29, R7, R30, 0x96, !PT ;  /* 0x000000071d1e7212 */ /* 0x000fe400078e961e */
[----:B------:R-:W-:Y:S02]  /*1ee40*/  SHF.L.W.U32.HI R36, R35, 0xa, R35 ;  /* 0x0000000a23247819 */ /* 0x000fe40000010e23 */
[----:B------:R-:W-:Y:S01]  /*1ee50*/  IADD3 R38, PT, PT, R38, R67, R31 ;  /* 0x0000004326267210 */ /* 0x000fe20007ffe01f */
[----:B------:R-:W-:Y:S01]  /*1ee60*/  IMAD.IADD R7, R77, 0x1, R30 ;  /* 0x000000014d077824 */ /* 0x000fe200078e021e */
[----:B------:R-:W-:Y:S02]  /*1ee70*/  LOP3.LUT R34, R36, R34, R37, 0x96, !PT ;  /* 0x0000002224227212 */ /* 0x000fe400078e9625 */
[----:B------:R-:W-:Y:S02]  /*1ee80*/  SHF.L.W.U32.HI R31, R0, 0xd, R19 ;  /* 0x0000000d001f7819 */ /* 0x000fe40000010e13 */
[----:B------:R-:W-:-:S02]  /*1ee90*/  IADD3 R34, PT, PT, R21, R34, R33 ;  /* 0x0000002215227210 */ /* 0x000fc40007ffe021 */
[----:B------:R-:W-:Y:S02]  /*1eea0*/  IADD3 R21, PT, PT, R7, R8, R38 ;  /* 0x0000000807157210 */ /* 0x000fe40007ffe026 */
[----:B------:R-:W-:Y:S02]  /*1eeb0*/  SHF.L.W.U32.HI R8, R0, 0xf, R19 ;  /* 0x0000000f00087819 */ /* 0x000fe40000010e13 */
[C-C-:B------:R-:W-:Y:S01]  /*1eec0*/  SHF.L.W.U32.HI R37, R34.reuse, 0xa, R34.reuse ;  /* 0x0000000a22257819 */ /* 0x140fe20000010e22 */
[----:B------:R-:W-:Y:S01]  /*1eed0*/  IMAD.IADD R29, R34, 0x1, R21 ;  /* 0x00000001221d7824 */ /* 0x000fe200078e0215 */
[----:B------:R-:W-:-:S04]  /*1eee0*/  LOP3.LUT R32, R35, R32, R34, 0xe8, !PT ;  /* 0x0000002023207212 */ /* 0x000fc800078ee822 */
[C-C-:B------:R-:W-:Y:S02]  /*1eef0*/  SHF.L.W.U32.HI R30, R29.reuse, 0x1a, R29.reuse ;  /* 0x0000001a1d1e7819 */ /* 0x140fe40000010e1d */
[C-C-:B------:R-:W-:Y:S02]  /*1ef00*/  SHF.L.W.U32.HI R33, R29.reuse, 0x15, R29.reuse ;  /* 0x000000151d217819 */ /* 0x140fe40000010e1d */
[----:B------:R-:W-:Y:S02]  /*1ef10*/  SHF.L.W.U32.HI R36, R29, 0x7, R29 ;  /* 0x000000071d247819 */ /* 0x000fe40000010e1d */
[----:B------:R-:W-:Y:S02]  /*1ef20*/  LOP3.LUT R38, R23, R29, R22, 0xb8, !PT ;  /* 0x0000001d17267212 */ /* 0x000fe400078eb816 */
[----:B------:R-:W-:Y:S02]  /*1ef30*/  LOP3.LUT R67, R36, R30, R33, 0x96, !PT ;  /* 0x0000001e24437212 */ /* 0x000fe400078e9621 */
[----:B------:R-:W-:-:S02]  /*1ef40*/  SHF.R.U32.HI R30, RZ, 0xa, R0 ;  /* 0x0000000aff1e7819 */ /* 0x000fc40000011600 */
[--C-:B------:R-:W-:Y:S02]  /*1ef50*/  SHF.L.W.U32.HI R33, R34, 0x1e, R34.reuse ;  /* 0x0000001e22217819 */ /* 0x100fe40000010e22 */
[----:B------:R-:W-:Y:S02]  /*1ef60*/  LOP3.LUT R31, R30, R8, R31, 0x96, !PT ;  /* 0x000000081e1f7212 */ /* 0x000fe400078e961f */
[----:B------:R-:W-:Y:S02]  /*1ef70*/  SHF.L.W.U32.HI R36, R34, 0x13, R34 ;  /* 0x0000001322247819 */ /* 0x000fe40000010e22 */
[----:B------:R-:W-:Y:S01]  /*1ef80*/  IADD3 R38, PT, PT, R67, R38, R6 ;  /* 0x0000002643267210 */ /* 0x000fe20007ffe006 */
[----:B------:R-:W-:Y:S01]  /*1ef90*/  IMAD.IADD R6, R74, 0x1, R31 ;  /* 0x000000014a067824 */ /* 0x000fe200078e021f */
[----:B------:R-:W-:Y:S02]  /*1efa0*/  LOP3.LUT R33, R37, R33, R36, 0x96, !PT ;  /* 0x0000002125217212 */ /* 0x000fe400078e9624 */
[----:B------:R-:W-:-:S02]  /*1efb0*/  SHF.L.W.U32.HI R8, R7, 0xf, R7 ;  /* 0x0000000f07087819 */ /* 0x000fc40000010e07 */
[----:B------:R-:W-:Y:S02]  /*1efc0*/  IADD3 R33, PT, PT, R18, R33, R32 ;  /* 0x0000002112217210 */ /* 0x000fe40007ffe020 */
        /* <DEDUP_REMOVED lines=11> */
[----:B------:R-:W-:Y:S02]  /*1f080*/  SHF.L.W.U32.HI R32, R33, 0x1e, R33 ;  /* 0x0000001e21207819 */ /* 0x000fe40000010e21 */
        /* <DEDUP_REMOVED lines=18> */
[C---:B------:R-:W-:Y:S02]  /*1f1b0*/  SHF.L.W.U32.HI R35, R32.reuse, 0x1e, R32 ;  /* 0x0000001e20237819 */ /* 0x040fe40000010e20 */
        /* <DEDUP_REMOVED lines=27> */
[--C-:B------:R-:W-:Y:S02]  /*1f370*/  SHF.L.W.U32.HI R12, R9, 0xd, R9.reuse ;  /* 0x0000000d090c7819 */ /* 0x100fe40000010e09 */
[----:B------:R-:W-:Y:S01]  /*1f380*/  SHF.R.U32.HI R29, RZ, 0xa, R9 ;  /* 0x0000000aff1d7819 */ /* 0x000fe20000011609 */
[C---:B------:R-:W-:Y:S01]  /*1f390*/  IMAD.IADD R22, R38.reuse, 0x1, R21 ;  /* 0x0000000126167824 */ /* 0x040fe200078e0215 */
[C-C-:B------:R-:W-:Y:S02]  /*1f3a0*/  SHF.L.W.U32.HI R33, R38.reuse, 0x1e, R38.reuse ;  /* 0x0000001e26217819 */ /* 0x140fe40000010e26 */
[----:B------:R-:W-:-:S02]  /*1f3b0*/  SHF.L.W.U32.HI R34, R38, 0x13, R38 ;  /* 0x0000001326227819 */ /* 0x000fc40000010e26 */
[C-C-:B------:R-:W-:Y:S02]  /*1f3c0*/  SHF.L.W.U32.HI R36, R22.reuse, 0x1a, R22.reuse ;  /* 0x0000001a16247819 */ /* 0x140fe40000010e16 */
[C-C-:B------:R-:W-:Y:S02]  /*1f3d0*/  SHF.L.W.U32.HI R67, R22.reuse, 0x15, R22.reuse ;  /* 0x0000001516437819 */ /* 0x140fe40000010e16 */
[----:B------:R-:W-:Y:S02]  /*1f3e0*/  SHF.L.W.U32.HI R68, R22, 0x7, R22 ;  /* 0x0000000716447819 */ /* 0x000fe40000010e16 */
[----:B------:R-:W-:Y:S02]  /*1f3f0*/  SHF.L.W.U32.HI R35, R38, 0xa, R38 ;  /* 0x0000000a26237819 */ /* 0x000fe40000010e26 */
[----:B------:R-:W-:Y:S02]  /*1f400*/  LOP3.LUT R67, R68, R36, R67, 0x96, !PT ;  /* 0x0000002444437212 */ /* 0x000fe400078e9643 */
[----:B------:R-:W-:-:S02]  /*1f410*/  LOP3.LUT R36, R24, R22, R31, 0xb8, !PT ;  /* 0x0000001618247212 */ /* 0x000fc400078eb81f */
[----:B------:R-:W-:Y:S02]  /*1f420*/  LOP3.LUT R12, R29, R11, R12, 0x96, !PT ;  /* 0x0000000b1d0c7212 */ /* 0x000fe400078e960c */
[----:B------:R-:W-:Y:S02]  /*1f430*/  LOP3.LUT R33, R35, R33, R34, 0x96, !PT ;  /* 0x0000002123217212 */ /* 0x000fe400078e9622 */
[----:B------:R-:W-:Y:S02]  /*1f440*/  LOP3.LUT R32, R37, R32, R38, 0xe8, !PT ;  /* 0x0000002025207212 */ /* 0x000fe400078ee826 */
[----:B------:R-:W-:Y:S02]  /*1f450*/  IADD3 R36, PT, PT, R67, R36, R30 ;  /* 0x0000002443247210 */ /* 0x000fe40007ffe01e */
[----:B------:R-:W-:Y:S02]  /*1f460*/  IADD3 R11, PT, PT, R12, 0x400022, R17 ;  /* 0x004000220c0b7810 */ /* 0x000fe40007ffe011 */
        /* <DEDUP_REMOVED lines=14> */
[----:B------:R-:W-:Y:S02]  /*1f550*/  LOP3.LUT R67, R36, R12, R67, 0x96, !PT ;  /* 0x0000000c24437212 */ /* 0x000fe400078e9643 */
[----:B------:R-:W-:Y:S02]  /*1f560*/  IADD3 R12, PT, PT, R32, R13, R0 ;  /* 0x0000000d200c7210 */ /* 0x000fe40007ffe000 */
[C-C-:B------:R-:W-:Y:S02]  /*1f570*/  SHF.L.W.U32.HI R30, R33.reuse, 0x1e, R33.reuse ;  /* 0x0000001e211e7819 */ /* 0x140fe40000010e21 */
[C-C-:B------:R-:W-:Y:S01]  /*1f580*/  SHF.L.W.U32.HI R35, R33.reuse, 0x13, R33.reuse ;  /* 0x0000001321237819 */ /* 0x140fe20000010e21 */
[----:B------:R-:W-:Y:S01]  /*1f590*/  VIADD R12, R12, 0x100 ;  /* 0x000001000c0c7836 */ /* 0x000fe20000000000 */
[----:B------:R-:W-:Y:S02]  /*1f5a0*/  SHF.L.W.U32.HI R34, R33, 0xa, R33 ;  /* 0x0000000a21227819 */ /* 0x000fe40000010e21 */
[----:B------:R-:W-:-:S02]  /*1f5b0*/  LOP3.LUT R36, R31, R29, R22, 0xb8, !PT ;  /* 0x0000001d1f247212 */ /* 0x000fc400078eb816 */
[----:B------:R-:W-:Y:S02]  /*1f5c0*/  LOP3.LUT R30, R34, R30, R35, 0x96, !PT ;  /* 0x0000001e221e7212 */ /* 0x000fe400078e9623 */
[----:B------:R-:W-:Y:S02]  /*1f5d0*/  LOP3.LUT R37, R38, R37, R33, 0xe8, !PT ;  /* 0x0000002526257212 */ /* 0x000fe400078ee821 */
        /* <DEDUP_REMOVED lines=17> */
[--C-:B------:R-:W-:Y:S01]  /*1f6f0*/  SHF.L.W.U32.HI R35, R30, 0x13, R30.reuse ;  /* 0x000000131e237819 */ /* 0x100fe20000010e1e */
[----:B------:R-:W-:Y:S01]  /*1f700*/  IMAD.IADD R2, R34, 0x1, R13 ;  /* 0x0000000122027824 */ /* 0x000fe200078e020d */
[--C-:B------:R-:W-:Y:S02]  /*1f710*/  SHF.L.W.U32.HI R32, R30, 0xa, R30.reuse ;  /* 0x0000000a1e207819 */ /* 0x100fe40000010e1e */
[----:B------:R-:W-:Y:S02]  /*1f720*/  LOP3.LUT R36, R67, R36, R37, 0x96, !PT ;  /* 0x0000002443247212 */ /* 0x000fe400078e9625 */
        /* <DEDUP_REMOVED lines=20> */
[C---:B------:R-:W-:Y:S01]  /*1f870*/  SHF.L.W.U32.HI R15, R35.reuse, 0x13, R35 ;  /* 0x00000013230f7819 */ /* 0x040fe20000010e23 */
[----:B------:R-:W-:Y:S01]  /*1f880*/  IMAD.IADD R13, R32, 0x1, R13 ;  /* 0x00000001200d7824 */ /* 0x000fe200078e020d */
[----:B------:R-:W-:-:S02]  /*1f890*/  SHF.L.W.U32.HI R34, R35, 0xa, R35 ;  /* 0x0000000a23227819 */ /* 0x000fc40000010e23 */
[----:B------:R-:W-:Y:S02]  /*1f8a0*/  LOP3.LUT R37, R38, R36, R37, 0x96, !PT ;  /* 0x0000002426257212 */ /* 0x000fe400078e9625 */
[----:B------:R-:W-:Y:S02]  /*1f8b0*/  LOP3.LUT R16, R29, R31, R24, 0xb8, !PT ;  /* 0x0000001f1d107212 */ /* 0x000fe400078eb818 */
[----:B------:R-:W-:Y:S02]  /*1f8c0*/  LOP3.LUT R14, R34, R14, R15, 0x96, !PT ;  /* 0x0000000e220e7212 */ /* 0x000fe400078e960f */
[----:B------:R-:W-:Y:S02]  /*1f8d0*/  LOP3.LUT R33, R30, R33, R35, 0xe8, !PT ;  /* 0x000000211e217212 */ /* 0x000fe400078ee823 */
[----:B------:R-:W-:Y:S02]  /*1f8e0*/  IADD3 R16, PT, PT, R37, R16, R22 ;  /* 0x0000001025107210 */ /* 0x000fe40007ffe016 */
[----:B------:R-:W-:-:S02]  /*1f8f0*/  IADD3 R22, PT, PT, R21, R14, R33 ;  /* 0x0000000e15167210 */ /* 0x000fc40007ffe021 */
[----:B------:R-:W-:Y:S02]  /*1f900*/  IADD3 R25, PT, PT, R13, R25, R16 ;  /* 0x000000190d197210 */ /* 0x000fe40007ffe010 */
[C-C-:B------:R-:W-:Y:S02]  /*1f910*/  SHF.L.W.U32.HI R32, R74.reuse, 0x19, R74.reuse ;  /* 0x000000194a207819 */ /* 0x140fe40000010e4a */
[--C-:B------:R-:W-:Y:S01]  /*1f920*/  SHF.L.W.U32.HI R33, R74, 0xe, R74.reuse ;  /* 0x0000000e4a217819 */ /* 0x100fe20000010e4a */
        /* <DEDUP_REMOVED lines=12> */
[--C-:B------:R-:W-:Y:S01]  /*1f9f0*/  SHF.L.W.U32.HI R15, R22, 0x1e, R22.reuse ;  /* 0x0000001e160f7819 */ /* 0x100fe20000010e16 */
[----:B------:R-:W-:Y:S01]  /*1fa00*/  IMAD.IADD R14, R32, 0x1, R77 ;  /* 0x00000001200e7824 */ /* 0x000fe200078e024d */
[C-C-:B------:R-:W-:Y:S02]  /*1fa10*/  SHF.L.W.U32.HI R34, R22.reuse, 0x13, R22.reuse ;  /* 0x0000001316227819 */ /* 0x140fe40000010e16 */
        /* <DEDUP_REMOVED lines=20> */
[----:B------:R-:W-:-:S02]  /*1fb60*/  LOP3.LUT R37, R36, R34, R37, 0x96, !PT ;  /* 0x0000002224257212 */ /* 0x000fc400078e9625 */
[C---:B------:R-:W-:Y:S01]  /*1fb70*/  SHF.L.W.U32.HI R18, R29.reuse, 0x1e, R29 ;  /* 0x0000001e1d127819 */ /* 0x040fe20000010e1d */
[----:B------:R-:W-:Y:S01]  /*1fb80*/  IMAD.IADD R15, R32, 0x1, R15 ;  /* 0x00000001200f7824 */ /* 0x000fe200078e020f */
[C-C-:B------:R-:W-:Y:S02]  /*1fb90*/  SHF.L.W.U32.HI R33, R29.reuse, 0x13, R29.reuse ;  /* 0x000000131d217819 */ /* 0x140fe40000010e1d */
[----:B------:R-:W-:Y:S02]  /*1fba0*/  SHF.L.W.U32.HI R30, R29, 0xa, R29 ;  /* 0x0000000a1d1e7819 */ /* 0x000fe40000010e1d */
[----:B------:R-:W-:Y:S02]  /*1fbb0*/  LOP3.LUT R34, R31, R21, R16, 0xb8, !PT ;  /* 0x000000151f227212 */ /* 0x000fe400078eb810 */
[----:B------:R-:W-:Y:S02]  /*1fbc0*/  LOP3.LUT R18, R30, R18, R33, 0x96, !PT ;  /* 0x000000121e127212 */ /* 0x000fe400078e9621 */
        /* <DEDUP_REMOVED lines=18> */
[--C-:B------:R-:W-:Y:S01]  /*1fcf0*/  SHF.L.W.U32.HI R33, R36, 0x13, R36.reuse ;  /* 0x0000001324217819 */ /* 0x100fe20000010e24 */
        /* <DEDUP_REMOVED lines=23> */
[--C-:B------:R-:W-:Y:S01]  /*1fe70*/  SHF.L.W.U32.HI R33, R32, 0x13, R32.reuse ;  /* 0x0000001320217819 */ /* 0x100fe20000010e20 */
[----:B------:R-:W-:Y:S01]  /*1fe80*/  IMAD.IADD R4, R24, 0x1, R31 ;  /* 0x0000000118047824 */ /* 0x000fe200078e021f */
[----:B------:R-:W-:Y:S02]  /*1fe90*/  SHF.L.W.U32.HI R30, R32, 0xa, R32 ;  /* 0x0000000a201e7819 */ /* 0x000fe40000010e20 */
[----:B------:R-:W-:Y:S02]  /*1fea0*/  LOP3.LUT R35, R37, R34, R35, 0x96, !PT ;  /* 0x0000002225237212 */ /* 0x000fe400078e9623 */
        /* <DEDUP_REMOVED lines=20> */
[C---:B------:R-:W-:Y:S01]  /*1fff0*/  SHF.L.W.U32.HI R25, R31.reuse, 0x13, R31 ;  /* 0x000000131f197819 */ /* 0x040fe20000010e1f */
[----:B------:R-:W-:Y:S01]  /*20000*/  IMAD.IADD R5, R24, 0x1, R5 ;  /* 0x0000000118057824 */ /* 0x000fe200078e0205 */
[----:B------:R-:W-:Y:S02]  /*20010*/  SHF.L.W.U32.HI R29, R31, 0xa, R31 ;  /* 0x0000000a1f1d7819 */ /* 0x000fe40000010e1f */
        /* <DEDUP_REMOVED lines=21> */
[--C-:B------:R-:W-:Y:S01]  /*20170*/  SHF.L.W.U32.HI R21, R36, 0x1e, R36.reuse ;  /* 0x0000001e24157819 */ /* 0x100fe20000010e24 */
[----:B------:R-:W-:Y:S01]  /*20180*/  IMAD.IADD R16, R24, 0x1, R17 ;  /* 0x0000000118107824 */ /* 0x000fe200078e0211 */
[----:B------:R-:W-:-:S02]  /*20190*/  SHF.L.W.U32.HI R22, R36, 0x13, R36 ;  /* 0x0000001324167819 */ /* 0x000fc40000010e24 */
[----:B------:R-:W-:Y:S02]  /*201a0*/  SHF.L.W.U32.HI R25, R36, 0xa, R36 ;  /* 0x0000000a24197819 */ /* 0x000fe40000010e24 */
        /* <DEDUP_REMOVED lines=20> */
[C---:B------:R-:W-:Y:S01]  /*202f0*/  SHF.L.W.U32.HI R21, R27.reuse, 0x1e, R27 ;  /* 0x0000001e1b157819 */ /* 0x040fe20000010e1b */
        /* <DEDUP_REMOVED lines=47> */
[C---:B------:R-:W-:Y:S01]  /*205f0*/  SHF.L.W.U32.HI R22, R29.reuse, 0x1e, R29 ;  /* 0x0000001e1d167819 */ /* 0x040fe20000010e1d */
        /* <DEDUP_REMOVED lines=185> */
[C-C-:B------:R-:W-:Y:S02]  /*21190*/  SHF.L.W.U32.HI R31, R20.reuse, 0x1a, R20.reuse ;  /* 0x0000001a141f7819 */ /* 0x140fe40000010e14 */
[C-C-:B------:R-:W-:Y:S02]  /*211a0*/  SHF.L.W.U32.HI R32, R20.reuse, 0x15, R20.reuse ;  /* 0x0000001514207819 */ /* 0x140fe40000010e14 */
[----:B------:R-:W-:Y:S02]  /*211b0*/  SHF.L.W.U32.HI R33, R20, 0x7, R20 ;  /* 0x0000000714217819 */ /* 0x000fe40000010e14 */
[----:B------:R-:W-:Y:S02]  /*211c0*/  LOP3.LUT R24, R26, R24, R25, 0x96, !PT ;  /* 0x000000181a187212 */ /* 0x000fe400078e9619 */
        /* <DEDUP_REMOVED lines=26> */
[--C-:B------:R-:W-:Y:S01]  /*21370*/  SHF.L.W.U32.HI R25, R26, 0x1e, R26.reuse ;  /* 0x0000001e1a197819 */ /* 0x100fe20000010e1a */
[----:B------:R-:W-:Y:S01]  /*21380*/  IMAD.IADD R15, R22, 0x1, R15 ;  /* 0x00000001160f7824 */ /* 0x000fe200078e020f */
[----:B------:R-:W-:-:S02]  /*21390*/  SHF.L.W.U32.HI R32, R26, 0x13, R26 ;  /* 0x000000131a207819 */ /* 0x000fc40000010e1a */
[----:B------:R-:W-:Y:S02]  /*213a0*/  SHF.L.W.U32.HI R27, R26, 0xa, R26 ;  /* 0x0000000a1a1b7819 */ /* 0x000fe40000010e1a */
[----:B------:R-:W-:Y:S02]  /*213b0*/  LOP3.LUT R33, R21, R19, R20, 0xb8, !PT ;  /* 0x0000001315217212 */ /* 0x000fe400078eb814 */
        /* <DEDUP_REMOVED lines=12> */
[----:B------:R-:W-:Y:S02]  /*21480*/  LOP3.LUT R22, R22, R18, R23, 0x96, !PT ;  /* 0x0000001216167212 */ /* 0x000fe400078e9617 */
[C-C-:B------:R-:W-:Y:S01]  /*21490*/  SHF.L.W.U32.HI R23, R25.reuse, 0x1e, R25.reuse ;  /* 0x0000001e19177819 */ /* 0x140fe20000010e19 */
[C---:B------:R-:W-:Y:S01]  /*214a0*/  IMAD.IADD R18, R25.reuse, 0x1, R54 ;  /* 0x0000000119127824 */ /* 0x040fe200078e0236 */
[C-C-:B------:R-:W-:Y:S02]  /*214b0*/  SHF.L.W.U32.HI R24, R25.reuse, 0x13, R25.reuse ;  /* 0x0000001319187819 */ /* 0x140fe40000010e19 */
[----:B------:R-:W-:-:S02]  /*214c0*/  SHF.L.W.U32.HI R27, R25, 0xa, R25 ;  /* 0x0000000a191b7819 */ /* 0x000fc40000010e19 */
[C-C-:B------:R-:W-:Y:S02]  /*214d0*/  SHF.L.W.U32.HI R30, R18.reuse, 0x1a, R18.reuse ;  /* 0x0000001a121e7819 */ /* 0x140fe40000010e12 */
[C-C-:B------:R-:W-:Y:S02]  /*214e0*/  SHF.L.W.U32.HI R31, R18.reuse, 0x15, R18.reuse ;  /* 0x00000015121f7819 */ /* 0x140fe40000010e12 */
[----:B------:R-:W-:Y:S02]  /*214f0*/  SHF.L.W.U32.HI R32, R18, 0x7, R18 ;  /* 0x0000000712207819 */ /* 0x000fe40000010e12 */
        /* <DEDUP_REMOVED lines=38> */
[C---:B------:R-:W-:Y:S02]  /*21760*/  SHF.L.W.U32.HI R24, R27.reuse, 0xa, R27 ;  /* 0x0000000a1b187819 */ /* 0x040fe40000010e1b */
[----:B------:R-:W-:Y:S01]  /*21770*/  LOP3.LUT R4, R20, R4, R23, 0x96, !PT ;  /* 0x0000000414047212 */ /* 0x000fe200078e9617 */
[----:B------:R-:W-:Y:S01]  /*21780*/  IMAD.IADD R20, R27, 0x1, R56 ;  /* 0x000000011b147824 */ /* 0x000fe200078e0238 */
[----:B------:R-:W-:Y:S02]  /*21790*/  LOP3.LUT R26, R24, R22, R29, 0x96, !PT ;  /* 0x00000016181a7212 */ /* 0x000fe400078e961d */
[C-C-:B------:R-:W-:Y:S02]  /*217a0*/  SHF.L.W.U32.HI R22, R16.reuse, 0x19, R16.reuse ;  /* 0x0000001910167819 */ /* 0x140fe40000010e10 */
[--C-:B------:R-:W-:Y:S02]  /*217b0*/  SHF.L.W.U32.HI R23, R16, 0xe, R16.reuse ;  /* 0x0000000e10177819 */ /* 0x100fe40000010e10 */
[----:B------:R-:W-:-:S02]  /*217c0*/  SHF.R.U32.HI R24, RZ, 0x3, R16 ;  /* 0x00000003ff187819 */ /* 0x000fc40000011610 */
[C-C-:B------:R-:W-:Y:S02]  /*217d0*/  SHF.L.W.U32.HI R29, R20.reuse, 0x1a, R20.reuse ;  /* 0x0000001a141d7819 */ /* 0x140fe40000010e14 */
[C-C-:B------:R-:W-:Y:S02]  /*217e0*/  SHF.L.W.U32.HI R32, R20.reuse, 0x15, R20.reuse ;  /* 0x0000001514207819 */ /* 0x140fe40000010e14 */
[----:B------:R-:W-:Y:S02]  /*217f0*/  SHF.L.W.U32.HI R31, R20, 0x7, R20 ;  /* 0x00000007141f7819 */ /* 0x000fe40000010e14 */
[----:B------:R-:W-:Y:S02]  /*21800*/  LOP3.LUT R25, R30, R25, R27, 0xe8, !PT ;  /* 0x000000191e197212 */ /* 0x000fe400078ee81b */
[----:B------:R-:W-:Y:S02]  /*21810*/  LOP3.LUT R22, R24, R22, R23, 0x96, !PT ;  /* 0x0000001618167212 */ /* 0x000fe400078e9617 */
[----:B------:R-:W-:-:S02]  /*21820*/  IADD3 R5, PT, PT, R5, R4, R11 ;  /* 0x0000000405057210 */ /* 0x000fc40007ffe00b */
[----:B------:R-:W-:Y:S02]  /*21830*/  LOP3.LUT R32, R31, R29, R32, 0x96, !PT ;  /* 0x0000001d1f207212 */ /* 0x000fe400078e9620 */
[----:B------:R-:W-:Y:S01]  /*21840*/  LOP3.LUT R31, R18, R20, R21, 0xb8, !PT ;  /* 0x00000014121f7212 */ /* 0x000fe200078eb815 */
[----:B------:R-:W-:Y:S01]  /*21850*/  IMAD.IADD R4, R22, 0x1, R5 ;  /* 0x0000000116047824 */ /* 0x000fe200078e0205 */
[----:B------:R-:W-:Y:S02]  /*21860*/  IADD3 R26, PT, PT, R53, R26, R25 ;  /* 0x0000001a351a7210 */ /* 0x000fe40007ffe019 */
[----:B------:R-:W-:Y:S02]  /*21870*/  IADD3 R31, PT, PT, R32, R31, R19 ;  /* 0x0000001f201f7210 */ /* 0x000fe40007ffe013 */
[C-C-:B------:R-:W-:Y:S02]  /*21880*/  SHF.L.W.U32.HI R23, R26.reuse, 0x1e, R26.reuse ;  /* 0x0000001e1a177819 */ /* 0x140fe40000010e1a */
[----:B------:R-:W-:-:S02]  /*21890*/  SHF.L.W.U32.HI R24, R26, 0x13, R26 ;  /* 0x000000131a187819 */ /* 0x000fc40000010e1a */
[----:B------:R-:W-:Y:S02]  /*218a0*/  SHF.L.W.U32.HI R25, R26, 0xa, R26 ;  /* 0x0000000a1a197819 */ /* 0x000fe40000010e1a */
[C-C-:B------:R-:W-:Y:S02]  /*218b0*/  SHF.L.W.U32.HI R5, R3.reuse, 0xf, R3.reuse ;  /* 0x0000000f03057819 */ /* 0x140fe40000010e03 */
[--C-:B------:R-:W-:Y:S02]  /*218c0*/  SHF.L.W.U32.HI R22, R3, 0xd, R3.reuse ;  /* 0x0000000d03167819 */ /* 0x100fe40000010e03 */
[----:B------:R-:W-:Y:S02]  /*218d0*/  SHF.R.U32.HI R19, RZ, 0xa, R3 ;  /* 0x0000000aff137819 */ /* 0x000fe40000011603 */
[----:B------:R-:W-:Y:S02]  /*218e0*/  IADD3 R31, PT, PT, R4, R57, R31 ;  /* 0x00000039041f7210 */ /* 0x000fe40007ffe01f */
[----:B------:R-:W-:-:S02]  /*218f0*/  LOP3.LUT R29, R25, R23, R24, 0x96, !PT ;  /* 0x00000017191d7212 */ /* 0x000fc400078e9618 */
[----:B------:R-:W-:Y:S02]  /*21900*/  LOP3.LUT R30, R27, R30, R26, 0xe8, !PT ;  /* 0x0000001e1b1e7212 */ /* 0x000fe400078ee81a */
[C-C-:B------:R-:W-:Y:S02]  /*21910*/  SHF.L.W.U32.HI R23, R0.reuse, 0x19, R0.reuse ;  /* 0x0000001900177819 */ /* 0x140fe40000010e00 */
[--C-:B------:R-:W-:Y:S02]  /*21920*/  SHF.L.W.U32.HI R24, R0, 0xe, R0.reuse ;  /* 0x0000000e00187819 */ /* 0x100fe40000010e00 */
[----:B------:R-:W-:Y:S02]  /*21930*/  SHF.R.U32.HI R25, RZ, 0x3, R0 ;  /* 0x00000003ff197819 */ /* 0x000fe40000011600 */
[----:B------:R-:W-:Y:S01]  /*21940*/  LOP3.LUT R5, R19, R5, R22, 0x96, !PT ;  /* 0x0000000513057212 */ /* 0x000fe200078e9616 */
        /* <DEDUP_REMOVED lines=14> */
[----:B------:R-:W-:-:S02]  /*21a30*/  SHF.L.W.U32.HI R16, R4, 0xf, R4 ;  /* 0x0000000f04107819 */ /* 0x000fc40000010e04 */
[----:B------:R-:W-:Y:S02]  /*21a40*/  IADD3 R25, PT, PT, R33, R25, R18 ;  /* 0x0000001921197210 */ /* 0x000fe40007ffe012 */
[--C-:B------:R-:W-:Y:S02]  /*21a50*/  SHF.L.W.U32.HI R23, R4, 0xd, R4.reuse ;  /* 0x0000000d04177819 */ /* 0x100fe40000010e04 */
[----:B------:R-:W-:Y:S02]  /*21a60*/  SHF.R.U32.HI R22, RZ, 0xa, R4 ;  /* 0x0000000aff167819 */ /* 0x000fe40000011604 */
[----:B------:R-:W-:Y:S02]  /*21a70*/  IADD3 R58, PT, PT, R5, R58, R25 ;  /* 0x0000003a053a7210 */ /* 0x000fe40007ffe019 */
[----:B------:R-:W-:Y:S02]  /*21a80*/  LOP3.LUT R27, R26, R27, R29, 0xe8, !PT ;  /* 0x0000001b1a1b7212 */ /* 0x000fe400078ee81d */
[----:B------:R-:W-:Y:S01]  /*21a90*/  LOP3.LUT R22, R22, R16, R23, 0x96, !PT ;  /* 0x0000001016167212 */ /* 0x000fe200078e9617 */
[----:B------:R-:W-:Y:S01]  /*21aa0*/  IMAD.IADD R16, R29, 0x1, R58 ;  /* 0x000000011d107824 */ /* 0x000fe200078e023a */
[----:B------:R-:W-:-:S02]  /*21ab0*/  IADD3 R30, PT, PT, R55, R24, R27 ;  /* 0x00000018371e7210 */ /* 0x000fc40007ffe01b */
        /* <DEDUP_REMOVED lines=9> */
[--C-:B------:R-:W-:Y:S01]  /*21b50*/  SHF.L.W.U32.HI R32, R30, 0x13, R30.reuse ;  /* 0x000000131e207819 */ /* 0x100fe20000010e1e */
[----:B------:R-:W-:Y:S01]  /*21b60*/  IMAD.IADD R0, R18, 0x1, R13 ;  /* 0x0000000112007824 */ /* 0x000fe200078e020d */
[----:B------:R-:W-:Y:S02]  /*21b70*/  SHF.L.W.U32.HI R27, R30, 0xa, R30 ;  /* 0x0000000a1e1b7819 */ /* 0x000fe40000010e1e */
[----:B------:R-:W-:-:S02]  /*21b80*/  LOP3.LUT R34, R35, R33, R34, 0x96, !PT ;  /* 0x0000002123227212 */ /* 0x000fc400078e9622 */
[----:B------:R-:W-:Y:S02]  /*21b90*/  LOP3.LUT R22, R20, R16, R19, 0xb8, !PT ;  /* 0x0000001014167212 */ /* 0x000fe400078eb813 */
[----:B------:R-:W-:Y:S02]  /*21ba0*/  LOP3.LUT R25, R27, R25, R32, 0x96, !PT ;  /* 0x000000191b197212 */ /* 0x000fe400078e9620 */
        /* <DEDUP_REMOVED lines=22> */
[----:B------:R-:W-:-:S02]  /*21d10*/  IADD3 R24, PT, PT, R31, R24, R29 ;  /* 0x000000181f187210 */ /* 0x000fc40007ffe01d */
[----:B------:R-:W-:Y:S01]  /*21d20*/  LOP3.LUT R23, R32, R26, R27, 0x96, !PT ;  /* 0x0000001a20177212 */ /* 0x000fe200078e961b */
[----:B------:R-:W-:Y:S01]  /*21d30*/  IMAD.IADD R21, R21, 0x1, R18 ;  /* 0x0000000115157824 */ /* 0x000fe200078e0212 */
[----:B------:R-:W-:Y:S02]  /*21d40*/  LOP3.LUT R26, R19, R13, R16, 0xb8, !PT ;  /* 0x0000000d131a7212 */ /* 0x000fe400078eb810 */
        /* <DEDUP_REMOVED lines=8> */
[----:B------:R-:W-:Y:S02]  /*21dd0*/  LOP3.LUT R30, R25, R30, R24, 0xe8, !PT ;  /* 0x0000001e191e7212 */ /* 0x000fe400078ee818 */
[----:B------:R-:W-:-:S02]  /*21de0*/  IADD3 R26, PT, PT, R21, R60, R26 ;  /* 0x0000003c151a7210 */ /* 0x000fc40007ffe01a */
[----:B------:R-:W-:Y:S02]  /*21df0*/  LOP3.LUT R7, R18, R7, R12, 0x96, !PT ;  /* 0x0000000712077212 */ /* 0x000fe400078e960c */
[----:B------:R-:W-:Y:S01]  /*21e00*/  IADD3 R27, PT, PT, R58, R27, R30 ;  /* 0x0000001b3a1b7210 */ /* 0x000fe20007ffe01e */
[----:B------:R-:W-:Y:S01]  /*21e10*/  IMAD.IADD R30, R25, 0x1, R26 ;  /* 0x00000001191e7824 */ /* 0x000fe200078e021a */
[C-C-:B------:R-:W-:Y:S02]  /*21e20*/  SHF.L.W.U32.HI R20, R17.reuse, 0x19, R17.reuse ;  /* 0x0000001911147819 */ /* 0x140fe40000010e11 */
[--C-:B------:R-:W-:Y:S02]  /*21e30*/  SHF.L.W.U32.HI R23, R17, 0xe, R17.reuse ;  /* 0x0000000e11177819 */ /* 0x100fe40000010e11 */
[----:B------:R-:W-:Y:S02]  /*21e40*/  SHF.R.U32.HI R22, RZ, 0x3, R17 ;  /* 0x00000003ff167819 */ /* 0x000fe40000011611 */
[----:B------:R-:W-:-:S02]  /*21e50*/  IADD3 R7, PT, PT, R6, R7, R15 ;  /* 0x0000000706077210 */ /* 0x000fc40007ffe00f */
[----:B------:R-:W-:Y:S02]  /*21e60*/  LOP3.LUT R20, R22, R20, R23, 0x96, !PT ;  /* 0x0000001416147212 */ /* 0x000fe400078e9617 */
[C-C-:B------:R-:W-:Y:S02]  /*21e70*/  SHF.L.W.U32.HI R6, R27.reuse, 0x1e, R27.reuse ;  /* 0x0000001e1b067819 */ /* 0x140fe40000010e1b */
[C---:B------:R-:W-:Y:S01]  /*21e80*/  SHF.L.W.U32.HI R15, R27.reuse, 0x13, R27 ;  /* 0x000000131b0f7819 */ /* 0x040fe20000010e1b */
[----:B------:R-:W-:Y:S01]  /*21e90*/  IMAD.IADD R20, R20, 0x1, R7 ;  /* 0x0000000114147824 */ /* 0x000fe200078e0207 */
[----:B------:R-:W-:Y:S02]  /*21ea0*/  SHF.L.W.U32.HI R12, R27, 0xa, R27 ;  /* 0x0000000a1b0c7819 */ /* 0x000fe40000010e1b */
[C-C-:B------:R-:W-:Y:S02]  /*21eb0*/  SHF.L.W.U32.HI R18, R30.reuse, 0x1a, R30.reuse ;  /* 0x0000001a1e127819 */ /* 0x140fe40000010e1e */
[----:B------:R-:W-:-:S02]  /*21ec0*/  SHF.L.W.U32.HI R23, R30, 0x15, R30 ;  /* 0x000000151e177819 */ /* 0x000fc40000010e1e */
[----:B------:R-:W-:Y:S02]  /*21ed0*/  SHF.L.W.U32.HI R22, R30, 0x7, R30 ;  /* 0x000000071e167819 */ /* 0x000fe40000010e1e */
[----:B------:R-:W-:Y:S02]  /*21ee0*/  LOP3.LUT R12, R12, R6, R15, 0x96, !PT ;  /* 0x000000060c0c7212 */ /* 0x000fe400078e960f */
[----:B------:R-:W-:Y:S02]  /*21ef0*/  LOP3.LUT R18, R22, R18, R23, 0x96, !PT ;  /* 0x0000001216127212 */ /* 0x000fe400078e9617 */
[----:B------:R-:W-:Y:S02]  /*21f00*/  LOP3.LUT R15, R16, R30, R13, 0xb8, !PT ;  /* 0x0000001e100f7212 */ /* 0x000fe400078eb80d */
[----:B------:R-:W-:Y:S02]  /*21f10*/  SHF.L.W.U32.HI R6, R21, 0xf, R21 ;  /* 0x0000000f15067819 */ /* 0x000fe40000010e15 */
[----:B------:R-:W-:-:S02]  /*21f20*/  IADD3 R15, PT, PT, R18, R15, R19 ;  /* 0x0000000f120f7210 */ /* 0x000fc40007ffe013 */
[----:B------:R-:W-:Y:S02]  /*21f30*/  SHF.L.W.U32.HI R7, R21, 0xd, R21 ;  /* 0x0000000d15077819 */ /* 0x000fe40000010e15 */
[----:B------:R-:W-:Y:S02]  /*21f40*/  IADD3 R61, PT, PT, R20, R61, R15 ;  /* 0x0000003d143d7210 */ /* 0x000fe40007ffe00f */
[----:B------:R-:W-:Y:S02]  /*21f50*/  SHF.R.U32.HI R21, RZ, 0xa, R21 ;  /* 0x0000000aff157819 */ /* 0x000fe40000011615 */
[C---:B------:R-:W-:Y:S01]  /*21f60*/  LOP3.LUT R25, R24.reuse, R25, R27, 0xe8, !PT ;  /* 0x0000001918197212 */ /* 0x040fe200078ee81b */
[----:B------:R-:W-:Y:S01]  /*21f70*/  IMAD.IADD R23, R24, 0x1, R61 ;  /* 0x0000000118177824 */ /* 0x000fe200078e023d */
[----:B------:R-:W-:Y:S02]  /*21f80*/  LOP3.LUT R6, R21, R6, R7, 0x96, !PT ;  /* 0x0000000615067212 */ /* 0x000fe400078e9607 */
[----:B------:R-:W-:-:S02]  /*21f90*/  IADD3 R18, PT, PT, R59, R12, R25 ;  /* 0x0000000c3b127210 */ /* 0x000fc40007ffe019 */
        /* <DEDUP_REMOVED lines=12> */
[----:B------:R-:W-:Y:S01]  /*22060*/  LOP3.LUT R12, R13, R23, R30, 0xb8, !PT ;  /* 0x000000170d0c7212 */ /* 0x000fe200078eb81e */
[----:B------:R-:W-:Y:S01]  /*22070*/  IMAD.IADD R7, R7, 0x1, R6 ;  /* 0x0000000107077824 */ /* 0x000fe200078e0206 */
        /* <DEDUP_REMOVED lines=18> */
[----:B------:R-:W-:Y:S02]  /*221a0*/  IADD3 R16, PT, PT, R61, R16, R27 ;  /* 0x000000103d107210 */ /* 0x000fe40007ffe01b */
[C-C-:B------:R-:W-:Y:S02]  /*221b0*/  SHF.L.W.U32.HI R17, R20.reuse, 0x1a, R20.reuse ;  /* 0x0000001a14117819 */ /* 0x140fe40000010e14 */
[C-C-:B------:R-:W-:Y:S02]  /*221c0*/  SHF.L.W.U32.HI R22, R20.reuse, 0x15, R20.reuse ;  /* 0x0000001514167819 */ /* 0x140fe40000010e14 */
[----:B------:R-:W-:Y:S02]  /*221d0*/  SHF.L.W.U32.HI R21, R20, 0x7, R20 ;  /* 0x0000000714157819 */ /* 0x000fe40000010e14 */
[----:B------:R-:W-:Y:S02]  /*221e0*/  LOP3.LUT R12, R14, R12, R15, 0x96, !PT ;  /* 0x0000000c0e0c7212 */ /* 0x000fe400078e960f */
[----:B------:R-:W-:-:S02]  /*221f0*/  IADD3 R3, PT, PT, R8, R6, R3 ;  /* 0x0000000608037210 */ /* 0x000fc40007ffe003 */
[C-C-:B------:R-:W-:Y:S02]  /*22200*/  SHF.L.W.U32.HI R6, R16.reuse, 0x1e, R16.reuse ;  /* 0x0000001e10067819 */ /* 0x140fe40000010e10 */
[--C-:B------:R-:W-:Y:S01]  /*22210*/  SHF.L.W.U32.HI R15, R16, 0x13, R16.reuse ;  /* 0x00000013100f7819 */ /* 0x100fe20000010e10 */
[----:B------:R-:W-:Y:S01]  /*22220*/  IMAD.IADD R12, R12, 0x1, R3 ;  /* 0x000000010c0c7824 */ /* 0x000fe200078e0203 */
[----:B------:R-:W-:Y:S02]  /*22230*/  SHF.L.W.U32.HI R8, R16, 0xa, R16 ;  /* 0x0000000a10087819 */ /* 0x000fe40000010e10 */
[----:B------:R-:W-:Y:S02]  /*22240*/  LOP3.LUT R22, R21, R17, R22, 0x96, !PT ;  /* 0x0000001115167212 */ /* 0x000fe400078e9616 */
[----:B------:R-:W-:Y:S02]  /*22250*/  LOP3.LUT R14, R30, R20, R23, 0xb8, !PT ;  /* 0x000000141e0e7212 */ /* 0x000fe400078eb817 */
[----:B------:R-:W-:-:S02]  /*22260*/  LOP3.LUT R15, R8, R6, R15, 0x96, !PT ;  /* 0x00000006080f7212 */ /* 0x000fc400078e960f */
[C-C-:B------:R-:W-:Y:S02]  /*22270*/  SHF.L.W.U32.HI R3, R7.reuse, 0xf, R7.reuse ;  /* 0x0000000f07037819 */ /* 0x140fe40000010e07 */
[----:B------:R-:W-:Y:S02]  /*22280*/  SHF.L.W.U32.HI R6, R7, 0xd, R7 ;  /* 0x0000000d07067819 */ /* 0x000fe40000010e07 */
[----:B------:R-:W-:Y:S02]  /*22290*/  IADD3 R22, PT, PT, R22, R14, R13 ;  /* 0x0000000e16167210 */ /* 0x000fe40007ffe00d */
[----:B------:R-:W-:Y:S02]  /*222a0*/  SHF.R.U32.HI R7, RZ, 0xa, R7 ;  /* 0x0000000aff077819 */ /* 0x000fe40000011607 */
[----:B------:R-:W-:Y:S02]  /*222b0*/  IADD3 R63, PT, PT, R12, R63, R22 ;  /* 0x0000003f0c3f7210 */ /* 0x000fe40007ffe016 */
[----:B------:R-:W-:-:S02]  /*222c0*/  LOP3.LUT R3, R7, R3, R6, 0x96, !PT ;  /* 0x0000000307037212 */ /* 0x000fc400078e9606 */
[----:B------:R-:W-:Y:S02]  /*222d0*/  SHF.L.W.U32.HI R8, R10, 0x19, R10 ;  /* 0x000000190a087819 */ /* 0x000fe40000010e0a */
[----:B------:R-:W-:Y:S01]  /*222e0*/  IADD3 R3, PT, PT, R9, R3, R4 ;  /* 0x0000000309037210 */ /* 0x000fe20007ffe004 */
[----:B------:R-:W-:Y:S01]  /*222f0*/  IMAD.IADD R9, R18, 0x1, R63 ;  /* 0x0000000112097824 */ /* 0x000fe200078e023f */
[----:B------:R-:W-:Y:S02]  /*22300*/  SHF.L.W.U32.HI R13, R10, 0xe, R10 ;  /* 0x0000000e0a0d7819 */ /* 0x000fe40000010e0a */
[----:B------:R-:W-:Y:S01]  /*22310*/  LOP3.LUT R17, R19, R18, R16, 0xe8, !PT ;  /* 0x0000001213117212 */ /* 0x000fe200078ee810 */
[----:B------:R-:W-:Y:S01]  /*22320*/  VIADD R25, R9, 0x5be0cd19 ;  /* 0x5be0cd1909197836 */ /* 0x000fe20000000000 */
[----:B------:R-:W-:Y:S02]  /*22330*/  SHF.R.U32.HI R14, RZ, 0x3, R10 ;  /* 0x00000003ff0e7819 */ /* 0x000fe4000001160a */
[----:B------:R-:W-:-:S02]  /*22340*/  IADD3 R15, PT, PT, R62, R15, R17 ;  /* 0x0000000f3e0f7210 */ /* 0x000fc40007ffe011 */
[----:B------:R-:W-:Y:S02]  /*22350*/  LOP3.LUT R8, R14, R8, R13, 0x96, !PT ;  /* 0x000000080e087212 */ /* 0x000fe400078e960d */
[C-C-:B------:R-:W-:Y:S02]  /*22360*/  SHF.L.W.U32.HI R13, R9.reuse, 0x1a, R9.reuse ;  /* 0x0000001a090d7819 */ /* 0x140fe40000010e09 */
[C---:B------:R-:W-:Y:S01]  /*22370*/  SHF.L.W.U32.HI R14, R9.reuse, 0x15, R9 ;  /* 0x00000015090e7819 */ /* 0x040fe20000010e09 */
[----:B------:R-:W-:Y:S01]  /*22380*/  IMAD.IADD R3, R8, 0x1, R3 ;  /* 0x0000000108037824 */ /* 0x000fe200078e0203 */
[----:B------:R-:W-:Y:S02]  /*22390*/  SHF.L.W.U32.HI R17, R9, 0x7, R9 ;  /* 0x0000000709117819 */ /* 0x000fe40000010e09 */
[----:B------:R-:W-:Y:S02]  /*223a0*/  SHF.L.W.U32.HI R4, R15, 0x1e, R15 ;  /* 0x0000001e0f047819 */ /* 0x000fe40000010e0f */
[----:B------:R-:W-:-:S02]  /*223b0*/  LOP3.LUT R13, R17, R13, R14, 0x96, !PT ;  /* 0x0000000d110d7212 */ /* 0x000fc400078e960e */
[----:B------:R-:W-:Y:S02]  /*223c0*/  LOP3.LUT R14, R23, R9, R20, 0xb8, !PT ;  /* 0x00000009170e7212 */ /* 0x000fe400078eb814 */
[C-C-:B------:R-:W-:Y:S02]  /*223d0*/  SHF.L.W.U32.HI R7, R15.reuse, 0x13, R15.reuse ;  /* 0x000000130f077819 */ /* 0x140fe40000010e0f */
[----:B------:R-:W-:Y:S02]  /*223e0*/  SHF.L.W.U32.HI R6, R15, 0xa, R15 ;  /* 0x0000000a0f067819 */ /* 0x000fe40000010e0f */
[----:B------:R-:W-:Y:S02]  /*223f0*/  IADD3 R13, PT, PT, R13, R14, R30 ;  /* 0x0000000e0d0d7210 */ /* 0x000fe40007ffe01e */
[----:B------:R-:W-:Y:S02]  /*22400*/  LOP3.LUT R6, R6, R4, R7, 0x96, !PT ;  /* 0x0000000406067212 */ /* 0x000fe400078e9607 */
[----:B------:R-:W-:-:S02]  /*22410*/  IADD3 R64, PT, PT, R3, R64, R13 ;  /* 0x0000004003407210 */ /* 0x000fc40007ffe00d */
[C-C-:B------:R-:W-:Y:S02]  /*22420*/  SHF.L.W.U32.HI R4, R12.reuse, 0xf, R12.reuse ;  /* 0x0000000f0c047819 */ /* 0x140fe40000010e0c */
[----:B------:R-:W-:Y:S01]  /*22430*/  SHF.L.W.U32.HI R7, R12, 0xd, R12 ;  /* 0x0000000d0c077819 */ /* 0x000fe20000010e0c */
[----:B------:R-:W-:Y:S01]  /*22440*/  IMAD.IADD R18, R19, 0x1, R64 ;  /* 0x0000000113127824 */ /* 0x000fe200078e0240 */
[----:B------:R-:W-:Y:S02]  /*22450*/  SHF.R.U32.HI R12, RZ, 0xa, R12 ;  /* 0x0000000aff0c7819 */ /* 0x000fe4000001160c */
[----:B------:R-:W-:Y:S02]  /*22460*/  LOP3.LUT R8, R16, R19, R15, 0xe8, !PT ;  /* 0x0000001310087212 */ /* 0x000fe400078ee80f */
        /* <DEDUP_REMOVED lines=18> */
[----:B------:R-:W-:Y:S01]  /*22590*/  IADD3 R7, PT, PT, R22, R7, R23 ;  /* 0x0000000716077210 */ /* 0x000fe20007ffe017 */
[----:B------:R-:W-:Y:S01]  /*225a0*/  VIADD R23, R18, 0x1f83d9ab ;  /* 0x1f83d9ab12177836 */ /* 0x000fe20000000000 */
[----:B------:R-:W-:Y:S02]  /*225b0*/  IADD3 R13, PT, PT, R64, R13, R4 ;  /* 0x0000000d400d7210 */ /* 0x000fe40007ffe004 */
[----:B------:R-:W-:-:S02]  /*225c0*/  IADD3 R7, PT, PT, R6, R65, R7 ;  /* 0x0000004106077210 */ /* 0x000fc40007ffe007 */
[C-C-:B------:R-:W-:Y:S02]  /*225d0*/  SHF.L.W.U32.HI R4, R3.reuse, 0xf, R3.reuse ;  /* 0x0000000f03047819 */ /* 0x140fe40000010e03 */
[----:B------:R-:W-:Y:S01]  /*225e0*/  SHF.L.W.U32.HI R5, R3, 0xd, R3 ;  /* 0x0000000d03057819 */ /* 0x000fe20000010e03 */
[----:B------:R-:W-:Y:S01]  /*225f0*/  IMAD.IADD R16, R16, 0x1, R7 ;  /* 0x0000000110107824 */ /* 0x000fe200078e0207 */
[----:B------:R-:W-:Y:S02]  /*22600*/  SHF.R.U32.HI R3, RZ, 0xa, R3 ;  /* 0x0000000aff037819 */ /* 0x000fe40000011603 */
[C-C-:B------:R-:W-:Y:S01]  /*22610*/  SHF.L.W.U32.HI R8, R13.reuse, 0x1e, R13.reuse ;  /* 0x0000001e0d087819 */ /* 0x140fe20000010e0d */
[----:B------:R-:W-:Y:S01]  /*22620*/  VIADD R21, R16, 0x9b05688c ;  /* 0x9b05688c10157836 */ /* 0x000fe20000000000 */
[C-C-:B------:R-:W-:Y:S02]  /*22630*/  SHF.L.W.U32.HI R17, R13.reuse, 0x13, R13.reuse ;  /* 0x000000130d117819 */ /* 0x140fe40000010e0d */
[----:B------:R-:W-:-:S02]  /*22640*/  SHF.L.W.U32.HI R10, R13, 0xa, R13 ;  /* 0x0000000a0d0a7819 */ /* 0x000fc40000010e0d */
[----:B------:R-:W-:Y:S02]  /*22650*/  LOP3.LUT R3, R3, R4, R5, 0x96, !PT ;  /* 0x0000000403037212 */ /* 0x000fe400078e9605 */
[C-C-:B------:R-:W-:Y:S02]  /*22660*/  SHF.L.W.U32.HI R4, R2.reuse, 0x19, R2.reuse ;  /* 0x0000001902047819 */ /* 0x140fe40000010e02 */
[--C-:B------:R-:W-:Y:S02]  /*22670*/  SHF.L.W.U32.HI R5, R2, 0xe, R2.reuse ;  /* 0x0000000e02057819 */ /* 0x100fe40000010e02 */
[----:B------:R-:W-:Y:S02]  /*22680*/  SHF.R.U32.HI R2, RZ, 0x3, R2 ;  /* 0x00000003ff027819 */ /* 0x000fe40000011602 */
[----:B------:R-:W-:Y:S02]  /*22690*/  LOP3.LUT R8, R10, R8, R17, 0x96, !PT ;  /* 0x000000080a087212 */ /* 0x000fe400078e9611 */
        /* <DEDUP_REMOVED lines=13> */
[----:B------:R-:W-:Y:S01]  /*22770*/  IADD3 R0, PT, PT, R17, R0, R20 ;  /* 0x0000000011007210 */ /* 0x000fe20007ffe014 */
[----:B------:R-:W-:Y:S01]  /*22780*/  VIADD R17, R12, 0xa54ff53a ;  /* 0xa54ff53a0c117836 */ /* 0x000fe20000000000 */
[----:B------:R-:W-:-:S02]  /*22790*/  LOP3.LUT R5, R7, R4, R5, 0x96, !PT ;  /* 0x0000000407057212 */ /* 0x000fc400078e9605 */
[----:B------:R-:W-:Y:S02]  /*227a0*/  LOP3.LUT R2, R13, R12, R6, 0xe8, !PT ;  /* 0x0000000c0d027212 */ /* 0x000fe400078ee806 */
[----:B------:R-:W-:-:S04]  /*227b0*/  IADD3 R0, PT, PT, R3, R66, R0 ;  /* 0x0000004203007210 */ /* 0x000fc80007ffe000 */
[C---:B------:R-:W-:Y:S02]  /*227c0*/  IADD3 R2, PT, PT, R0.reuse, R5, R2 ;  /* 0x0000000500027210 */ /* 0x040fe40007ffe002 */
[----:B------:R-:W-:Y:S01]  /*227d0*/  IADD3 R19, PT, PT, R0, 0x510e527f, R15 ;  /* 0x510e527f00137810 */ /* 0x000fe20007ffe00f */
[----:B------:R-:W-:Y:S02]  /*227e0*/  VIADD R15, R13, 0x3c6ef372 ;  /* 0x3c6ef3720d0f7836 */ /* 0x000fe40000000000 */
[----:B------:R-:W-:Y:S02]  /*227f0*/  VIADD R11, R2, 0x6a09e667 ;  /* 0x6a09e667020b7836 */ /* 0x000fe40000000000 */
[----:B------:R-:W-:Y:S02]  /*22800*/  IMAD.MOV.U32 R2, RZ, RZ, RZ ;  /* 0x000000ffff027224 */ /* 0x000fe400078e00ff */
[----:B------:R-:W-:Y:S01]  /*22810*/  VIADD R13, R6, 0xbb67ae85 ;  /* 0xbb67ae85060d7836 */ /* 0x000fe20000000000 */
[----:B------:R-:W-:Y:S01]  /*22820*/  ISETP.NE.AND P0, PT, R11, RZ, PT ;  /* 0x000000ff0b00720c */ /* 0x000fe20003f05270 */
[----:B------:R-:W-:-:S12]  /*22830*/  IMAD.MOV.U32 R0, RZ, RZ, R11 ;  /* 0x000000ffff007224 */ /* 0x000fd800078e000b */
[----:B------:R-:W-:Y:S05]  /*22840*/  @P0 BRA `(.L_x_35) ;  /* 0x0000000000740947 */ /* 0x000fea0003800000 */
[----:B------:R-:W-:Y:S01]  /*22850*/  ISETP.NE.AND P0, PT, R13, RZ, PT ;  /* 0x000000ff0d00720c */ /* 0x000fe20003f05270 */
[----:B------:R-:W-:Y:S02]  /*22860*/  IMAD.MOV.U32 R2, RZ, RZ, 0x20 ;  /* 0x00000020ff027424 */ /* 0x000fe400078e00ff */
[----:B------:R-:W-:-:S10]  /*22870*/  IMAD.MOV.U32 R0, RZ, RZ, R13 ;  /* 0x000000ffff007224 */ /* 0x000fd400078e000d */
        /* <DEDUP_REMOVED lines=22> */
[----:B------:R-:W-:-:S12]  /*229e0*/  IMAD.MOV.U32 R5, RZ, RZ, 0x100 ;  /* 0x00000100ff057424 */ /* 0x000fd800078e00ff */
[----:B------:R-:W-:Y:S05]  /*229f0*/  @!P0 BRA `(.L_x_36) ;  /* 0x0000000000108947 */ /* 0x000fea0003800000 */
[----:B------:R-:W-:Y:S02]  /*22a00*/  IMAD.MOV.U32 R2, RZ, RZ, 0xe0 ;  /* 0x000000e0ff027424 */ /* 0x000fe400078e00ff */
[----:B------:R-:W-:-:S07]  /*22a10*/  IMAD.MOV.U32 R0, RZ, RZ, R25 ;  /* 0x000000ffff007224 */ /* 0x000fce00078e0019 */
.L_x_35:
[----:B------:R-:W0:Y:S02]  /*22a20*/  FLO.U32 R5, R0 ;  /* 0x0000000000057300 */ /* 0x000e2400000e0000 */
[----:B0-----:R-:W-:-:S07]  /*22a30*/  IADD3 R5, PT, PT, R2, 0x1f, -R5 ;  /* 0x0000001f02057810 */ /* 0x001fce0007ffe805 */
.L_x_36:
[----:B------:R-:W-:Y:S05]  /*22a40*/  BSYNC.RECONVERGENT B0 ;  /* 0x0000000000007941 */ /* 0x000fea0003800200 */
.L_x_34:
[----:B------:R-:W0:Y:S02]  /*22a50*/  LDC.64 R2, c[0x0][0x3a8] ;  /* 0x0000ea00ff027b82 */ /* 0x000e240000000a00 */
[----:B0-----:R-:W2:Y:S01]  /*22a60*/  ATOMG.E.MAX.STRONG.GPU PT, R0, desc[UR10][R2.64], R5 ;  /* 0x80000005020079a8 */ /* 0x001ea200091ef10a */
[----:B------:R-:W-:Y:S01]  /*22a70*/  BSSY.RECONVERGENT B0, `(.L_x_37) ;  /* 0x0000018000007945 */ /* 0x000fe20003800200 */
[----:B--2---:R-:W-:-:S13]  /*22a80*/  ISETP.GT.U32.AND P0, PT, R5, R0, PT ;  /* 0x000000000500720c */ /* 0x004fda0003f04070 */
[----:B------:R-:W-:Y:S05]  /*22a90*/  @!P0 BRA `(.L_x_38) ;  /* 0x0000000000548947 */ /* 0x000fea0003800000 */
[----:B------:R-:W0:Y:S01]  /*22aa0*/  S2R R0, SR_TID.X ;  /* 0x0000000000007919 */ /* 0x000e220000002100 */
[----:B------:R-:W0:Y:S01]  /*22ab0*/  S2UR UR7, SR_CTAID.X ;  /* 0x00000000000779c3 */ /* 0x000e220000002500 */
[----:B------:R-:W1:Y:S01]  /*22ac0*/  LDCU.64 UR8, c[0x0][0x390] ;  /* 0x00007200ff0877ac */ /* 0x000e620008000a00 */
[----:B------:R-:W-:Y:S02]  /*22ad0*/  IMAD.U32 R6, RZ, RZ, UR4 ;  /* 0x00000004ff067e24 */ /* 0x000fe4000f8e00ff */
[----:B------:R-:W-:-:S04]  /*22ae0*/  IMAD.MOV.U32 R7, RZ, RZ, RZ ;  /* 0x000000ffff077224 */ /* 0x000fc800078e00ff */
[----:B------:R-:W0:Y:S08]  /*22af0*/  LDC R9, c[0x0][0x360] ;  /* 0x0000d800ff097b82 */ /* 0x000e300000000800 */
[----:B------:R-:W2:Y:S01]  /*22b00*/  LDC.64 R4, c[0x0][0x3a0] ;  /* 0x0000e800ff047b82 */ /* 0x000ea20000000a00 */
[----:B0-----:R-:W-:-:S04]  /*22b10*/  IMAD R9, R9, UR7, R0 ;  /* 0x0000000709097c24 */ /* 0x001fc8000f8e0200 */
[----:B------:R-:W-:Y:S01]  /*22b20*/  IMAD.WIDE.U32 R6, R9, UR6, R6 ;  /* 0x0000000609067c25 */ /* 0x000fe2000f8e0006 */
[----:B--2---:R0:W-:Y:S02]  /*22b30*/  STG.E desc[UR10][R4.64], R11 ;  /* 0x0000000b04007986 */ /* 0x0041e4000c10190a */
[----:B-1----:R-:W-:Y:S02]  /*22b40*/  IADD3 R9, P0, PT, R6, UR8, RZ ;  /* 0x0000000806097c10 */ /* 0x002fe4000ff1e0ff */
[----:B------:R0:W-:Y:S02]  /*22b50*/  STG.E desc[UR10][R4.64+0x4], R13 ;  /* 0x0000040d04007986 */ /* 0x0001e4000c10190a */
[----:B------:R-:W-:Y:S02]  /*22b60*/  IADD3.X R7, PT, PT, R7, UR9, RZ, P0, !PT ;  /* 0x0000000907077c10 */ /* 0x000fe400087fe4ff */
[----:B------:R0:W-:Y:S04]  /*22b70*/  STG.E desc[UR10][R4.64+0x8], R15 ;  /* 0x0000080f04007986 */ /* 0x0001e8000c10190a */
[----:B------:R0:W-:Y:S04]  /*22b80*/  STG.E desc[UR10][R4.64+0xc], R17 ;  /* 0x00000c1104007986 */ /* 0x0001e8000c10190a */
[----:B------:R0:W-:Y:S04]  /*22b90*/  STG.E desc[UR10][R4.64+0x10], R19 ;  /* 0x0000101304007986 */ /* 0x0001e8000c10190a */
[----:B------:R0:W-:Y:S04]  /*22ba0*/  STG.E desc[UR10][R4.64+0x14], R21 ;  /* 0x0000141504007986 */ /* 0x0001e8000c10190a */
[----:B------:R0:W-:Y:S04]  /*22bb0*/  STG.E desc[UR10][R4.64+0x18], R23 ;  /* 0x0000181704007986 */ /* 0x0001e8000c10190a */
[----:B------:R0:W-:Y:S04]  /*22bc0*/  STG.E desc[UR10][R4.64+0x1c], R25 ;  /* 0x00001c1904007986 */ /* 0x0001e8000c10190a */
[----:B------:R0:W-:Y:S04]  /*22bd0*/  STG.E desc[UR10][R2.64+0x4], R9 ;  /* 0x0000040902007986 */ /* 0x0001e8000c10190a */
[----:B------:R0:W-:Y:S02]  /*22be0*/  STG.E desc[UR10][R2.64+0x8], R7 ;  /* 0x0000080702007986 */ /* 0x0001e4000c10190a */
.L_x_38:
[----:B------:R-:W-:Y:S05]  /*22bf0*/  BSYNC.RECONVERGENT B0 ;  /* 0x0000000000007941 */ /* 0x000fea0003800200 */
.L_x_37:
[----:B------:R-:W-:-:S04]  /*22c00*/  UIADD3 UR4, UPT, UPT, UR4, 0x1, URZ ;  /* 0x0000000104047890 */ /* 0x000fc8000fffe0ff */
[----:B------:R-:W-:-:S09]  /*22c10*/  UISETP.NE.AND UP0, UPT, UR4, UR6, UPT ;  /* 0x000000060400728c */ /* 0x000fd2000bf05270 */
[----:B------:R-:W-:Y:S05]  /*22c20*/  BRA.U UP0, `(.L_x_39) ;  /* 0xfffffdd500207547 */ /* 0x000fea000b83ffff */
[----:B------:R-:W-:Y:S05]  /*22c30*/  EXIT ;  /* 0x000000000000794d */ /* 0x000fea0003800000 */
.L_x_40:
[----:B------:R-:W-:-:S00]  /*22c40*/  BRA `(.L_x_40) ;  /* 0xfffffffc00fc7947 */ /* 0x000fc0000383ffff */
[----:B------:R-:W-:-:S00]  /*22c50*/  NOP ;  /* 0x0000000000007918 */ /* 0x000fc00000000000 */
        /* <DEDUP_REMOVED lines=10> */
.L_x_41:


//--------------------- .nv.shared.reserved.0     --------------------------
	.section	.nv.shared.reserved.0,"aw",@nobits
	.weak		__nv_reservedSMEM_offset_0_alias
	.size		__nv_reservedSMEM_offset_0_alias, 0, 64
	.other		__nv_reservedSMEM_offset_0_alias,@"STO_CUDA_RESERVED_SHARED STV_DEFAULT"
__nv_reservedSMEM_offset_0_alias:
	.zero		0
	.zero		64


//--------------------- .nv.constant0.mine_kernel --------------------------
	.section	.nv.constant0.mine_kernel,"a",@progbits
	.sectionflags	@""
	.align	4
.nv.constant0.mine_kernel:
	.zero		944


//--------------------- SYMBOLS --------------------------

	.type		.nv.reservedSmem.offset0,@object
	.size		.nv.reservedSmem.offset0,0x4
